def attn_fwd(
    Q,
    K,
    V,
    Out,
    Lse,
    sm_scale,
    stride_qz,
    stride_qh,
    stride_qm,
    stride_qk,
    stride_kz,
    stride_kh,
    stride_kn,
    stride_kk,
    stride_vz,
    stride_vh,
    stride_vn,
    stride_vk,
    stride_oz,
    stride_oh,
    stride_om,
    stride_ok,
    seqlen_q,
    seqlen_k,
    BLOCK_M: tl.constexpr,
    BLOCK_N: tl.constexpr,
    HEAD_DIM: tl.constexpr,
    CAUSAL: tl.constexpr,
):
    start_m = tl.program_id(0)
    off_hz = tl.program_id(1)
    q_off = off_hz * stride_qh
    k_off = off_hz * stride_kh
    v_off = off_hz * stride_vh
    offs_m = start_m * BLOCK_M + tl.arange(0, BLOCK_M)
    offs_d = tl.arange(0, HEAD_DIM)
    offs_n = tl.arange(0, BLOCK_N)
    q_ptrs = Q + q_off + offs_m[:, None] * stride_qm + offs_d[None, :] * stride_qk
    k_ptrs = K + k_off + offs_d[:, None] * stride_kk + offs_n[None, :] * stride_kn
    v_ptrs = V + v_off + offs_n[:, None] * stride_vn + offs_d[None, :] * stride_vk
    m_i = tl.full([BLOCK_M], float("-inf"), dtype=tl.float32)
    l_i = tl.zeros([BLOCK_M], dtype=tl.float32) + 1.0
    acc = tl.zeros([BLOCK_M, HEAD_DIM], dtype=tl.float32)
    q = tl.load(q_ptrs)
    acc, l_i, m_i = _attn_fwd_inner(
        acc,
        l_i,
        m_i,
        q,
        k_ptrs,
        v_ptrs,
        sm_scale,
        stride_kn,
        stride_vn,
        start_m,
        seqlen_k,
        BLOCK_M,
        BLOCK_N,
        HEAD_DIM,
        CAUSAL,
    )
    acc = acc / l_i[:, None]
    lse = m_i + tl.math.log2(l_i) / 1.4426950408889634
    o_ptrs = (
        Out
        + off_hz * stride_oh
        + offs_m[:, None] * stride_om
        + offs_d[None, :] * stride_ok
    )
    tl.store(o_ptrs, acc.to(Out.dtype.element_ty))
    tl.store(Lse + off_hz * seqlen_q + offs_m, lse)

# config = {"BLOCK_M": 32, "BLOCK_N": 64, "HEAD_DIM": 256, "arch": "sm_90", "causal": false, "dtype": "fp8e4m3", "num_stages": 3, "num_warps": 4}
# arch = sm_90


// ===== COMPILED SASS (sm_90a) =====

	.target	sm_90a

	.elftype	@"ET_EXEC"


//--------------------- .note.nv.tkinfo           --------------------------
	.section	.note.nv.tkinfo,"",@"SHT_NOTE"
	.sectionflags	@"SHF_NOTE_NV_TKINFO"
	.tkinfo
        /*0018*/ 	.word	0x00000002
        /*0030*/ 	.string	""
        /*0030*/ 	.string	"ptxas"
        /*0030*/ 	.string	"Cuda compilation tools, release 13.0, V13.0.88"
        /*0030*/ 	.string	"Build cuda_13.0.r13.0/compiler.36424714_0"
        /*0030*/ 	.string	"-v  -suppress-debug-info  -lineinfo  -arch sm_90a "



//--------------------- .note.nv.cuinfo           --------------------------
	.section	.note.nv.cuinfo,"",@"SHT_NOTE"
	.sectionflags	@"SHF_NOTE_NV_CUINFO"
        /*0018*/ 	.short	0x0002
        /*001a*/ 	.short	0x005a
        /*001c*/ 	.short	0x0082
	.zero		2


//--------------------- .nv.info                  --------------------------
	.section	.nv.info,"",@"SHT_CUDA_INFO"
	.align	4


	//----- nvinfo : EIATTR_REGCOUNT
	.align		4
        /*0000*/ 	.byte	0x04, 0x2f
        /*0002*/ 	.short	(.L_2 - .L_1)
	.align		4
.L_1:
        /*0004*/ 	.word	index@(attn_fwd)
        /*0008*/ 	.word	0x000000ff


	//----- nvinfo : EIATTR_FRAME_SIZE
	.align		4
.L_2:
        /*000c*/ 	.byte	0x04, 0x11
        /*000e*/ 	.short	(.L_4 - .L_3)
	.align		4
.L_3:
        /*0010*/ 	.word	index@(attn_fwd)
        /*0014*/ 	.word	0x00000760


	//----- nvinfo : EIATTR_MIN_STACK_SIZE
	.align		4
.L_4:
        /*0018*/ 	.byte	0x04, 0x12
        /*001a*/ 	.short	(.L_6 - .L_5)
	.align		4
.L_5:
        /*001c*/ 	.word	index@(attn_fwd)
        /*0020*/ 	.word	0x00000760
.L_6:


//--------------------- .nv.compat                --------------------------
	.section	.nv.compat,"",@"SHT_CUDA_COMPAT_INFO"
	.align	4
        /*0000*/ 	.byte	0x02, 0x09, 0x01, 0x00, 0x02, 0x02, 0x02, 0x00, 0x02, 0x05, 0x05, 0x00, 0x03, 0x07, 0x01, 0x01
        /*0010*/ 	.byte	0x02, 0x03, 0x00, 0x00, 0x02, 0x06, 0x01, 0x00, 0x04, 0x0b, 0x08, 0x00, 0x00, 0x00, 0x00, 0x00
        /*0020*/ 	.byte	0x00, 0x00, 0x00, 0x00


//--------------------- .nv.info.attn_fwd         --------------------------
	.section	.nv.info.attn_fwd,"",@"SHT_CUDA_INFO"
	.sectionflags	@""
	.align	4


	//----- nvinfo : EIATTR_CUDA_API_VERSION
	.align		4
        /*0000*/ 	.byte	0x04, 0x37
        /*0002*/ 	.short	(.L_8 - .L_7)
.L_7:
        /*0004*/ 	.word	0x00000082


	//----- nvinfo : EIATTR_KPARAM_INFO
	.align		4
.L_8:
        /*0008*/ 	.byte	0x04, 0x17
        /*000a*/ 	.short	(.L_10 - .L_9)
.L_9:
        /*000c*/ 	.word	0x00000000
        /*0010*/ 	.short	0x0019
        /*0012*/ 	.short	0x0080
        /*0014*/ 	.byte	0x00, 0xf4, 0x21, 0x00


	//----- nvinfo : EIATTR_KPARAM_INFO
	.align		4
.L_10:
        /*0018*/ 	.byte	0x04, 0x17
        /*001a*/ 	.short	(.L_12 - .L_11)
.L_11:
        /*001c*/ 	.word	0x00000000
        /*0020*/ 	.short	0x0018
        /*0022*/ 	.short	0x0078
        /*0024*/ 	.byte	0x00, 0xf4, 0x21, 0x00


	//----- nvinfo : EIATTR_KPARAM_INFO
	.align		4
.L_12:
        /*0028*/ 	.byte	0x04, 0x17
        /*002a*/ 	.short	(.L_14 - .L_13)
.L_13:
        /*002c*/ 	.word	0x00000000
        /*0030*/ 	.short	0x0017
        /*0032*/ 	.short	0x0070
        /*0034*/ 	.byte	0x00, 0xf0, 0x11, 0x00


	//----- nvinfo : EIATTR_KPARAM_INFO
	.align		4
.L_14:
        /*0038*/ 	.byte	0x04, 0x17
        /*003a*/ 	.short	(.L_16 - .L_15)
.L_15:
        /*003c*/ 	.word	0x00000000
        /*0040*/ 	.short	0x0016
        /*0042*/ 	.short	0x006c
        /*0044*/ 	.byte	0x00, 0xf0, 0x11, 0x00


	//----- nvinfo : EIATTR_KPARAM_INFO
	.align		4
.L_16:
        /*0048*/ 	.byte	0x04, 0x17
        /*004a*/ 	.short	(.L_18 - .L_17)
.L_17:
        /*004c*/ 	.word	0x00000000
        /*0050*/ 	.short	0x0015
        /*0052*/ 	.short	0x0068
        /*0054*/ 	.byte	0x00, 0xf0, 0x11, 0x00


	//----- nvinfo : EIATTR_KPARAM_INFO
	.align		4
.L_18:
        /*0058*/ 	.byte	0x04, 0x17
        /*005a*/ 	.short	(.L_20 - .L_19)
.L_19:
        /*005c*/ 	.word	0x00000000
        /*0060*/ 	.short	0x0014
        /*0062*/ 	.short	0x0064
        /*0064*/ 	.byte	0x00, 0xf0, 0x11, 0x00


	//----- nvinfo : EIATTR_KPARAM_INFO
	.align		4
.L_20:
        /*0068*/ 	.byte	0x04, 0x17
        /*006a*/ 	.short	(.L_22 - .L_21)
.L_21:
        /*006c*/ 	.word	0x00000000
        /*0070*/ 	.short	0x0013
        /*0072*/ 	.short	0x0060
        /*0074*/ 	.byte	0x00, 0xf0, 0x11, 0x00


	//----- nvinfo : EIATTR_KPARAM_INFO
	.align		4
.L_22:
        /*0078*/ 	.byte	0x04, 0x17
        /*007a*/ 	.short	(.L_24 - .L_23)
.L_23:
        /*007c*/ 	.word	0x00000000
        /*0080*/ 	.short	0x0012
        /*0082*/ 	.short	0x005c
        /*0084*/ 	.byte	0x00, 0xf0, 0x11, 0x00


	//----- nvinfo : EIATTR_KPARAM_INFO
	.align		4
.L_24:
        /*0088*/ 	.byte	0x04, 0x17
        /*008a*/ 	.short	(.L_26 - .L_25)
.L_25:
        /*008c*/ 	.word	0x00000000
        /*0090*/ 	.short	0x0011
        /*0092*/ 	.short	0x0058
        /*0094*/ 	.byte	0x00, 0xf0, 0x11, 0x00


	//----- nvinfo : EIATTR_KPARAM_INFO
	.align		4
.L_26:
        /*0098*/ 	.byte	0x04, 0x17
        /*009a*/ 	.short	(.L_28 - .L_27)
.L_27:
        /*009c*/ 	.word	0x00000000
        /*00a0*/ 	.short	0x0010
        /*00a2*/ 	.short	0x0054
        /*00a4*/ 	.byte	0x00, 0xf0, 0x11, 0x00


	//----- nvinfo : EIATTR_KPARAM_INFO
	.align		4
.L_28:
        /*00a8*/ 	.byte	0x04, 0x17
        /*00aa*/ 	.short	(.L_30 - .L_29)
.L_29:
        /*00ac*/ 	.word	0x00000000
        /*00b0*/ 	.short	0x000f
        /*00b2*/ 	.short	0x0050
        /*00b4*/ 	.byte	0x00, 0xf0, 0x11, 0x00


	//----- nvinfo : EIATTR_KPARAM_INFO
	.align		4
.L_30:
        /*00b8*/ 	.byte	0x04, 0x17
        /*00ba*/ 	.short	(.L_32 - .L_31)
.L_31:
        /*00bc*/ 	.word	0x00000000
        /*00c0*/ 	.short	0x000e
        /*00c2*/ 	.short	0x004c
        /*00c4*/ 	.byte	0x00, 0xf0, 0x11, 0x00


	//----- nvinfo : EIATTR_KPARAM_INFO
	.align		4
.L_32:
        /*00c8*/ 	.byte	0x04, 0x17
        /*00ca*/ 	.short	(.L_34 - .L_33)
.L_33:
        /*00cc*/ 	.word	0x00000000
        /*00d0*/ 	.short	0x000d
        /*00d2*/ 	.short	0x0048
        /*00d4*/ 	.byte	0x00, 0xf0, 0x11, 0x00


	//----- nvinfo : EIATTR_KPARAM_INFO
	.align		4
.L_34:
        /*00d8*/ 	.byte	0x04, 0x17
        /*00da*/ 	.short	(.L_36 - .L_35)
.L_35:
        /*00dc*/ 	.word	0x00000000
        /*00e0*/ 	.short	0x000c
        /*00e2*/ 	.short	0x0044
        /*00e4*/ 	.byte	0x00, 0xf0, 0x11, 0x00


	//----- nvinfo : EIATTR_KPARAM_INFO
	.align		4
.L_36:
        /*00e8*/ 	.byte	0x04, 0x17
        /*00ea*/ 	.short	(.L_38 - .L_37)
.L_37:
        /*00ec*/ 	.word	0x00000000
        /*00f0*/ 	.short	0x000b
        /*00f2*/ 	.short	0x0040
        /*00f4*/ 	.byte	0x00, 0xf0, 0x11, 0x00


	//----- nvinfo : EIATTR_KPARAM_INFO
	.align		4
.L_38:
        /*00f8*/ 	.byte	0x04, 0x17
        /*00fa*/ 	.short	(.L_40 - .L_39)
.L_39:
        /*00fc*/ 	.word	0x00000000
        /*0100*/ 	.short	0x000a
        /*0102*/ 	.short	0x003c
        /*0104*/ 	.byte	0x00, 0xf0, 0x11, 0x00


	//----- nvinfo : EIATTR_KPARAM_INFO
	.align		4
.L_40:
        /*0108*/ 	.byte	0x04, 0x17
        /*010a*/ 	.short	(.L_42 - .L_41)
.L_41:
        /*010c*/ 	.word	0x00000000
        /*0110*/ 	.short	0x0009
        /*0112*/ 	.short	0x0038
        /*0114*/ 	.byte	0x00, 0xf0, 0x11, 0x00


	//----- nvinfo : EIATTR_KPARAM_INFO
	.align		4
.L_42:
        /*0118*/ 	.byte	0x04, 0x17
        /*011a*/ 	.short	(.L_44 - .L_43)
.L_43:
        /*011c*/ 	.word	0x00000000
        /*0120*/ 	.short	0x0008
        /*0122*/ 	.short	0x0034
        /*0124*/ 	.byte	0x00, 0xf0, 0x11, 0x00


	//----- nvinfo : EIATTR_KPARAM_INFO
	.align		4
.L_44:
        /*0128*/ 	.byte	0x04, 0x17
        /*012a*/ 	.short	(.L_46 - .L_45)
.L_45:
        /*012c*/ 	.word	0x00000000
        /*0130*/ 	.short	0x0007
        /*0132*/ 	.short	0x0030
        /*0134*/ 	.byte	0x00, 0xf0, 0x11, 0x00


	//----- nvinfo : EIATTR_KPARAM_INFO
	.align		4
.L_46:
        /*0138*/ 	.byte	0x04, 0x17
        /*013a*/ 	.short	(.L_48 - .L_47)
.L_47:
        /*013c*/ 	.word	0x00000000
        /*0140*/ 	.short	0x0006
        /*0142*/ 	.short	0x002c
        /*0144*/ 	.byte	0x00, 0xf0, 0x11, 0x00


	//----- nvinfo : EIATTR_KPARAM_INFO
	.align		4
.L_48:
        /*0148*/ 	.byte	0x04, 0x17
        /*014a*/ 	.short	(.L_50 - .L_49)
.L_49:
        /*014c*/ 	.word	0x00000000
        /*0150*/ 	.short	0x0005
        /*0152*/ 	.short	0x0028
        /*0154*/ 	.byte	0x00, 0xf0, 0x11, 0x00


	//----- nvinfo : EIATTR_KPARAM_INFO
	.align		4
.L_50:
        /*0158*/ 	.byte	0x04, 0x17
        /*015a*/ 	.short	(.L_52 - .L_51)
.L_51:
        /*015c*/ 	.word	0x00000000
        /*0160*/ 	.short	0x0004
        /*0162*/ 	.short	0x0020
        /*0164*/ 	.byte	0x00, 0xf4, 0x21, 0x00


	//----- nvinfo : EIATTR_KPARAM_INFO
	.align		4
.L_52:
        /*0168*/ 	.byte	0x04, 0x17
        /*016a*/ 	.short	(.L_54 - .L_53)
.L_53:
        /*016c*/ 	.word	0x00000000
        /*0170*/ 	.short	0x0003
        /*0172*/ 	.short	0x0018
        /*0174*/ 	.byte	0x00, 0xf4, 0x21, 0x00


	//----- nvinfo : EIATTR_KPARAM_INFO
	.align		4
.L_54:
        /*0178*/ 	.byte	0x04, 0x17
        /*017a*/ 	.short	(.L_56 - .L_55)
.L_55:
        /*017c*/ 	.word	0x00000000
        /*0180*/ 	.short	0x0002
        /*0182*/ 	.short	0x0010
        /*0184*/ 	.byte	0x00, 0xf4, 0x21, 0x00


	//----- nvinfo : EIATTR_KPARAM_INFO
	.align		4
.L_56:
        /*0188*/ 	.byte	0x04, 0x17
        /*018a*/ 	.short	(.L_58 - .L_57)
.L_57:
        /*018c*/ 	.word	0x00000000
        /*0190*/ 	.short	0x0001
        /*0192*/ 	.short	0x0008
        /*0194*/ 	.byte	0x00, 0xf4, 0x21, 0x00


	//----- nvinfo : EIATTR_KPARAM_INFO
	.align		4
.L_58:
        /*0198*/ 	.byte	0x04, 0x17
        /*019a*/ 	.short	(.L_60 - .L_59)
.L_59:
        /*019c*/ 	.word	0x00000000
        /*01a0*/ 	.short	0x0000
        /*01a2*/ 	.short	0x0000
        /*01a4*/ 	.byte	0x00, 0xf4, 0x21, 0x00


	//----- nvinfo : EIATTR_SPARSE_MMA_MASK
	.align		4
.L_60:
        /*01a8*/ 	.byte	0x03, 0x50
        /*01aa*/ 	.short	0x0000


	//----- nvinfo : EIATTR_MAXREG_COUNT
	.align		4
        /*01ac*/ 	.byte	0x03, 0x1b
        /*01ae*/ 	.short	0x00ff


	//----- nvinfo : EIATTR_NUM_BARRIERS
	.align		4
        /*01b0*/ 	.byte	0x02, 0x4c
        /*01b2*/ 	.byte	0x01
	.zero		1


	//----- nvinfo : EIATTR_ANNOTATIONS
	.align		4
        /*01b4*/ 	.byte	0x04, 0x55
        /*01b6*/ 	.short	(.L_62 - .L_61)


	//   ....[0]....
.L_61:
        /*01b8*/ 	.word	0x00000001
        /*01bc*/ 	.byte	0x40, 0x23, 0x00, 0x00, 0x01, 0x00, 0x00, 0x00, 0x80, 0x23, 0x00, 0x00, 0x01, 0x00, 0x00, 0x00
        /* <DEDUP_REMOVED lines=470> */
        /*1f2c*/ 	.byte	0x70, 0xf3, 0x00, 0x00, 0x01, 0x00, 0x00, 0x00, 0xb0, 0xf3, 0x00, 0x00


	//----- nvinfo : EIATTR_MERCURY_ISA_VERSION
	.align		4
.L_62:
        /*1f38*/ 	.byte	0x03, 0x5f
        /*1f3a*/ 	.short	0x0101


	//----- nvinfo : EIATTR_COOP_GROUP_MASK_REGIDS
	.align		4
        /*1f3c*/ 	.byte	0x04, 0x29
        /*1f3e*/ 	.short	(.L_64 - .L_63)


	//   ....[0]....
.L_63:
        /*1f40*/ 	.word	0xffffffff


	//   ....[1]....
        /*1f44*/ 	.word	0xffffffff


	//   ....[2]....
        /*1f48*/ 	.word	0xffffffff


	//   ....[3]....
        /*1f4c*/ 	.word	0xffffffff


	//   ....[4]....
        /*1f50*/ 	.word	0xffffffff


	//   ....[5]....
        /*1f54*/ 	.word	0xffffffff


	//   ....[6]....
        /*1f58*/ 	.word	0xffffffff


	//   ....[7]....
        /*1f5c*/ 	.word	0xffffffff


	//   ....[8]....
        /*1f60*/ 	.word	0xffffffff


	//   ....[9]....
        /*1f64*/ 	.word	0xffffffff


	//   ....[10]....
        /*1f68*/ 	.word	0xffffffff


	//   ....[11]....
        /*1f6c*/ 	.word	0xffffffff


	//   ....[12]....
        /*1f70*/ 	.word	0xffffffff


	//   ....[13]....
        /*1f74*/ 	.word	0xffffffff


	//   ....[14]....
        /*1f78*/ 	.word	0xffffffff


	//   ....[15]....
        /*1f7c*/ 	.word	0xffffffff


	//   ....[16]....
        /*1f80*/ 	.word	0xffffffff


	//   ....[17]....
        /*1f84*/ 	.word	0xffffffff


	//   ....[18]....
        /*1f88*/ 	.word	0xffffffff


	//   ....[19]....
        /*1f8c*/ 	.word	0xffffffff


	//----- nvinfo : EIATTR_COOP_GROUP_INSTR_OFFSETS
	.align		4
.L_64:
        /*1f90*/ 	.byte	0x04, 0x28
        /*1f92*/ 	.short	(.L_66 - .L_65)


	//   ....[0]....
.L_65:
        /*1f94*/ 	.word	0x0000c7a0


	//   ....[1]....
        /*1f98*/ 	.word	0x0000c7b0


	//   ....[2]....
        /*1f9c*/ 	.word	0x0000c7c0


	//   ....[3]....
        /*1fa0*/ 	.word	0x0000c7d0


	//   ....[4]....
        /*1fa4*/ 	.word	0x0000c850


	//   ....[5]....
        /*1fa8*/ 	.word	0x0000c860


	//   ....[6]....
        /*1fac*/ 	.word	0x0000c870


	//   ....[7]....
        /*1fb0*/ 	.word	0x0000c880


	//   ....[8]....
        /*1fb4*/ 	.word	0x0000c9a0


	//   ....[9]....
        /*1fb8*/ 	.word	0x0000c9c0


	//   ....[10]....
        /*1fbc*/ 	.word	0x0000cec0


	//   ....[11]....
        /*1fc0*/ 	.word	0x0000ced0


	//   ....[12]....
        /*1fc4*/ 	.word	0x0000cee0


	//   ....[13]....
        /*1fc8*/ 	.word	0x0000cef0


	//   ....[14]....
        /*1fcc*/ 	.word	0x0000cf50


	//   ....[15]....
        /*1fd0*/ 	.word	0x0000cf60


	//   ....[16]....
        /*1fd4*/ 	.word	0x0000cf70


	//   ....[17]....
        /*1fd8*/ 	.word	0x0000cf80


	//   ....[18]....
        /*1fdc*/ 	.word	0x0000d060


	//   ....[19]....
        /*1fe0*/ 	.word	0x0000d080


	//----- nvinfo : EIATTR_EXIT_INSTR_OFFSETS
	.align		4
.L_66:
        /*1fe4*/ 	.byte	0x04, 0x1c
        /*1fe6*/ 	.short	(.L_68 - .L_67)


	//   ....[0]....
.L_67:
        /*1fe8*/ 	.word	0x00014e80


	//   ....[1]....
        /*1fec*/ 	.word	0x00014eb0


	//----- nvinfo : EIATTR_REQNTID
	.align		4
.L_68:
        /*1ff0*/ 	.byte	0x04, 0x10
        /*1ff2*/ 	.short	(.L_70 - .L_69)
.L_69:
        /*1ff4*/ 	.word	0x00000080
        /*1ff8*/ 	.word	0x00000001
        /*1ffc*/ 	.word	0x00000001


	//----- nvinfo : EIATTR_CBANK_PARAM_SIZE
	.align		4
.L_70:
        /*2000*/ 	.byte	0x03, 0x19
        /*2002*/ 	.short	0x0088


	//----- nvinfo : EIATTR_PARAM_CBANK
	.align		4
        /*2004*/ 	.byte	0x04, 0x0a
        /*2006*/ 	.short	(.L_72 - .L_71)
	.align		4
.L_71:
        /*2008*/ 	.word	index@(.nv.constant0.attn_fwd)
        /*200c*/ 	.short	0x0210
        /*200e*/ 	.short	0x0088


	//----- nvinfo : EIATTR_SW_WAR
	.align		4
.L_72:
        /*2010*/ 	.byte	0x04, 0x36
        /*2012*/ 	.short	(.L_74 - .L_73)
.L_73:
        /*2014*/ 	.word	0x00000008
.L_74:


//--------------------- .nv.callgraph             --------------------------
	.section	.nv.callgraph,"",@"SHT_CUDA_CALLGRAPH"
	.align	4
	.sectionentsize	8
	.align		4
        /*0000*/ 	.word	0x00000000
	.align		4
        /*0004*/ 	.word	0xffffffff
	.align		4
        /*0008*/ 	.word	0x00000000
	.align		4
        /*000c*/ 	.word	0xfffffffe
	.align		4
        /*0010*/ 	.word	0x00000000
	.align		4
        /*0014*/ 	.word	0xfffffffd
	.align		4
        /*0018*/ 	.word	0x00000000
	.align		4
        /*001c*/ 	.word	0xfffffffc


//--------------------- .nv.constant4             --------------------------
	.section	.nv.constant4,"a",@progbits
	.align	8
	.align		8
.nv.constant4:
        /*0000*/ 	.dword	_$_str


//--------------------- .text.attn_fwd            --------------------------
	.section	.text.attn_fwd,"ax",@progbits
	.align	128
        .global         attn_fwd
        .type           attn_fwd,@function
        .size           attn_fwd,(.L_x_3 - attn_fwd)
        .other          attn_fwd,@"STO_CUDA_ENTRY STV_DEFAULT"
attn_fwd:
.text.attn_fwd:
[----:B------:R-:W0:Y:S01]  /*0000*/  LDC R1, c[0x0][0x28] ;  /* 0x00000a00ff017b82 */ /* 0x000e220000000800 */
[----:B------:R-:W1:Y:S07]  /*0010*/  S2R R22, SR_TID.X ;  /* 0x0000000000167919 */ /* 0x000e6e0000002100 */
[----:B------:R-:W2:Y:S01]  /*0020*/  S2UR UR7, SR_CTAID.Y ;  /* 0x00000000000779c3 */ /* 0x000ea20000002600 */
[----:B------:R-:W-:Y:S01]  /*0030*/  ULDC.64 UR4, c[0x0][0x240] ;  /* 0x0000900000047ab9 */ /* 0x000fe20000000a00 */
[----:B------:R-:W-:Y:S01]  /*0040*/  ULDC.64 UR12, c[0x0][0x208] ;  /* 0x00008200000c7ab9 */ /* 0x000fe20000000a00 */
[----:B------:R-:W3:Y:S01]  /*0050*/  S2R R5, SR_CTAID.X ;  /* 0x0000000000057919 */ /* 0x000ee20000002500 */
[----:B0-----:R-:W-:-:S04]  /*0060*/  VIADD R1, R1, 0xfffff8a0 ;  /* 0xfffff8a001017836 */ /* 0x001fc80000000000 */
[----:B------:R-:W0:Y:S08]  /*0070*/  LDC R3, c[0x0][0x248] ;  /* 0x00009200ff037b82 */ /* 0x000e300000000800 */
[----:B------:R-:W4:Y:S01]  /*0080*/  LDC.64 R8, c[0x0][0x210] ;  /* 0x00008400ff087b82 */ /* 0x000f220000000a00 */
[----:B--2---:R-:W-:Y:S01]  /*0090*/  UIMAD UR4, UR7, UR4, URZ ;  /* 0x00000004070472a4 */ /* 0x004fe2000f8e023f */
[----:B-1----:R-:W-:-:S05]  /*00a0*/  LOP3.LUT R0, R22, 0x1f, RZ, 0xc0, !PT ;  /* 0x0000001f16007812 */ /* 0x002fca00078ec0ff */
[----:B---3--:R-:W-:Y:S01]  /*00b0*/  IMAD R2, R5, 0x20, R0 ;  /* 0x0000002005027824 */ /* 0x008fe200078e0200 */
[----:B------:R-:W-:-:S03]  /*00c0*/  SHF.R.U32.HI R0, RZ, 0x5, R22 ;  /* 0x00000005ff007819 */ /* 0x000fc60000011616 */
[----:B------:R-:W-:Y:S01]  /*00d0*/  IMAD R5, R2, UR5, RZ ;  /* 0x0000000502057c24 */ /* 0x000fe2000f8e02ff */
[----:B------:R-:W-:Y:S01]  /*00e0*/  SGXT.U32 R0, R0, 0x2 ;  /* 0x000000020000781a */ /* 0x000fe20000000000 */
[----:B------:R-:W-:-:S03]  /*00f0*/  USHF.R.S32.HI UR5, URZ, 0x1f, UR4 ;  /* 0x0000001f3f057899 */ /* 0x000fc60008011404 */
[----:B----4-:R-:W-:Y:S01]  /*0100*/  IADD3 R2, P0, P1, R5, UR4, R8 ;  /* 0x0000000405027c10 */ /* 0x010fe2000f91e008 */
[----:B0-----:R-:W-:Y:S01]  /*0110*/  IMAD R7, R0, R3, RZ ;  /* 0x0000000300077224 */ /* 0x001fe200078e02ff */
[----:B------:R-:W-:-:S03]  /*0120*/  SHF.R.S32.HI R0, RZ, 0x1f, R5 ;  /* 0x0000001fff007819 */ /* 0x000fc60000011405 */
[----:B------:R-:W-:Y:S01]  /*0130*/  IMAD R5, R3, 0x4, R7 ;  /* 0x0000000403057824 */ /* 0x000fe200078e0207 */
[----:B------:R-:W-:Y:S02]  /*0140*/  IADD3.X R0, R0, UR5, R9, P0, P1 ;  /* 0x0000000500007c10 */ /* 0x000fe400087e2409 */
[-C--:B------:R-:W-:Y:S01]  /*0150*/  IADD3 R8, P0, R7, R2.reuse, RZ ;  /* 0x0000000207087210 */ /* 0x080fe20007f1e0ff */
[----:B------:R-:W-:Y:S01]  /*0160*/  IMAD R13, R3, 0x4, R5 ;  /* 0x00000004030d7824 */ /* 0x000fe200078e0205 */
[----:B------:R-:W-:Y:S02]  /*0170*/  IADD3 R10, P1, R5, R2, RZ ;  /* 0x00000002050a7210 */ /* 0x000fe40007f3e0ff */
[----:B------:R-:W-:Y:S01]  /*0180*/  LEA.HI.X.SX32 R9, R7, R0, 0x1, P0 ;  /* 0x0000000007097211 */ /* 0x000fe200000f0eff */
[----:B------:R-:W-:Y:S01]  /*0190*/  IMAD R7, R3, 0x4, R13 ;  /* 0x0000000403077824 */ /* 0x000fe200078e020d */
[----:B------:R-:W-:Y:S02]  /*01a0*/  IADD3 R12, P0, R13, R2, RZ ;  /* 0x000000020d0c7210 */ /* 0x000fe40007f1e0ff */
[-C--:B------:R-:W-:Y:S01]  /*01b0*/  LEA.HI.X.SX32 R11, R5, R0.reuse, 0x1, P1 ;  /* 0x00000000050b7211 */ /* 0x080fe200008f0eff */
[----:B------:R0:W2:Y:S01]  /*01c0*/  LDG.E.U8 R4, desc[UR12][R8.64] ;  /* 0x0000000c08047981 */ /* 0x0000a2000c1e1100 */
[----:B------:R-:W-:Y:S01]  /*01d0*/  LEA.HI.X.SX32 R13, R13, R0, 0x1, P0 ;  /* 0x000000000d0d7211 */ /* 0x000fe200000f0eff */
[----:B------:R-:W-:Y:S01]  /*01e0*/  IMAD R17, R3, 0x4, R7 ;  /* 0x0000000403117824 */ /* 0x000fe200078e0207 */
[C---:B------:R-:W-:Y:S01]  /*01f0*/  IADD3 R14, P0, R7.reuse, R2, RZ ;  /* 0x00000002070e7210 */ /* 0x040fe20007f1e0ff */
[----:B------:R-:W2:Y:S03]  /*0200*/  LDG.E.U8 R5, desc[UR12][R10.64] ;  /* 0x0000000c0a057981 */ /* 0x000ea6000c1e1100 */
[----:B------:R-:W-:Y:S01]  /*0210*/  LEA.HI.X.SX32 R15, R7, R0, 0x1, P0 ;  /* 0x00000000070f7211 */ /* 0x000fe200000f0eff */
[----:B------:R-:W-:Y:S01]  /*0220*/  IMAD R7, R3, 0x4, R17 ;  /* 0x0000000403077824 */ /* 0x000fe200078e0211 */
[----:B------:R-:W-:Y:S01]  /*0230*/  IADD3 R16, P0, R17, R2, RZ ;  /* 0x0000000211107210 */ /* 0x000fe20007f1e0ff */
[----:B------:R1:W3:Y:S02]  /*0240*/  LDG.E.U8 R6, desc[UR12][R12.64] ;  /* 0x0000000c0c067981 */ /* 0x0002e4000c1e1100 */
[----:B------:R-:W-:Y:S01]  /*0250*/  IMAD R19, R3, 0x4, R7 ;  /* 0x0000000403137824 */ /* 0x000fe200078e0207 */
[----:B------:R-:W-:Y:S01]  /*0260*/  LEA.HI.X.SX32 R17, R17, R0, 0x1, P0 ;  /* 0x0000000011117211 */ /* 0x000fe200000f0eff */
[----:B------:R4:W3:Y:S01]  /*0270*/  LDG.E.U8 R25, desc[UR12][R14.64] ;  /* 0x0000000c0e197981 */ /* 0x0008e2000c1e1100 */
[-C--:B0-----:R-:W-:Y:S01]  /*0280*/  IADD3 R8, P0, R7, R2.reuse, RZ ;  /* 0x0000000207087210 */ /* 0x081fe20007f1e0ff */
[----:B------:R-:W-:Y:S01]  /*0290*/  IMAD R21, R3, 0x4, R19 ;  /* 0x0000000403157824 */ /* 0x000fe200078e0213 */
[----:B------:R-:W-:-:S02]  /*02a0*/  IADD3 R18, P1, R19, R2, RZ ;  /* 0x0000000213127210 */ /* 0x000fc40007f3e0ff */
[----:B------:R-:W-:Y:S01]  /*02b0*/  LEA.HI.X.SX32 R9, R7, R0, 0x1, P0 ;  /* 0x0000000007097211 */ /* 0x000fe200000f0eff */
[----:B-1----:R-:W-:Y:S01]  /*02c0*/  IMAD R13, R3, 0x4, R21 ;  /* 0x00000004030d7824 */ /* 0x002fe200078e0215 */
[----:B------:R-:W-:Y:S01]  /*02d0*/  IADD3 R10, P0, R21, R2, RZ ;  /* 0x00000002150a7210 */ /* 0x000fe20007f1e0ff */
[----:B------:R0:W5:Y:S01]  /*02e0*/  LDG.E.U8 R7, desc[UR12][R16.64] ;  /* 0x0000000c10077981 */ /* 0x000162000c1e1100 */
[-C--:B------:R-:W-:Y:S01]  /*02f0*/  LEA.HI.X.SX32 R19, R19, R0.reuse, 0x1, P1 ;  /* 0x0000000013137211 */ /* 0x080fe200008f0eff */
[----:B----4-:R-:W-:Y:S01]  /*0300*/  IMAD R15, R3, 0x4, R13 ;  /* 0x00000004030f7824 */ /* 0x010fe200078e020d */
[----:B------:R-:W-:Y:S01]  /*0310*/  LEA.HI.X.SX32 R11, R21, R0, 0x1, P0 ;  /* 0x00000000150b7211 */ /* 0x000fe200000f0eff */
[----:B------:R1:W5:Y:S01]  /*0320*/  LDG.E.U8 R8, desc[UR12][R8.64] ;  /* 0x0000000c08087981 */ /* 0x000362000c1e1100 */
[----:B------:R-:W-:Y:S01]  /*0330*/  IADD3 R12, P0, R13, R2, RZ ;  /* 0x000000020d0c7210 */ /* 0x000fe20007f1e0ff */
[----:B------:R-:W-:Y:S02]  /*0340*/  IMAD R21, R3, 0x4, R15 ;  /* 0x0000000403157824 */ /* 0x000fe400078e020f */
[----:B------:R-:W4:Y:S01]  /*0350*/  LDG.E.U8 R27, desc[UR12][R10.64] ;  /* 0x0000000c0a1b7981 */ /* 0x000f22000c1e1100 */
[----:B------:R-:W-:Y:S01]  /*0360*/  LEA.HI.X.SX32 R13, R13, R0, 0x1, P0 ;  /* 0x000000000d0d7211 */ /* 0x000fe200000f0eff */
[----:B------:R-:W-:Y:S01]  /*0370*/  IMAD R23, R3, 0x4, R21 ;  /* 0x0000000403177824 */ /* 0x000fe200078e0215 */
[-C--:B------:R-:W-:Y:S01]  /*0380*/  IADD3 R14, P0, R15, R2.reuse, RZ ;  /* 0x000000020f0e7210 */ /* 0x080fe20007f1e0ff */
[----:B------:R1:W4:Y:S01]  /*0390*/  LDG.E.U8 R24, desc[UR12][R18.64] ;  /* 0x0000000c12187981 */ /* 0x000322000c1e1100 */
[----:B0-----:R-:W-:Y:S01]  /*03a0*/  IADD3 R16, P1, R21, R2, RZ ;  /* 0x0000000215107210 */ /* 0x001fe20007f3e0ff */
[----:B-1----:R-:W-:Y:S01]  /*03b0*/  IMAD R9, R3, 0x4, R23 ;  /* 0x0000000403097824 */ /* 0x002fe200078e0217 */
[----:B------:R-:W-:Y:S01]  /*03c0*/  LEA.HI.X.SX32 R15, R15, R0, 0x1, P0 ;  /* 0x000000000f0f7211 */ /* 0x000fe200000f0eff */
[----:B------:R0:W4:Y:S01]  /*03d0*/  LDG.E.U8 R26, desc[UR12][R12.64] ;  /* 0x0000000c0c1a7981 */ /* 0x000122000c1e1100 */
[----:B------:R-:W-:-:S02]  /*03e0*/  IADD3 R20, P0, R23, R2, RZ ;  /* 0x0000000217147210 */ /* 0x000fc40007f1e0ff */
[-C--:B------:R-:W-:Y:S01]  /*03f0*/  LEA.HI.X.SX32 R17, R21, R0.reuse, 0x1, P1 ;  /* 0x0000000015117211 */ /* 0x080fe200008f0eff */
[----:B------:R1:W4:Y:S01]  /*0400*/  LDG.E.U8 R29, desc[UR12][R14.64] ;  /* 0x0000000c0e1d7981 */ /* 0x000322000c1e1100 */
[----:B------:R-:W-:Y:S01]  /*0410*/  LEA.HI.X.SX32 R21, R23, R0, 0x1, P0 ;  /* 0x0000000017157211 */ /* 0x000fe200000f0eff */
[----:B------:R-:W-:Y:S01]  /*0420*/  IMAD R19, R3, 0x4, R9 ;  /* 0x0000000403137824 */ /* 0x000fe200078e0209 */
[C---:B------:R-:W-:Y:S01]  /*0430*/  IADD3 R10, P0, R9.reuse, R2, RZ ;  /* 0x00000002090a7210 */ /* 0x040fe20007f1e0ff */
[----:B------:R-:W4:Y:S03]  /*0440*/  LDG.E.U8 R28, desc[UR12][R16.64] ;  /* 0x0000000c101c7981 */ /* 0x000f26000c1e1100 */
[----:B------:R-:W-:Y:S01]  /*0450*/  LEA.HI.X.SX32 R11, R9, R0, 0x1, P0 ;  /* 0x00000000090b7211 */ /* 0x000fe200000f0eff */
[----:B------:R-:W-:Y:S01]  /*0460*/  IMAD R9, R3, 0x4, R19 ;  /* 0x0000000403097824 */ /* 0x000fe200078e0213 */
[-C--:B0-----:R-:W-:Y:S01]  /*0470*/  IADD3 R12, P0, R19, R2.reuse, RZ ;  /* 0x00000002130c7210 */ /* 0x081fe20007f1e0ff */
[----:B------:R0:W4:Y:S02]  /*0480*/  LDG.E.U8 R31, desc[UR12][R20.64] ;  /* 0x0000000c141f7981 */ /* 0x000124000c1e1100 */
[----:B------:R-:W-:Y:S01]  /*0490*/  IMAD R23, R3, 0x4, R9 ;  /* 0x0000000403177824 */ /* 0x000fe200078e0209 */
[----:B------:R-:W-:Y:S01]  /*04a0*/  IADD3 R18, P1, R9, R2, RZ ;  /* 0x0000000209127210 */ /* 0x000fe20007f3e0ff */
[----:B------:R0:W4:Y:S01]  /*04b0*/  LDG.E.U8 R30, desc[UR12][R10.64] ;  /* 0x0000000c0a1e7981 */ /* 0x000122000c1e1100 */
[----:B------:R-:W-:-:S02]  /*04c0*/  LEA.HI.X.SX32 R13, R19, R0, 0x1, P0 ;  /* 0x00000000130d7211 */ /* 0x000fc400000f0eff */
[----:B------:R-:W-:Y:S01]  /*04d0*/  LEA.HI.X.SX32 R19, R9, R0, 0x1, P1 ;  /* 0x0000000009137211 */ /* 0x000fe200008f0eff */
[----:B------:R-:W-:Y:S01]  /*04e0*/  IMAD R9, R3, 0x4, R23 ;  /* 0x0000000403097824 */ /* 0x000fe200078e0217 */
[C---:B-1----:R-:W-:Y:S01]  /*04f0*/  IADD3 R14, P0, R23.reuse, R2, RZ ;  /* 0x00000002170e7210 */ /* 0x042fe20007f1e0ff */
[----:B------:R1:W4:Y:S03]  /*0500*/  LDG.E.U8 R33, desc[UR12][R12.64] ;  /* 0x0000000c0c217981 */ /* 0x000326000c1e1100 */
[----:B------:R-:W-:Y:S01]  /*0510*/  LEA.HI.X.SX32 R15, R23, R0, 0x1, P0 ;  /* 0x00000000170f7211 */ /* 0x000fe200000f0eff */
[----:B0-----:R-:W-:Y:S01]  /*0520*/  IMAD R21, R3, 0x4, R9 ;  /* 0x0000000403157824 */ /* 0x001fe200078e0209 */
[C---:B------:R-:W-:Y:S01]  /*0530*/  IADD3 R16, P0, R9.reuse, R2, RZ ;  /* 0x0000000209107210 */ /* 0x040fe20007f1e0ff */
[----:B------:R0:W4:Y:S03]  /*0540*/  LDG.E.U8 R32, desc[UR12][R18.64] ;  /* 0x0000000c12207981 */ /* 0x000126000c1e1100 */
[----:B------:R-:W-:Y:S01]  /*0550*/  LEA.HI.X.SX32 R17, R9, R0, 0x1, P0 ;  /* 0x0000000009117211 */ /* 0x000fe200000f0eff */
[----:B------:R-:W-:Y:S01]  /*0560*/  IMAD R9, R3, 0x4, R21 ;  /* 0x0000000403097824 */ /* 0x000fe200078e0215 */
[-C--:B------:R-:W-:Y:S01]  /*0570*/  IADD3 R10, P0, R21, R2.reuse, RZ ;  /* 0x00000002150a7210 */ /* 0x080fe20007f1e0ff */
        /* <DEDUP_REMOVED lines=167> */
[----:B-1----:R-:W-:Y:S02]  /*0ff0*/  IADD3 R16, P0, R23, R2, RZ ;  /* 0x0000000217107210 */ /* 0x002fe40007f1e0ff */
[----:B------:R-:W4:Y:S01]  /*1000*/  LDG.E.U8 R15, desc[UR12][R14.64] ;  /* 0x0000000c0e0f7981 */ /* 0x000f22000c1e1100 */
[----:B0-----:R-:W-:Y:S01]  /*1010*/  IMAD R19, R3, 0x4, R9 ;  /* 0x0000000403137824 */ /* 0x001fe200078e0209 */
[----:B------:R-:W-:Y:S02]  /*1020*/  LEA.HI.X.SX32 R17, R23, R0, 0x1, P0 ;  /* 0x0000000017117211 */ /* 0x000fe400000f0eff */
[----:B--2---:R-:W-:Y:S01]  /*1030*/  IADD3 R10, P0, R9, R2, RZ ;  /* 0x00000002090a7210 */ /* 0x004fe20007f1e0ff */
[----:B------:R-:W-:Y:S01]  /*1040*/  IMAD R23, R3, 0x4, R19 ;  /* 0x0000000403177824 */ /* 0x000fe200078e0213 */
[----:B------:R-:W2:Y:S02]  /*1050*/  LDG.E.U8 R20, desc[UR12][R20.64] ;  /* 0x0000000c14147981 */ /* 0x000ea4000c1e1100 */
[----:B------:R-:W-:Y:S01]  /*1060*/  LEA.HI.X.SX32 R11, R9, R0, 0x1, P0 ;  /* 0x00000000090b7211 */ /* 0x000fe200000f0eff */
[----:B------:R-:W-:Y:S01]  /*1070*/  IMAD R3, R3, 0x4, R23 ;  /* 0x0000000403037824 */ /* 0x000fe200078e0217 */
[-C--:B------:R-:W-:Y:S01]  /*1080*/  IADD3 R12, P0, R19, R2.reuse, RZ ;  /* 0x00000002130c7210 */ /* 0x080fe20007f1e0ff */
[----:B------:R-:W2:Y:S01]  /*1090*/  LDG.E.U8 R17, desc[UR12][R16.64] ;  /* 0x0000000c10117981 */ /* 0x000ea2000c1e1100 */
[----:B------:R-:W-:-:S02]  /*10a0*/  IADD3 R18, P1, R23, R2, RZ ;  /* 0x0000000217127210 */ /* 0x000fc40007f3e0ff */
[----:B------:R-:W-:Y:S01]  /*10b0*/  LEA.HI.X.SX32 R13, R19, R0, 0x1, P0 ;  /* 0x00000000130d7211 */ /* 0x000fe200000f0eff */
[----:B------:R-:W2:Y:S01]  /*10c0*/  LDG.E.U8 R10, desc[UR12][R10.64] ;  /* 0x0000000c0a0a7981 */ /* 0x000ea2000c1e1100 */
[----:B------:R-:W-:Y:S02]  /*10d0*/  IADD3 R2, P0, R3, R2, RZ ;  /* 0x0000000203027210 */ /* 0x000fe40007f1e0ff */
[-C--:B------:R-:W-:Y:S02]  /*10e0*/  LEA.HI.X.SX32 R19, R23, R0.reuse, 0x1, P1 ;  /* 0x0000000017137211 */ /* 0x080fe400008f0eff */
[----:B------:R-:W-:Y:S01]  /*10f0*/  LEA.HI.X.SX32 R3, R3, R0, 0x1, P0 ;  /* 0x0000000003037211 */ /* 0x000fe200000f0eff */
[----:B------:R-:W2:Y:S04]  /*1100*/  LDG.E.U8 R13, desc[UR12][R12.64] ;  /* 0x0000000c0c0d7981 */ /* 0x000ea8000c1e1100 */
[----:B------:R-:W2:Y:S04]  /*1110*/  LDG.E.U8 R18, desc[UR12][R18.64] ;  /* 0x0000000c12127981 */ /* 0x000ea8000c1e1100 */
[----:B------:R0:W2:Y:S01]  /*1120*/  LDG.E.U8 R3, desc[UR12][R2.64] ;  /* 0x0000000c02037981 */ /* 0x0000a2000c1e1100 */
[----:B------:R-:W1:Y:S01]  /*1130*/  S2UR UR5, SR_CgaCtaId ;  /* 0x00000000000579c3 */ /* 0x000e620000008800 */
[----:B------:R-:W-:Y:S01]  /*1140*/  LOP3.LUT R0, R22, 0x3f, RZ, 0xc0, !PT ;  /* 0x0000003f16007812 */ /* 0x000fe200078ec0ff */
[----:B------:R-:W-:Y:S01]  /*1150*/  IMAD R5, R5, 0x100, R4 ;  /* 0x0000010005057824 */ /* 0x000fe200078e0204 */
[----:B------:R-:W-:Y:S01]  /*1160*/  SHF.R.S32.HI R4, RZ, 0x6, R22 ;  /* 0x00000006ff047819 */ /* 0x000fe20000011416 */
[----:B------:R-:W-:-:S02]  /*1170*/  UMOV UR4, 0x400 ;  /* 0x0000040000047882 */ /* 0x000fc40000000000 */
[----:B------:R-:W-:Y:S01]  /*1180*/  IMAD.SHL.U32 R9, R0, 0x2, RZ ;  /* 0x0000000200097824 */ /* 0x000fe200078e00ff */
[----:B------:R-:W-:Y:S01]  /*1190*/  SGXT R4, R4, 0x1 ;  /* 0x000000010404781a */ /* 0x000fe20000000200 */
[----:B---3--:R-:W-:Y:S02]  /*11a0*/  IMAD R6, R25, 0x100, R6 ;  /* 0x0000010019067824 */ /* 0x008fe400078e0206 */
[----:B-----5:R-:W-:Y:S02]  /*11b0*/  IMAD R7, R8, 0x100, R7 ;  /* 0x0000010008077824 */ /* 0x020fe400078e0207 */
[----:B----4-:R-:W-:Y:S02]  /*11c0*/  IMAD R24, R27, 0x100, R24 ;  /* 0x000001001b187824 */ /* 0x010fe400078e0218 */
[----:B------:R-:W-:Y:S01]  /*11d0*/  IMAD R26, R29, 0x100, R26 ;  /* 0x000001001d1a7824 */ /* 0x000fe200078e021a */
[----:B------:R-:W-:Y:S01]  /*11e0*/  F2FP.F16.E4M3.UNPACK_B R5, R5 ;  /* 0x00000005ff05723e */ /* 0x000fe200020006ff */
[----:B------:R-:W-:Y:S01]  /*11f0*/  IMAD R28, R31, 0x100, R28 ;  /* 0x000001001f1c7824 */ /* 0x000fe200078e021c */
[----:B------:R-:W-:-:S02]  /*1200*/  LOP3.LUT R4, R9, 0x90, R4, 0x78, !PT ;  /* 0x0000009009047812 */ /* 0x000fc400078e7804 */
[----:B------:R-:W-:Y:S01]  /*1210*/  F2FP.F16.E4M3.UNPACK_B R6, R6 ;  /* 0x00000006ff06723e */ /* 0x000fe200020006ff */
[----:B-1----:R-:W-:Y:S01]  /*1220*/  ULEA UR4, UR5, UR4, 0x18 ;  /* 0x0000000405047291 */ /* 0x002fe2000f8ec03f */
[----:B------:R-:W-:Y:S01]  /*1230*/  IMAD R30, R33, 0x100, R30 ;  /* 0x00000100211e7824 */ /* 0x000fe200078e021e */
[----:B------:R-:W-:Y:S02]  /*1240*/  F2FP.F16.E4M3.UNPACK_B R7, R7 ;  /* 0x00000007ff07723e */ /* 0x000fe400020006ff */
[----:B------:R-:W-:Y:S02]  /*1250*/  F2FP.F16.E4M3.UNPACK_B R24, R24 ;  /* 0x00000018ff18723e */ /* 0x000fe400020006ff */
[----:B------:R-:W-:Y:S02]  /*1260*/  F2FP.F16.E4M3.UNPACK_B R26, R26 ;  /* 0x0000001aff1a723e */ /* 0x000fe400020006ff */
[----:B------:R-:W-:Y:S01]  /*1270*/  F2FP.F16.E4M3.UNPACK_B R28, R28 ;  /* 0x0000001cff1c723e */ /* 0x000fe200020006ff */
[----:B------:R-:W-:Y:S01]  /*1280*/  IMAD R32, R35, 0x100, R32 ;  /* 0x0000010023207824 */ /* 0x000fe200078e0220 */
[----:B------:R-:W-:-:S02]  /*1290*/  F2FP.F16.E4M3.UNPACK_B R30, R30 ;  /* 0x0000001eff1e723e */ /* 0x000fc400020006ff */
[----:B------:R-:W-:Y:S02]  /*12a0*/  LOP3.LUT R8, R4, 0x20, RZ, 0x3c, !PT ;  /* 0x0000002004087812 */ /* 0x000fe400078e3cff */
[----:B------:R-:W-:Y:S01]  /*12b0*/  F2FP.F16.E4M3.UNPACK_B R32, R32 ;  /* 0x00000020ff20723e */ /* 0x000fe200020006ff */
[----:B------:R-:W-:Y:S01]  /*12c0*/  IMAD R34, R37, 0x100, R34 ;  /* 0x0000010025227824 */ /* 0x000fe200078e0222 */
[----:B0-----:R-:W-:-:S04]  /*12d0*/  PRMT R2, R5, 0x7632, R2 ;  /* 0x0000763205027816 */ /* 0x001fc80000000002 */
[----:B------:R-:W-:Y:S01]  /*12e0*/  F2FP.F16.E4M3.UNPACK_B R34, R34 ;  /* 0x00000022ff22723e */ /* 0x000fe200020006ff */
[----:B------:R-:W-:-:S05]  /*12f0*/  IMAD R36, R39, 0x100, R36 ;  /* 0x0000010027247824 */ /* 0x000fca00078e0224 */
        /* <DEDUP_REMOVED lines=39> */
[----:B--2---:R-:W-:-:S05]  /*1570*/  IMAD R17, R17, 0x100, R20 ;  /* 0x0000010011117824 */ /* 0x004fca00078e0214 */
[----:B------:R-:W-:Y:S01]  /*1580*/  F2FP.F16.E4M3.UNPACK_B R17, R17 ;  /* 0x00000011ff11723e */ /* 0x000fe200020006ff */
[----:B------:R-:W-:Y:S02]  /*1590*/  IMAD R10, R13, 0x100, R10 ;  /* 0x000001000d0a7824 */ /* 0x000fe400078e020a */
[----:B------:R-:W-:-:S03]  /*15a0*/  IMAD R3, R3, 0x100, R18 ;  /* 0x0000010003037824 */ /* 0x000fc600078e0212 */
[----:B------:R-:W-:Y:S02]  /*15b0*/  F2FP.F16.E4M3.UNPACK_B R10, R10 ;  /* 0x0000000aff0a723e */ /* 0x000fe400020006ff */
[----:B------:R-:W-:Y:S01]  /*15c0*/  F2FP.F16.E4M3.UNPACK_B R3, R3 ;  /* 0x00000003ff03723e */ /* 0x000fe200020006ff */
[----:B------:R-:W-:Y:S04]  /*15d0*/  STS.U16 [R4+UR4], R5 ;  /* 0x0000000504007988 */ /* 0x000fe80008000404 */
[----:B------:R-:W-:Y:S04]  /*15e0*/  STS.U16 [R4+UR4+0x200], R6 ;  /* 0x0002000604007988 */ /* 0x000fe80008000404 */
        /* <DEDUP_REMOVED lines=30> */
[----:B------:R0:W-:Y:S02]  /*17d0*/  STS.U16 [R8+UR4+0x100], R2 ;  /* 0x0001000208007988 */ /* 0x0001e40008000404 */
[----:B0-----:R-:W-:-:S05]  /*17e0*/  PRMT R2, R36, 0x7632, R2 ;  /* 0x0000763224027816 */ /* 0x001fca0000000002 */
[----:B------:R0:W-:Y:S02]  /*17f0*/  STS.U16 [R8+UR4+0x1300], R2 ;  /* 0x0013000208007988 */ /* 0x0001e40008000404 */
[----:B0-----:R-:W0:Y:S01]  /*1800*/  LDC R2, c[0x0][0x280] ;  /* 0x0000a000ff027b82 */ /* 0x001e220000000800 */
[----:B------:R-:W-:Y:S02]  /*1810*/  PRMT R5, R6, 0x7632, R5 ;  /* 0x0000763206057816 */ /* 0x000fe40000000005 */
[----:B------:R-:W-:Y:S02]  /*1820*/  PRMT R6, R7, 0x7632, R6 ;  /* 0x0000763207067816 */ /* 0x000fe40000000006 */
[----:B------:R-:W-:Y:S02]  /*1830*/  PRMT R10, R32, 0x7632, R10 ;  /* 0x00007632200a7816 */ /* 0x000fe4000000000a */
[----:B------:R-:W-:Y:S01]  /*1840*/  PRMT R12, R30, 0x7632, R12 ;  /* 0x000076321e0c7816 */ /* 0x000fe2000000000c */
[----:B------:R1:W-:Y:S01]  /*1850*/  STS.U16 [R8+UR4+0x500], R6 ;  /* 0x0005000608007988 */ /* 0x0003e20008000404 */
[----:B------:R-:W-:-:S02]  /*1860*/  PRMT R7, R24, 0x7632, R7 ;  /* 0x0000763218077816 */ /* 0x000fc40000000007 */
[----:B------:R-:W-:Y:S01]  /*1870*/  PRMT R9, R26, 0x7632, R9 ;  /* 0x000076321a097816 */ /* 0x000fe20000000009 */
[----:B------:R2:W-:Y:S01]  /*1880*/  STS.U16 [R8+UR4+0xf00], R10 ;  /* 0x000f000a08007988 */ /* 0x0005e20008000404 */
[----:B------:R-:W-:Y:S02]  /*1890*/  PRMT R11, R28, 0x7632, R11 ;  /* 0x000076321c0b7816 */ /* 0x000fe4000000000b */
[----:B------:R-:W-:Y:S02]  /*18a0*/  PRMT R4, R34, 0x7632, R4 ;  /* 0x0000763222047816 */ /* 0x000fe40000000004 */
[----:B-1----:R-:W-:Y:S02]  /*18b0*/  PRMT R6, R42, 0x7632, R6 ;  /* 0x000076322a067816 */ /* 0x002fe40000000006 */
[----:B------:R-:W-:Y:S02]  /*18c0*/  PRMT R3, R38, 0x7632, R3 ;  /* 0x0000763226037816 */ /* 0x000fe40000000003 */
[----:B--2---:R-:W-:Y:S01]  /*18d0*/  PRMT R10, R48, 0x7632, R10 ;  /* 0x00007632300a7816 */ /* 0x004fe2000000000a */
[----:B------:R1:W-:Y:S01]  /*18e0*/  STS.U16 [R8+UR4+0xd00], R12 ;  /* 0x000d000c08007988 */ /* 0x0003e20008000404 */
[----:B0-----:R-:W-:-:S03]  /*18f0*/  ISETP.GE.AND P0, PT, R2, 0x1, PT ;  /* 0x000000010200780c */ /* 0x001fc60003f06270 */
[----:B------:R0:W-:Y:S04]  /*1900*/  STS.U16 [R8+UR4+0x300], R5 ;  /* 0x0003000508007988 */ /* 0x0001e80008000404 */
[----:B------:R2:W-:Y:S01]  /*1910*/  STS.U16 [R8+UR4+0x700], R7 ;  /* 0x0007000708007988 */ /* 0x0005e20008000404 */
[----:B-1----:R-:W-:-:S03]  /*1920*/  PRMT R12, R60, 0x7632, R12 ;  /* 0x000076323c0c7816 */ /* 0x002fc6000000000c */
[----:B------:R1:W-:Y:S01]  /*1930*/  STS.U16 [R8+UR4+0x900], R9 ;  /* 0x0009000908007988 */ /* 0x0003e20008000404 */
[----:B0-----:R-:W-:-:S03]  /*1940*/  PRMT R5, R40, 0x7632, R5 ;  /* 0x0000763228057816 */ /* 0x001fc60000000005 */
[----:B------:R0:W-:Y:S01]  /*1950*/  STS.U16 [R8+UR4+0xb00], R11 ;  /* 0x000b000b08007988 */ /* 0x0001e20008000404 */
[----:B--2---:R-:W-:-:S03]  /*1960*/  PRMT R7, R44, 0x7632, R7 ;  /* 0x000076322c077816 */ /* 0x004fc60000000007 */
        /* <DEDUP_REMOVED lines=9> */
[----:B0-----:R-:W-:Y:S02]  /*1a00*/  PRMT R3, R54, 0x7632, R3 ;  /* 0x0000763236037816 */ /* 0x001fe40000000003 */
[----:B--2---:R-:W-:Y:S01]  /*1a10*/  PRMT R10, R68, 0x7632, R10 ;  /* 0x00007632440a7816 */ /* 0x004fe2000000000a */
[----:B------:R0:W-:Y:S01]  /*1a20*/  STS.U16 [R8+UR4+0x1700], R5 ;  /* 0x0017000508007988 */ /* 0x0001e20008000404 */
[----:B------:R-:W-:Y:S02]  /*1a30*/  PRMT R13, R17, 0x7632, R13 ;  /* 0x00007632110d7816 */ /* 0x000fe4000000000d */
[----:B-1----:R-:W-:Y:S01]  /*1a40*/  PRMT R12, R15, 0x7632, R12 ;  /* 0x000076320f0c7816 */ /* 0x002fe2000000000c */
[----:B------:R1:W-:Y:S01]  /*1a50*/  STS.U16 [R8+UR4+0x1b00], R7 ;  /* 0x001b000708007988 */ /* 0x0003e20008000404 */
[----:B------:R-:W-:Y:S02]  /*1a60*/  PRMT R14, R10, 0x7632, R14 ;  /* 0x000076320a0e7816 */ /* 0x000fe4000000000e */
[----:B------:R-:W-:Y:S01]  /*1a70*/  PRMT R15, R3, 0x7632, R15 ;  /* 0x00007632030f7816 */ /* 0x000fe2000000000f */
[----:B------:R2:W-:Y:S01]  /*1a80*/  STS.U16 [R8+UR4+0x1d00], R9 ;  /* 0x001d000908007988 */ /* 0x0005e20008000404 */
[----:B0-----:R-:W-:-:S03]  /*1a90*/  PRMT R5, R56, 0x7632, R5 ;  /* 0x0000763238057816 */ /* 0x001fc60000000005 */
[----:B------:R0:W-:Y:S01]  /*1aa0*/  STS.U16 [R8+UR4+0x2100], R11 ;  /* 0x0021000b08007988 */ /* 0x0001e20008000404 */
[----:B-1----:R-:W-:-:S03]  /*1ab0*/  PRMT R7, R62, 0x7632, R7 ;  /* 0x000076323e077816 */ /* 0x002fc60000000007 */
[----:B------:R1:W-:Y:S01]  /*1ac0*/  STS.U16 [R8+UR4+0x2300], R4 ;  /* 0x0023000408007988 */ /* 0x0003e20008000404 */
[----:B--2---:R-:W-:-:S03]  /*1ad0*/  PRMT R9, R64, 0x7632, R9 ;  /* 0x0000763240097816 */ /* 0x004fc60000000009 */
[----:B------:R2:W-:Y:S01]  /*1ae0*/  STS.U16 [R8+UR4+0x2900], R6 ;  /* 0x0029000608007988 */ /* 0x0005e20008000404 */
[----:B0-----:R-:W-:Y:S02]  /*1af0*/  PRMT R11, R70, 0x7632, R11 ;  /* 0x00007632460b7816 */ /* 0x001fe4000000000b */
[----:B-1----:R-:W-:Y:S02]  /*1b00*/  PRMT R4, R66, 0x7632, R4 ;  /* 0x0000763242047816 */ /* 0x002fe40000000004 */
[----:B--2---:R-:W-:Y:S01]  /*1b10*/  PRMT R6, R72, 0x7632, R6 ;  /* 0x0000763248067816 */ /* 0x004fe20000000006 */
[----:B------:R0:W-:Y:S01]  /*1b20*/  STS.U16 [R8+UR4+0x2500], R3 ;  /* 0x0025000308007988 */ /* 0x0001e20008000404 */
[----:B------:R-:W-:-:S03]  /*1b30*/  IMAD.MOV.U32 R18, RZ, RZ, 0x3f800000 ;  /* 0x3f800000ff127424 */ /* 0x000fc600078e00ff */
[----:B------:R1:W-:Y:S01]  /*1b40*/  STS.U16 [R8+UR4+0x2700], R5 ;  /* 0x0027000508007988 */ /* 0x0003e20008000404 */
[----:B------:R-:W-:-:S03]  /*1b50*/  IMAD.MOV.U32 R2, RZ, RZ, -0x800000 ;  /* 0xff800000ff027424 */ /* 0x000fc600078e00ff */
[----:B------:R-:W-:Y:S01]  /*1b60*/  STS.U16 [R8+UR4+0x2d00], R7 ;  /* 0x002d000708007988 */ /* 0x000fe20008000404 */
[----:B------:R-:W-:-:S03]  /*1b70*/  IMAD.MOV.U32 R16, RZ, RZ, 0x3f800000 ;  /* 0x3f800000ff107424 */ /* 0x000fc600078e00ff */
[----:B------:R2:W-:Y:S01]  /*1b80*/  STS.U16 [R8+UR4+0x2f00], R9 ;  /* 0x002f000908007988 */ /* 0x0005e20008000404 */
[----:B0-----:R-:W-:-:S03]  /*1b90*/  IMAD.MOV.U32 R3, RZ, RZ, -0x800000 ;  /* 0xff800000ff037424 */ /* 0x001fc600078e00ff */
[----:B------:R0:W-:Y:S01]  /*1ba0*/  STS.U16 [R8+UR4+0x3100], R4 ;  /* 0x0031000408007988 */ /* 0x0001e20008000404 */
[----:B-1----:R-:W-:-:S03]  /*1bb0*/  IMAD.MOV.U32 R5, RZ, RZ, -0x800000 ;  /* 0xff800000ff057424 */ /* 0x002fc600078e00ff */
[----:B------:R1:W-:Y:S01]  /*1bc0*/  STS.U16 [R8+UR4+0x3300], R10 ;  /* 0x0033000a08007988 */ /* 0x0003e20008000404 */
[----:B------:R-:W-:-:S03]  /*1bd0*/  CS2R R88, SRZ ;  /* 0x0000000000587805 */ /* 0x000fc6000001ff00 */
[----:B------:R-:W-:Y:S01]  /*1be0*/  STS.U16 [R8+UR4+0x3500], R11 ;  /* 0x0035000b08007988 */ /* 0x000fe20008000404 */
[----:B--2---:R-:W-:-:S03]  /*1bf0*/  IMAD.MOV.U32 R9, RZ, RZ, 0x3f800000 ;  /* 0x3f800000ff097424 */ /* 0x004fc600078e00ff */
[----:B------:R-:W-:Y:S01]  /*1c00*/  STS.U16 [R8+UR4+0x3700], R6 ;  /* 0x0037000608007988 */ /* 0x000fe20008000404 */
[----:B0-----:R-:W-:-:S03]  /*1c10*/  IMAD.MOV.U32 R4, RZ, RZ, -0x800000 ;  /* 0xff800000ff047424 */ /* 0x001fc600078e00ff */
[----:B------:R-:W-:Y:S01]  /*1c20*/  STS.U16 [R8+UR4+0x3900], R12 ;  /* 0x0039000c08007988 */ /* 0x000fe20008000404 */
[----:B-1----:R-:W-:-:S03]  /*1c30*/  IMAD.MOV.U32 R10, RZ, RZ, 0x3f800000 ;  /* 0x3f800000ff0a7424 */ /* 0x002fc600078e00ff */
[----:B------:R-:W-:Y:S01]  /*1c40*/  STS.U16 [R8+UR4+0x3b00], R13 ;  /* 0x003b000d08007988 */ /* 0x000fe20008000404 */
[----:B------:R-:W-:-:S03]  /*1c50*/  CS2R R90, SRZ ;  /* 0x00000000005a7805 */ /* 0x000fc6000001ff00 */
[----:B------:R-:W-:Y:S01]  /*1c60*/  STS.U16 [R8+UR4+0x3d00], R14 ;  /* 0x003d000e08007988 */ /* 0x000fe20008000404 */
[----:B------:R-:W-:-:S03]  /*1c70*/  CS2R R100, SRZ ;  /* 0x0000000000647805 */ /* 0x000fc6000001ff00 */
[----:B------:R0:W-:Y:S01]  /*1c80*/  STS.U16 [R8+UR4+0x3f00], R15 ;  /* 0x003f000f08007988 */ /* 0x0001e20008000404 */
[----:B------:R-:W-:Y:S02]  /*1c90*/  CS2R R102, SRZ ;  /* 0x0000000000667805 */ /* 0x000fe4000001ff00 */
[----:B------:R-:W-:Y:S02]  /*1ca0*/  CS2R R84, SRZ ;  /* 0x0000000000547805 */ /* 0x000fe4000001ff00 */
[----:B------:R-:W-:Y:S02]  /*1cb0*/  CS2R R86, SRZ ;  /* 0x0000000000567805 */ /* 0x000fe4000001ff00 */
[----:B------:R-:W-:Y:S02]  /*1cc0*/  CS2R R48, SRZ ;  /* 0x0000000000307805 */ /* 0x000fe4000001ff00 */
[----:B------:R-:W-:Y:S02]  /*1cd0*/  CS2R R50, SRZ ;  /* 0x0000000000327805 */ /* 0x000fe4000001ff00 */
[----:B------:R-:W-:-:S02]  /*1ce0*/  CS2R R96, SRZ ;  /* 0x0000000000607805 */ /* 0x000fc4000001ff00 */
        /* <DEDUP_REMOVED lines=23> */
[----:B0-----:R-:W-:Y:S01]  /*1e60*/  LOP3.LUT R8, R22, 0x7f, RZ, 0xc0, !PT ;  /* 0x0000007f16087812 */ /* 0x001fe200078ec0ff */
[----:B------:R-:W-:Y:S06]  /*1e70*/  @!P0 BRA `(.L_x_0) ;  /* 0x000000f400888947 */ /* 0x000fec0003800000 */
[----:B------:R-:W0:Y:S01]  /*1e80*/  LDC R4, c[0x0][0x268] ;  /* 0x00009a00ff047b82 */ /* 0x000e220000000800 */
[----:B------:R-:W-:Y:S01]  /*1e90*/  SHF.R.U32.HI R2, RZ, 0x6, R22 ;  /* 0x00000006ff027819 */ /* 0x000fe20000011616 */
[----:B------:R-:W-:Y:S01]  /*1ea0*/  ULDC.64 UR4, c[0x0][0x260] ;  /* 0x0000980000047ab9 */ /* 0x000fe20000000a00 */
[----:B------:R-:W-:Y:S01]  /*1eb0*/  LOP3.LUT P0, RZ, R22, 0x3, RZ, 0xc0, !PT ;  /* 0x0000000316ff7812 */ /* 0x000fe2000780c0ff */
[----:B------:R-:W-:Y:S01]  /*1ec0*/  UIMAD UR4, UR7, UR4, URZ ;  /* 0x00000004070472a4 */ /* 0x000fe2000f8e023f */
[----:B------:R-:W-:Y:S01]  /*1ed0*/  SGXT.U32 R2, R2, 0x1 ;  /* 0x000000010202781a */ /* 0x000fe20000000000 */
[----:B------:R-:W-:Y:S01]  /*1ee0*/  IMAD R3, R0, UR5, RZ ;  /* 0x0000000500037c24 */ /* 0x000fe2000f8e02ff */
[----:B------:R-:W-:Y:S01]  /*1ef0*/  UMOV UR6, URZ ;  /* 0x0000003f00067c82 */ /* 0x000fe20008000000 */
[----:B------:R-:W1:Y:S01]  /*1f00*/  LDC.64 R6, c[0x0][0x250] ;  /* 0x00009400ff067b82 */ /* 0x000e620000000a00 */
[----:B------:R-:W-:Y:S02]  /*1f10*/  USHF.R.S32.HI UR5, URZ, 0x1f, UR4 ;  /* 0x0000001f3f057899 */ /* 0x000fe40008011404 */
[----:B------:R-:W-:Y:S01]  /*1f20*/  SHF.R.S32.HI R0, RZ, 0x1f, R3 ;  /* 0x0000001fff007819 */ /* 0x000fe20000011403 */
[----:B------:R-:W-:Y:S01]  /*1f30*/  ULDC UR11, c[0x0][0x238] ;  /* 0x00008e00000b7ab9 */ /* 0x000fe20000000800 */
[----:B------:R-:W-:Y:S01]  /*1f40*/  ULDC UR14, c[0x0][0x264] ;  /* 0x00009900000e7ab9 */ /* 0x000fe20000000800 */
[----:B------:R-:W-:Y:S01]  /*1f50*/  ULDC UR15, c[0x0][0x254] ;  /* 0x00009500000f7ab9 */ /* 0x000fe20000000800 */
[----:B------:R-:W-:Y:S01]  /*1f60*/  ULDC UR16, c[0x0][0x254] ;  /* 0x0000950000107ab9 */ /* 0x000fe20000000800 */
[----:B------:R-:W2:Y:S01]  /*1f70*/  LDC.64 R14, c[0x0][0x218] ;  /* 0x00008600ff0e7b82 */ /* 0x000ea20000000a00 */
[----:B0-----:R-:W-:-:S07]  /*1f80*/  IMAD R9, R2, R4, RZ ;  /* 0x0000000402097224 */ /* 0x001fce00078e02ff */
[----:B------:R-:W0:Y:S01]  /*1f90*/  LDC R11, c[0x0][0x258] ;  /* 0x00009600ff0b7b82 */ /* 0x000e220000000800 */
[----:B------:R-:W-:-:S04]  /*1fa0*/  IMAD R23, R4, 0x2, R9 ;  /* 0x0000000204177824 */ /* 0x000fc800078e0209 */
[----:B------:R-:W-:-:S03]  /*1fb0*/  IMAD R29, R4, 0x2, R23 ;  /* 0x00000002041d7824 */ /* 0x000fc600078e0217 */
[----:B------:R-:W3:Y:S01]  /*1fc0*/  LDC.64 R16, c[0x0][0x220] ;  /* 0x00008800ff107b82 */ /* 0x000ee20000000a00 */
[----:B-1----:R-:W-:Y:S01]  /*1fd0*/  IMAD R6, R6, UR7, RZ ;  /* 0x0000000706067c24 */ /* 0x002fe2000f8e02ff */
[----:B------:R-:W-:Y:S01]  /*1fe0*/  SHF.R.S32.HI R209, RZ, 0x1f, R7 ;  /* 0x0000001fffd17819 */ /* 0x000fe20000011407 */
[C---:B------:R-:W-:Y:S02]  /*1ff0*/  IMAD R31, R4.reuse, 0x2, R29 ;  /* 0x00000002041f7824 */ /* 0x040fe400078e021d */
[C---:B------:R-:W-:Y:S02]  /*2000*/  IMAD.SHL.U32 R217, R7.reuse, 0x2, RZ ;  /* 0x0000000207d97824 */ /* 0x040fe400078e00ff */
[----:B------:R-:W-:Y:S01]  /*2010*/  IMAD R35, R4, 0x2, R31 ;  /* 0x0000000204237824 */ /* 0x000fe200078e021f */
[----:B--2---:R-:W-:Y:S01]  /*2020*/  IADD3 R5, P1, R6, R14, RZ ;  /* 0x0000000e06057210 */ /* 0x004fe20007f3e0ff */
[----:B------:R-:W1:Y:S01]  /*2030*/  LDC R2, c[0x0][0x268] ;  /* 0x00009a00ff027b82 */ /* 0x000e620000000800 */
[----:B------:R-:W-:-:S02]  /*2040*/  IMAD R221, R7, 0x3, RZ ;  /* 0x0000000307dd7824 */ /* 0x000fc400078e02ff */
[----:B------:R-:W-:Y:S01]  /*2050*/  IMAD R37, R4, 0x2, R35 ;  /* 0x0000000204257824 */ /* 0x000fe200078e0223 */
[----:B------:R-:W-:Y:S01]  /*2060*/  LEA.HI.X.SX32 R15, R6, R15, 0x1, P1 ;  /* 0x0000000f060f7211 */ /* 0x000fe200008f0eff */
[----:B------:R-:W-:Y:S02]  /*2070*/  IMAD.SHL.U32 R225, R7, 0x4, RZ ;  /* 0x0000000407e17824 */ /* 0x000fe400078e00ff */
[----:B------:R-:W-:Y:S01]  /*2080*/  IMAD R39, R4, 0x2, R37 ;  /* 0x0000000204277824 */ /* 0x000fe200078e0225 */
[----:B------:R-:W2:Y:S01]  /*2090*/  LDC R10, c[0x0][0x268] ;  /* 0x00009a00ff0a7b82 */ /* 0x000ea20000000800 */
[----:B0-----:R-:W-:Y:S02]  /*20a0*/  IMAD R8, R8, R11, RZ ;  /* 0x0000000b08087224 */ /* 0x001fe400078e02ff */
[----:B------:R-:W-:Y:S02]  /*20b0*/  IMAD R41, R4, 0x2, R39 ;  /* 0x0000000204297824 */ /* 0x000fe400078e0227 */
[----:B------:R-:W-:Y:S01]  /*20c0*/  IMAD R14, R11, 0x80, R8 ;  /* 0x000000800b0e7824 */ /* 0x000fe200078e0208 */
[----:B------:R-:W-:Y:S01]  /*20d0*/  IADD3 R11, P1, R8, R5, RZ ;  /* 0x00000005080b7210 */ /* 0x000fe20007f3e0ff */
[----:B------:R-:W-:Y:S01]  /*20e0*/  IMAD R43, R4, 0x2, R41 ;  /* 0x00000002042b7824 */ /* 0x000fe200078e0229 */
[----:B---3--:R-:W-:Y:S01]  /*20f0*/  IADD3 R6, P3, P4, R3, UR4, R16 ;  /* 0x0000000403067c10 */ /* 0x008fe2000fc7e010 */
[----:B------:R-:W0:Y:S01]  /*2100*/  LDC R18, c[0x0][0x268] ;  /* 0x00009a00ff127b82 */ /* 0x000e220000000800 */
[----:B------:R-:W-:Y:S01]  /*2110*/  LEA.HI.X.SX32 R13, R8, R15, 0x1, P1 ;  /* 0x0000000f080d7211 */ /* 0x000fe200008f0eff */
[----:B------:R-:W-:Y:S01]  /*2120*/  IMAD R45, R4, 0x2, R43 ;  /* 0x00000002042d7824 */ /* 0x000fe200078e022b */
[----:B------:R-:W-:Y:S01]  /*2130*/  IADD3.X R0, R0, UR5, R17, P3, P4 ;  /* 0x0000000500007c10 */ /* 0x000fe20009fe8411 */
[----:B------:R-:W-:Y:S01]  /*2140*/  IMAD R229, R7, 0x5, RZ ;  /* 0x0000000507e57824 */ /* 0x000fe200078e02ff */
[----:B------:R-:W-:Y:S01]  /*2150*/  IADD3 R12, P2, R14, R5, RZ ;  /* 0x000000050e0c7210 */ /* 0x000fe20007f5e0ff */
[----:B------:R-:W-:Y:S01]  /*2160*/  IMAD R51, R4, 0x2, R45 ;  /* 0x0000000204337824 */ /* 0x000fe200078e022d */
[----:B------:R-:W-:Y:S01]  /*2170*/  IADD3 RZ, P5, R221, R11, RZ ;  /* 0x0000000bddff7210 */ /* 0x000fe20007fbe0ff */
[----:B------:R-:W3:Y:S01]  /*2180*/  LDC R8, c[0x0][0x268] ;  /* 0x00009a00ff087b82 */ /* 0x000ee20000000800 */
[----:B------:R-:W-:Y:S01]  /*2190*/  LEA.HI.X.SX32 R14, R14, R15, 0x1, P2 ;  /* 0x0000000f0e0e7211 */ /* 0x000fe200010f0eff */
[----:B------:R-:W-:Y:S01]  /*21a0*/  IMAD R53, R4, 0x2, R51 ;  /* 0x0000000204357824 */ /* 0x000fe200078e0233 */
[----:B------:R-:W-:Y:S01]  /*21b0*/  IADD3 R47, P2, R29, R6, RZ ;  /* 0x000000061d2f7210 */ /* 0x000fe20007f5e0ff */
[C---:B------:R-:W-:Y:S01]  /*21c0*/  IMAD R233, R7.reuse, 0x6, RZ ;  /* 0x0000000607e97824 */ /* 0x040fe200078e02ff */
[----:B------:R-:W-:Y:S01]  /*21d0*/  IADD3 RZ, P6, R12, R7, RZ ;  /* 0x000000070cff7210 */ /* 0x000fe20007fde0ff */
[C---:B------:R-:W-:Y:S01]  /*21e0*/  IMAD R55, R4.reuse, 0x2, R53 ;  /* 0x0000000204377824 */ /* 0x040fe200078e0235 */
[----:B------:R-:W-:Y:S01]  /*21f0*/  UMOV UR4, URZ ;  /* 0x0000003f00047c82 */ /* 0x000fe20008000000 */
[----:B------:R-:W4:Y:S01]  /*2200*/  LDC R16, c[0x0][0x268] ;  /* 0x00009a00ff107b82 */ /* 0x000f220000000800 */
[----:B------:R-:W-:Y:S01]  /*2210*/  IMAD R237, R7, 0x7, RZ ;  /* 0x0000000707ed7824 */ /* 0x000fe200078e02ff */
[----:B------:R-:W-:Y:S01]  /*2220*/  UMOV UR5, URZ ;  /* 0x0000003f00057c82 */ /* 0x000fe20008000000 */
[----:B------:R-:W-:-:S02]  /*2230*/  IMAD R57, R4, 0x2, R55 ;  /* 0x0000000204397824 */ /* 0x000fc400078e0237 */
[C---:B------:R-:W-:Y:S02]  /*2240*/  IMAD.SHL.U32 R241, R7.reuse, 0x8, RZ ;  /* 0x0000000807f17824 */ /* 0x040fe400078e00ff */
[----:B------:R-:W-:Y:S01]  /*2250*/  IMAD R67, R4, 0x2, R57 ;  /* 0x0000000204437824 */ /* 0x000fe200078e0239 */
[----:B------:R-:W5:Y:S01]  /*2260*/  LDC R20, c[0x0][0x268] ;  /* 0x00009a00ff147b82 */ /* 0x000f620000000800 */
[----:B------:R-:W-:Y:S02]  /*2270*/  IMAD R251, R7, 0x9, RZ ;  /* 0x0000000907fb7824 */ /* 0x000fe400078e02ff */
[----:B-1----:R-:W-:-:S03]  /*2280*/  IMAD R69, R2, 0x2, R67 ;  /* 0x0000000202457824 */ /* 0x002fc600078e0243 */
[----:B------:R-:W-:Y:S01]  /*2290*/  SHF.R.S32.HI R247, RZ, 0x1f, R251 ;  /* 0x0000001ffff77819 */ /* 0x000fe200000114fb */
[----:B---3--:R-:W-:Y:S01]  /*22a0*/  IMAD R71, R8, 0x2, R69 ;  /* 0x0000000208477824 */ /* 0x008fe200078e0245 */
[----:B------:R-:W1:Y:S03]  /*22b0*/  LDC R22, c[0x0][0x268] ;  /* 0x00009a00ff167b82 */ /* 0x000e660000000800 */
[----:B--2---:R-:W-:-:S04]  /*22c0*/  IMAD R73, R10, 0x2, R71 ;  /* 0x000000020a497824 */ /* 0x004fc800078e0247 */
[----:B----4-:R-:W-:Y:S01]  /*22d0*/  IMAD R77, R16, 0x2, R73 ;  /* 0x00000002104d7824 */ /* 0x010fe200078e0249 */
[----:B------:R-:W2:Y:S03]  /*22e0*/  LDC R24, c[0x0][0x268] ;  /* 0x00009a00ff187b82 */ /* 0x000ea60000000800 */
[----:B0-----:R-:W-:-:S04]  /*22f0*/  IMAD R79, R18, 0x2, R77 ;  /* 0x00000002124f7824 */ /* 0x001fc800078e024d */
[----:B-----5:R-:W-:Y:S01]  /*2300*/  IMAD R87, R20, 0x2, R79 ;  /* 0x0000000214577824 */ /* 0x020fe200078e024f */
[----:B------:R-:W0:Y:S01]  /*2310*/  LDC R26, c[0x0][0x268] ;  /* 0x00009a00ff1a7b82 */ /* 0x000e220000000800 */
[----:B------:R-:W-:-:S04]  /*2320*/  IADD3 R20, P1, R9, R6, RZ ;  /* 0x0000000609147210 */ /* 0x000fc80007f3e0ff */
[----:B------:R-:W-:Y:S01]  /*2330*/  LEA.HI.X.SX32 R9, R9, R0, 0x1, P1 ;  /* 0x0000000009097211 */ /* 0x000fe200008f0eff */
[----:B------:R-:W-:Y:S01]  /*2340*/  STL [R1+0x364], R20 ;  /* 0x0003641401007387 */ /* 0x000fe20000100800 */
[-C--:B------:R-:W-:Y:S01]  /*2350*/  IADD3 R21, P1, R23, R6.reuse, RZ ;  /* 0x0000000617157210 */ /* 0x080fe20007f3e0ff */
[----:B------:R-:W3:Y:S01]  /*2360*/  LDC R28, c[0x0][0x268] ;  /* 0x00009a00ff1c7b82 */ /* 0x000ee20000000800 */
[----:B-1----:R-:W-:Y:S01]  /*2370*/  IMAD R89, R22, 0x2, R87 ;  /* 0x0000000216597824 */ /* 0x002fe200078e0257 */
[----:B------:R1:W-:Y:S04]  /*2380*/  STL [R1+0x360], R9 ;  /* 0x0003600901007387 */ /* 0x0003e80000100800 */
[----:B------:R-:W-:Y:S02]  /*2390*/  STL [R1+0x36c], R21 ;  /* 0x00036c1501007387 */ /* 0x000fe40000100800 */
[----:B------:R-:W4:Y:S01]  /*23a0*/  LDC R30, c[0x0][0x268] ;  /* 0x00009a00ff1e7b82 */ /* 0x000f220000000800 */
[----:B--2---:R-:W-:Y:S01]  /*23b0*/  IMAD R91, R24, 0x2, R89 ;  /* 0x00000002185b7824 */ /* 0x004fe200078e0259 */
[----:B------:R2:W-:Y:S01]  /*23c0*/  STL [R1+0x374], R47 ;  /* 0x0003742f01007387 */ /* 0x0005e20000100800 */
[----:B-1----:R-:W-:-:S05]  /*23d0*/  IADD3 R9, P3, R31, R6, RZ ;  /* 0x000000061f097210 */ /* 0x002fca0007f7e0ff */
[----:B------:R-:W1:Y:S01]  /*23e0*/  LDC R32, c[0x0][0x268] ;  /* 0x00009a00ff207b82 */ /* 0x000e620000000800 */
[----:B------:R5:W-:Y:S01]  /*23f0*/  STL [R1+0x37c], R9 ;  /* 0x00037c0901007387 */ /* 0x000be20000100800 */
[----:B0-----:R-:W-:Y:S01]  /*2400*/  IMAD R93, R26, 0x2, R91 ;  /* 0x000000021a5d7824 */ /* 0x001fe200078e025b */
[-C--:B--2---:R-:W-:Y:S02]  /*2410*/  LEA.HI.X.SX32 R47, R23, R0.reuse, 0x1, P1 ;  /* 0x00000000172f7211 */ /* 0x084fe400008f0eff */
[----:B------:R-:W-:-:S03]  /*2420*/  LEA.HI.X.SX32 R23, R29, R0, 0x1, P2 ;  /* 0x000000001d177211 */ /* 0x000fc600010f0eff */
[----:B------:R-:W0:Y:S01]  /*2430*/  LDC R34, c[0x0][0x268] ;  /* 0x00009a00ff227b82 */ /* 0x000e220000000800 */
[----:B------:R-:W-:Y:S01]  /*2440*/  STL [R1+0x368], R47 ;  /* 0x0003682f01007387 */ /* 0x000fe20000100800 */
[----:B------:R-:W-:Y:S01]  /*2450*/  IADD3 R29, P1, R35, R6, RZ ;  /* 0x00000006231d7210 */ /* 0x000fe20007f3e0ff */
[----:B---3--:R-:W-:Y:S01]  /*2460*/  IMAD R95, R28, 0x2, R93 ;  /* 0x000000021c5f7824 */ /* 0x008fe200078e025d */
[----:B-----5:R-:W-:Y:S01]  /*2470*/  LEA.HI.X.SX32 R9, R31, R0, 0x1, P3 ;  /* 0x000000001f097211 */ /* 0x020fe200018f0eff */
[----:B------:R2:W-:Y:S03]  /*2480*/  STL [R1+0x370], R23 ;  /* 0x0003701701007387 */ /* 0x0005e60000100800 */
[----:B------:R-:W3:Y:S01]  /*2490*/  LDC R36, c[0x0][0x268] ;  /* 0x00009a00ff247b82 */ /* 0x000ee20000000800 */
[----:B------:R5:W-:Y:S01]  /*24a0*/  STL [R1+0x378], R9 ;  /* 0x0003780901007387 */ /* 0x000be20000100800 */
[----:B----4-:R-:W-:-:S03]  /*24b0*/  IMAD R97, R30, 0x2, R95 ;  /* 0x000000021e617824 */ /* 0x010fc600078e025f */
[----:B------:R4:W-:Y:S01]  /*24c0*/  STL [R1+0x384], R29 ;  /* 0x0003841d01007387 */ /* 0x0009e20000100800 */
[-C--:B--2---:R-:W-:Y:S02]  /*24d0*/  IADD3 R23, P2, R37, R6.reuse, RZ ;  /* 0x0000000625177210 */ /* 0x084fe40007f5e0ff */
[----:B------:R-:W2:Y:S01]  /*24e0*/  LDC R38, c[0x0][0x268] ;  /* 0x00009a00ff267b82 */ /* 0x000ea20000000800 */
[----:B-1----:R-:W-:Y:S01]  /*24f0*/  IMAD R99, R32, 0x2, R97 ;  /* 0x0000000220637824 */ /* 0x002fe200078e0261 */
[----:B-----5:R-:W-:Y:S01]  /*2500*/  IADD3 R9, P3, R39, R6, RZ ;  /* 0x0000000627097210 */ /* 0x020fe20007f7e0ff */
[----:B------:R1:W-:Y:S01]  /*2510*/  STL [R1+0x38c], R23 ;  /* 0x00038c1701007387 */ /* 0x0003e20000100800 */
[----:B----4-:R-:W-:-:S03]  /*2520*/  LEA.HI.X.SX32 R29, R37, R0, 0x1, P2 ;  /* 0x00000000251d7211 */ /* 0x010fc600010f0eff */
[----:B------:R4:W-:Y:S01]  /*2530*/  STL [R1+0x394], R9 ;  /* 0x0003940901007387 */ /* 0x0009e20000100800 */
[----:B------:R-:W5:Y:S01]  /*2540*/  LDC R40, c[0x0][0x268] ;  /* 0x00009a00ff287b82 */ /* 0x000f620000000800 */
[----:B0-----:R-:W-:Y:S01]  /*2550*/  IMAD R101, R34, 0x2, R99 ;  /* 0x0000000222657824 */ /* 0x001fe200078e0263 */
[----:B-1----:R-:W-:Y:S02]  /*2560*/  LEA.HI.X.SX32 R23, R35, R0, 0x1, P1 ;  /* 0x0000000023177211 */ /* 0x002fe400008f0eff */
[----:B------:R-:W-:-:S04]  /*2570*/  IADD3 R31, P1, R41, R6, RZ ;  /* 0x00000006291f7210 */ /* 0x000fc80007f3e0ff */
[----:B------:R-:W0:Y:S01]  /*2580*/  LDC R42, c[0x0][0x268] ;  /* 0x00009a00ff2a7b82 */ /* 0x000e220000000800 */
[----:B----4-:R-:W-:Y:S01]  /*2590*/  LEA.HI.X.SX32 R9, R39, R0, 0x1, P3 ;  /* 0x0000000027097211 */ /* 0x010fe200018f0eff */
[----:B------:R-:W-:Y:S01]  /*25a0*/  STL [R1+0x380], R23 ;  /* 0x0003801701007387 */ /* 0x000fe20000100800 */
[----:B---3--:R-:W-:-:S03]  /*25b0*/  IMAD R103, R36, 0x2, R101 ;  /* 0x0000000224677824 */ /* 0x008fc600078e0265 */
[----:B------:R1:W-:Y:S01]  /*25c0*/  STL [R1+0x388], R29 ;  /* 0x0003881d01007387 */ /* 0x0003e20000100800 */
[----:B--2---:R-:W-:Y:S01]  /*25d0*/  IMAD R105, R38, 0x2, R103 ;  /* 0x0000000226697824 */ /* 0x004fe200078e0267 */
[----:B------:R-:W2:Y:S02]  /*25e0*/  LDC R44, c[0x0][0x268] ;  /* 0x00009a00ff2c7b82 */ /* 0x000ea40000000800 */
[----:B------:R3:W-:Y:S04]  /*25f0*/  STL [R1+0x390], R9 ;  /* 0x0003900901007387 */ /* 0x0007e80000100800 */
[----:B------:R4:W-:Y:S01]  /*2600*/  STL [R1+0x39c], R31 ;  /* 0x00039c1f01007387 */ /* 0x0009e20000100800 */
[-C--:B-1----:R-:W-:Y:S01]  /*2610*/  IADD3 R29, P2, R43, R6.reuse, RZ ;  /* 0x000000062b1d7210 */ /* 0x082fe20007f5e0ff */
[----:B------:R-:W1:Y:S01]  /*2620*/  LDC R46, c[0x0][0x268] ;  /* 0x00009a00ff2e7b82 */ /* 0x000e620000000800 */
[----:B-----5:R-:W-:Y:S01]  /*2630*/  IMAD R107, R40, 0x2, R105 ;  /* 0x00000002286b7824 */ /* 0x020fe200078e0269 */
[----:B---3--:R-:W-:-:S02]  /*2640*/  IADD3 R9, P3, R45, R6, RZ ;  /* 0x000000062d097210 */ /* 0x008fc40007f7e0ff */
[----:B------:R3:W-:Y:S01]  /*2650*/  STL [R1+0x3a4], R29 ;  /* 0x0003a41d01007387 */ /* 0x0007e20000100800 */
[----:B----4-:R-:W-:-:S03]  /*2660*/  LEA.HI.X.SX32 R31, R41, R0, 0x1, P1 ;  /* 0x00000000291f7211 */ /* 0x010fc600008f0eff */
[----:B------:R4:W-:Y:S01]  /*2670*/  STL [R1+0x3ac], R9 ;  /* 0x0003ac0901007387 */ /* 0x0009e20000100800 */
[----:B------:R-:W5:Y:S01]  /*2680*/  LDC R48, c[0x0][0x268] ;  /* 0x00009a00ff307b82 */ /* 0x000f620000000800 */
[----:B0-----:R-:W-:Y:S02]  /*2690*/  IMAD R109, R42, 0x2, R107 ;  /* 0x000000022a6d7824 */ /* 0x001fe400078e026b */
[----:B------:R0:W-:Y:S01]  /*26a0*/  STL [R1+0x398], R31 ;  /* 0x0003981f01007387 */ /* 0x0001e20000100800 */
[----:B---3--:R-:W-:Y:S01]  /*26b0*/  LEA.HI.X.SX32 R29, R45, R0, 0x1, P3 ;  /* 0x000000002d1d7211 */ /* 0x008fe200018f0eff */
[----:B--2---:R-:W-:-:S03]  /*26c0*/  IMAD R111, R44, 0x2, R109 ;  /* 0x000000022c6f7824 */ /* 0x004fc600078e026d */
[----:B------:R-:W2:Y:S01]  /*26d0*/  LDC R112, c[0x0][0x268] ;  /* 0x00009a00ff707b82 */ /* 0x000ea20000000800 */
[----:B----4-:R-:W-:Y:S02]  /*26e0*/  LEA.HI.X.SX32 R9, R43, R0, 0x1, P2 ;  /* 0x000000002b097211 */ /* 0x010fe400010f0eff */
[----:B0-----:R-:W-:-:S03]  /*26f0*/  IADD3 R31, P2, R53, R6, RZ ;  /* 0x00000006351f7210 */ /* 0x001fc60007f5e0ff */
[----:B------:R0:W-:Y:S01]  /*2700*/  STL [R1+0x3a0], R9 ;  /* 0x0003a00901007387 */ /* 0x0001e20000100800 */
[----:B-1----:R-:W-:Y:S01]  /*2710*/  IMAD R113, R46, 0x2, R111 ;  /* 0x000000022e717824 */ /* 0x002fe200078e026f */
[----:B------:R-:W1:Y:S02]  /*2720*/  LDC R114, c[0x0][0x268] ;  /* 0x00009a00ff727b82 */ /* 0x000e640000000800 */
[----:B------:R3:W-:Y:S01]  /*2730*/  STL [R1+0x3a8], R29 ;  /* 0x0003a81d01007387 */ /* 0x0007e20000100800 */
[----:B0-----:R-:W-:-:S05]  /*2740*/  IADD3 R9, P1, R51, R6, RZ ;  /* 0x0000000633097210 */ /* 0x001fca0007f3e0ff */
[----:B------:R-:W0:Y:S01]  /*2750*/  LDC R4, c[0x0][0x268] ;  /* 0x00009a00ff047b82 */ /* 0x000e220000000800 */
[----:B-----5:R-:W-:Y:S01]  /*2760*/  IMAD R115, R48, 0x2, R113 ;  /* 0x0000000230737824 */ /* 0x020fe200078e0271 */
[----:B---3--:R-:W-:Y:S01]  /*2770*/  IADD3 R29, P3, R55, R6, RZ ;  /* 0x00000006371d7210 */ /* 0x008fe20007f7e0ff */
[----:B------:R-:W-:Y:S01]  /*2780*/  STL [R1+0x3b4], R9 ;  /* 0x0003b40901007387 */ /* 0x000fe20000100800 */
[----:B------:R-:W-:Y:S01]  /*2790*/  LEA.HI.X.SX32 R35, R51, R0, 0x1, P1 ;  /* 0x0000000033237211 */ /* 0x000fe200008f0eff */
[----:B--2---:R-:W-:Y:S02]  /*27a0*/  IMAD R117, R112, 0x2, R115 ;  /* 0x0000000270757824 */ /* 0x004fe400078e0273 */
[----:B------:R2:W-:Y:S01]  /*27b0*/  STL [R1+0x3bc], R31 ;  /* 0x0003bc1f01007387 */ /* 0x0005e20000100800 */
[----:B------:R-:W3:Y:S03]  /*27c0*/  LDC R116, c[0x0][0x268] ;  /* 0x00009a00ff747b82 */ /* 0x000ee60000000800 */
[----:B------:R4:W-:Y:S01]  /*27d0*/  STL [R1+0x3c4], R29 ;  /* 0x0003c41d01007387 */ /* 0x0009e20000100800 */
[----:B-1----:R-:W-:-:S03]  /*27e0*/  IMAD R119, R114, 0x2, R117 ;  /* 0x0000000272777824 */ /* 0x002fc600078e0275 */
[----:B------:R1:W-:Y:S01]  /*27f0*/  STL [R1+0x3b0], R35 ;  /* 0x0003b02301007387 */ /* 0x0003e20000100800 */
[----:B------:R-:W5:Y:S01]  /*2800*/  LDC R118, c[0x0][0x268] ;  /* 0x00009a00ff767b82 */ /* 0x000f620000000800 */
[-C--:B--2---:R-:W-:Y:S02]  /*2810*/  LEA.HI.X.SX32 R31, R53, R0.reuse, 0x1, P2 ;  /* 0x00000000351f7211 */ /* 0x084fe400010f0eff */
[----:B----4-:R-:W-:-:S03]  /*2820*/  LEA.HI.X.SX32 R29, R55, R0, 0x1, P3 ;  /* 0x00000000371d7211 */ /* 0x010fc600018f0eff */
[----:B------:R2:W-:Y:S01]  /*2830*/  STL [R1+0x3b8], R31 ;  /* 0x0003b81f01007387 */ /* 0x0005e20000100800 */
[----:B0-----:R-:W-:Y:S01]  /*2840*/  IMAD R121, R4, 0x2, R119 ;  /* 0x0000000204797824 */ /* 0x001fe200078e0277 */
[----:B------:R-:W0:Y:S01]  /*2850*/  LDC R2, c[0x0][0x268] ;  /* 0x00009a00ff027b82 */ /* 0x000e220000000800 */
[-C--:B-1----:R-:W-:Y:S01]  /*2860*/  IADD3 R35, P1, R57, R6.reuse, RZ ;  /* 0x0000000639237210 */ /* 0x082fe20007f3e0ff */
[----:B------:R1:W-:Y:S04]  /*2870*/  STL [R1+0x3c0], R29 ;  /* 0x0003c01d01007387 */ /* 0x0003e80000100800 */
[----:B------:R4:W-:Y:S01]  /*2880*/  STL [R1+0x3cc], R35 ;  /* 0x0003cc2301007387 */ /* 0x0009e20000100800 */
[-C--:B--2---:R-:W-:Y:S01]  /*2890*/  IADD3 R31, P2, R67, R6.reuse, RZ ;  /* 0x00000006431f7210 */ /* 0x084fe20007f5e0ff */
[----:B------:R-:W2:Y:S01]  /*28a0*/  LDC R120, c[0x0][0x268] ;  /* 0x00009a00ff787b82 */ /* 0x000ea20000000800 */
[----:B---3--:R-:W-:Y:S01]  /*28b0*/  IMAD R123, R116, 0x2, R121 ;  /* 0x00000002747b7824 */ /* 0x008fe200078e0279 */
[----:B-1----:R-:W-:-:S02]  /*28c0*/  IADD3 R29, P3, R69, R6, RZ ;  /* 0x00000006451d7210 */ /* 0x002fc40007f7e0ff */
[----:B------:R1:W-:Y:S01]  /*28d0*/  STL [R1+0x3d4], R31 ;  /* 0x0003d41f01007387 */ /* 0x0003e20000100800 */
[----:B----4-:R-:W-:-:S03]  /*28e0*/  LEA.HI.X.SX32 R35, R57, R0, 0x1, P1 ;  /* 0x0000000039237211 */ /* 0x010fc600008f0eff */
[----:B------:R3:W-:Y:S01]  /*28f0*/  STL [R1+0x3dc], R29 ;  /* 0x0003dc1d01007387 */ /* 0x0007e20000100800 */
[----:B------:R-:W4:Y:S01]  /*2900*/  LDC R122, c[0x0][0x268] ;  /* 0x00009a00ff7a7b82 */ /* 0x000f220000000800 */
[----:B-----5:R-:W-:Y:S02]  /*2910*/  IMAD R125, R118, 0x2, R123 ;  /* 0x00000002767d7824 */ /* 0x020fe400078e027b */
[----:B------:R5:W-:Y:S01]  /*2920*/  STL [R1+0x3c8], R35 ;  /* 0x0003c82301007387 */ /* 0x000be20000100800 */
[----:B-1----:R-:W-:Y:S01]  /*2930*/  LEA.HI.X.SX32 R31, R67, R0, 0x1, P2 ;  /* 0x00000000431f7211 */ /* 0x002fe200010f0eff */
[----:B0-----:R-:W-:-:S03]  /*2940*/  IMAD R127, R2, 0x2, R125 ;  /* 0x00000002027f7824 */ /* 0x001fc600078e027d */
[----:B------:R-:W0:Y:S01]  /*2950*/  LDC R124, c[0x0][0x268] ;  /* 0x00009a00ff7c7b82 */ /* 0x000e220000000800 */
[----:B---3--:R-:W-:Y:S01]  /*2960*/  LEA.HI.X.SX32 R29, R69, R0, 0x1, P3 ;  /* 0x00000000451d7211 */ /* 0x008fe200018f0eff */
[----:B------:R1:W-:Y:S01]  /*2970*/  STL [R1+0x3d0], R31 ;  /* 0x0003d01f01007387 */ /* 0x0003e20000100800 */
[----:B-----5:R-:W-:-:S03]  /*2980*/  IADD3 R35, P1, R71, R6, RZ ;  /* 0x0000000647237210 */ /* 0x020fc60007f3e0ff */
[----:B------:R3:W-:Y:S01]  /*2990*/  STL [R1+0x3d8], R29 ;  /* 0x0003d81d01007387 */ /* 0x0007e20000100800 */
[----:B--2---:R-:W-:Y:S01]  /*29a0*/  IMAD R129, R120, 0x2, R127 ;  /* 0x0000000278817824 */ /* 0x004fe200078e027f */
[----:B------:R-:W2:Y:S02]  /*29b0*/  LDC R126, c[0x0][0x268] ;  /* 0x00009a00ff7e7b82 */ /* 0x000ea40000000800 */
[----:B------:R5:W-:Y:S01]  /*29c0*/  STL [R1+0x3e4], R35 ;  /* 0x0003e42301007387 */ /* 0x000be20000100800 */
[-C--:B-1----:R-:W-:Y:S02]  /*29d0*/  IADD3 R31, P2, R73, R6.reuse, RZ ;  /* 0x00000006491f7210 */ /* 0x082fe40007f5e0ff */
[----:B---3--:R-:W-:-:S03]  /*29e0*/  IADD3 R29, P3, R77, R6, RZ ;  /* 0x000000064d1d7210 */ /* 0x008fc60007f7e0ff */
[----:B------:R1:W-:Y:S01]  /*29f0*/  STL [R1+0x3ec], R31 ;  /* 0x0003ec1f01007387 */ /* 0x0003e20000100800 */
[----:B------:R-:W3:Y:S01]  /*2a00*/  LDC R128, c[0x0][0x268] ;  /* 0x00009a00ff807b82 */ /* 0x000ee20000000800 */
[----:B----4-:R-:W-:Y:S01]  /*2a10*/  IMAD R131, R122, 0x2, R129 ;  /* 0x000000027a837824 */ /* 0x010fe200078e0281 */
[-C--:B-----5:R-:W-:Y:S01]  /*2a20*/  LEA.HI.X.SX32 R35, R71, R0.reuse, 0x1, P1 ;  /* 0x0000000047237211 */ /* 0x0a0fe200008f0eff */
[----:B------:R4:W-:Y:S02]  /*2a30*/  STL [R1+0x3f4], R29 ;  /* 0x0003f41d01007387 */ /* 0x0009e40000100800 */
[----:B0-----:R-:W-:Y:S02]  /*2a40*/  IMAD R27, R124, 0x2, R131 ;  /* 0x000000027c1b7824 */ /* 0x001fe400078e0283 */
[----:B------:R0:W-:Y:S01]  /*2a50*/  STL [R1+0x3e0], R35 ;  /* 0x0003e02301007387 */ /* 0x0001e20000100800 */
[----:B------:R-:W5:Y:S01]  /*2a60*/  LDC R130, c[0x0][0x268] ;  /* 0x00009a00ff827b82 */ /* 0x000f620000000800 */
[----:B-1----:R-:W-:-:S02]  /*2a70*/  LEA.HI.X.SX32 R31, R73, R0, 0x1, P2 ;  /* 0x00000000491f7211 */ /* 0x002fc400010f0eff */
[----:B----4-:R-:W-:-:S03]  /*2a80*/  LEA.HI.X.SX32 R29, R77, R0, 0x1, P3 ;  /* 0x000000004d1d7211 */ /* 0x010fc600018f0eff */
[----:B------:R1:W-:Y:S01]  /*2a90*/  STL [R1+0x3e8], R31 ;  /* 0x0003e81f01007387 */ /* 0x0003e20000100800 */
[----:B--2---:R-:W-:Y:S01]  /*2aa0*/  IMAD R63, R126, 0x2, R27 ;  /* 0x000000027e3f7824 */ /* 0x004fe200078e021b */
[----:B------:R-:W2:Y:S01]  /*2ab0*/  LDC R132, c[0x0][0x268] ;  /* 0x00009a00ff847b82 */ /* 0x000ea20000000800 */
[----:B0-----:R-:W-:Y:S01]  /*2ac0*/  IADD3 R35, P1, R79, R6, RZ ;  /* 0x000000064f237210 */ /* 0x001fe20007f3e0ff */
[----:B------:R0:W-:Y:S01]  /*2ad0*/  STL [R1+0x3f0], R29 ;  /* 0x0003f01d01007387 */ /* 0x0001e20000100800 */
[----:B------:R-:W-:-:S03]  /*2ae0*/  IMAD R126, R7, 0xa, RZ ;  /* 0x0000000a077e7824 */ /* 0x000fc600078e02ff */
[----:B------:R4:W-:Y:S01]  /*2af0*/  STL [R1+0x3fc], R35 ;  /* 0x0003fc2301007387 */ /* 0x0009e20000100800 */
[-C--:B-1----:R-:W-:Y:S01]  /*2b00*/  IADD3 R31, P2, R87, R6.reuse, RZ ;  /* 0x00000006571f7210 */ /* 0x082fe20007f5e0ff */
[----:B------:R-:W1:Y:S01]  /*2b10*/  LDC R134, c[0x0][0x268] ;  /* 0x00009a00ff867b82 */ /* 0x000e620000000800 */
[----:B---3--:R-:W-:Y:S01]  /*2b20*/  IMAD R65, R128, 0x2, R63 ;  /* 0x0000000280417824 */ /* 0x008fe200078e023f */
[----:B------:R-:W-:Y:S02]  /*2b30*/  SHF.R.S32.HI R124, RZ, 0x1f, R126 ;  /* 0x0000001fff7c7819 */ /* 0x000fe4000001147e */
[----:B0-----:R-:W-:Y:S01]  /*2b40*/  IADD3 R29, P3, R89, R6, RZ ;  /* 0x00000006591d7210 */ /* 0x001fe20007f7e0ff */
[----:B------:R0:W-:Y:S01]  /*2b50*/  STL [R1+0x404], R31 ;  /* 0x0004041f01007387 */ /* 0x0001e20000100800 */
[----:B----4-:R-:W-:Y:S02]  /*2b60*/  LEA.HI.X.SX32 R35, R79, R0, 0x1, P1 ;  /* 0x000000004f237211 */ /* 0x010fe400008f0eff */
[----:B------:R-:W3:Y:S01]  /*2b70*/  LDC R136, c[0x0][0x268] ;  /* 0x00009a00ff887b82 */ /* 0x000ee20000000800 */
[----:B------:R4:W-:Y:S01]  /*2b80*/  STL [R1+0x40c], R29 ;  /* 0x00040c1d01007387 */ /* 0x0009e20000100800 */
[----:B-----5:R-:W-:-:S03]  /*2b90*/  IMAD R21, R130, 0x2, R65 ;  /* 0x0000000282157824 */ /* 0x020fc600078e0241 */
[----:B------:R5:W-:Y:S01]  /*2ba0*/  STL [R1+0x3f8], R35 ;  /* 0x0003f82301007387 */ /* 0x000be20000100800 */
[-C--:B0-----:R-:W-:Y:S02]  /*2bb0*/  LEA.HI.X.SX32 R31, R87, R0.reuse, 0x1, P2 ;  /* 0x00000000571f7211 */ /* 0x081fe400010f0eff */
[----:B------:R-:W0:Y:S01]  /*2bc0*/  LDC R138, c[0x0][0x268] ;  /* 0x00009a00ff8a7b82 */ /* 0x000e220000000800 */
[----:B--2---:R-:W-:Y:S01]  /*2bd0*/  IMAD R49, R132, 0x2, R21 ;  /* 0x0000000284317824 */ /* 0x004fe200078e0215 */
[----:B----4-:R-:W-:Y:S01]  /*2be0*/  LEA.HI.X.SX32 R29, R89, R0, 0x1, P3 ;  /* 0x00000000591d7211 */ /* 0x010fe200018f0eff */
[----:B------:R2:W-:Y:S01]  /*2bf0*/  STL [R1+0x400], R31 ;  /* 0x0004001f01007387 */ /* 0x0005e20000100800 */
[----:B-----5:R-:W-:-:S03]  /*2c00*/  IADD3 R35, P1, R91, R6, RZ ;  /* 0x000000065b237210 */ /* 0x020fc60007f3e0ff */
[----:B------:R4:W-:Y:S01]  /*2c10*/  STL [R1+0x408], R29 ;  /* 0x0004081d01007387 */ /* 0x0009e20000100800 */
[----:B------:R-:W5:Y:S01]  /*2c20*/  LDC R140, c[0x0][0x268] ;  /* 0x00009a00ff8c7b82 */ /* 0x000f620000000800 */
[----:B-1----:R-:W-:Y:S02]  /*2c30*/  IMAD R61, R134, 0x2, R49 ;  /* 0x00000002863d7824 */ /* 0x002fe400078e0231 */
[----:B------:R1:W-:Y:S01]  /*2c40*/  STL [R1+0x414], R35 ;  /* 0x0004142301007387 */ /* 0x0003e20000100800 */
[----:B--2---:R-:W-:Y:S01]  /*2c50*/  IADD3 R31, P2, R93, R6, RZ ;  /* 0x000000065d1f7210 */ /* 0x004fe20007f5e0ff */
[----:B---3--:R-:W-:-:S03]  /*2c60*/  IMAD R23, R136, 0x2, R61 ;  /* 0x0000000288177824 */ /* 0x008fc600078e023d */
[----:B------:R-:W2:Y:S01]  /*2c70*/  LDC R142, c[0x0][0x268] ;  /* 0x00009a00ff8e7b82 */ /* 0x000ea20000000800 */
[----:B----4-:R-:W-:Y:S01]  /*2c80*/  IADD3 R29, P3, R95, R6, RZ ;  /* 0x000000065f1d7210 */ /* 0x010fe20007f7e0ff */
[----:B------:R3:W-:Y:S01]  /*2c90*/  STL [R1+0x41c], R31 ;  /* 0x00041c1f01007387 */ /* 0x0007e20000100800 */
[----:B-1----:R-:W-:-:S03]  /*2ca0*/  LEA.HI.X.SX32 R35, R91, R0, 0x1, P1 ;  /* 0x000000005b237211 */ /* 0x002fc600008f0eff */
[----:B------:R1:W-:Y:S01]  /*2cb0*/  STL [R1+0x424], R29 ;  /* 0x0004241d01007387 */ /* 0x0003e20000100800 */
[----:B0-----:R-:W-:Y:S01]  /*2cc0*/  IMAD R47, R138, 0x2, R23 ;  /* 0x000000028a2f7824 */ /* 0x001fe200078e0217 */
[----:B------:R-:W0:Y:S02]  /*2cd0*/  LDC R144, c[0x0][0x268] ;  /* 0x00009a00ff907b82 */ /* 0x000e240000000800 */
[----:B------:R4:W-:Y:S01]  /*2ce0*/  STL [R1+0x410], R35 ;  /* 0x0004102301007387 */ /* 0x0009e20000100800 */
[-C--:B---3--:R-:W-:Y:S02]  /*2cf0*/  LEA.HI.X.SX32 R31, R93, R0.reuse, 0x1, P2 ;  /* 0x000000005d1f7211 */ /* 0x088fe400010f0eff */
[----:B-1----:R-:W-:-:S03]  /*2d00*/  LEA.HI.X.SX32 R29, R95, R0, 0x1, P3 ;  /* 0x000000005f1d7211 */ /* 0x002fc600018f0eff */
[----:B------:R1:W-:Y:S01]  /*2d10*/  STL [R1+0x418], R31 ;  /* 0x0004181f01007387 */ /* 0x0003e20000100800 */
[----:B------:R-:W3:Y:S01]  /*2d20*/  LDC R146, c[0x0][0x268] ;  /* 0x00009a00ff927b82 */ /* 0x000ee20000000800 */
[----:B-----5:R-:W-:Y:S01]  /*2d30*/  IMAD R85, R140, 0x2, R47 ;  /* 0x000000028c557824 */ /* 0x020fe200078e022f */
[-C--:B----4-:R-:W-:Y:S01]  /*2d40*/  IADD3 R35, P1, R97, R6.reuse, RZ ;  /* 0x0000000661237210 */ /* 0x090fe20007f3e0ff */
[----:B------:R4:W-:Y:S01]  /*2d50*/  STL [R1+0x420], R29 ;  /* 0x0004201d01007387 */ /* 0x0009e20000100800 */
[----:B------:R-:W-:Y:S02]  /*2d60*/  IMAD R95, R7, 0x16, RZ ;  /* 0x00000016075f7824 */ /* 0x000fe400078e02ff */
[----:B--2---:R-:W-:Y:S01]  /*2d70*/  IMAD R9, R142, 0x2, R85 ;  /* 0x000000028e097824 */ /* 0x004fe200078e0255 */
[----:B------:R2:W-:Y:S01]  /*2d80*/  STL [R1+0x42c], R35 ;  /* 0x00042c2301007387 */ /* 0x0005e20000100800 */
[----:B------:R-:W5:Y:S01]  /*2d90*/  LDC R148, c[0x0][0x268] ;  /* 0x00009a00ff947b82 */ /* 0x000f620000000800 */
[----:B-1----:R-:W-:-:S02]  /*2da0*/  IADD3 R31, P2, R99, R6, RZ ;  /* 0x00000006631f7210 */ /* 0x002fc40007f5e0ff */
[----:B----4-:R-:W-:-:S03]  /*2db0*/  IADD3 R29, P3, R101, R6, RZ ;  /* 0x00000006651d7210 */ /* 0x010fc60007f7e0ff */
[----:B------:R1:W-:Y:S01]  /*2dc0*/  STL [R1+0x434], R31 ;  /* 0x0004341f01007387 */ /* 0x0003e20000100800 */
[----:B0-----:R-:W-:Y:S01]  /*2dd0*/  IMAD R59, R144, 0x2, R9 ;  /* 0x00000002903b7824 */ /* 0x001fe200078e0209 */
[----:B------:R-:W0:Y:S01]  /*2de0*/  LDC R150, c[0x0][0x268] ;  /* 0x00009a00ff967b82 */ /* 0x000e220000000800 */
[-C--:B--2---:R-:W-:Y:S01]  /*2df0*/  LEA.HI.X.SX32 R35, R97, R0.reuse, 0x1, P1 ;  /* 0x0000000061237211 */ /* 0x084fe200008f0eff */
[----:B------:R2:W-:Y:S04]  /*2e00*/  STL [R1+0x43c], R29 ;  /* 0x00043c1d01007387 */ /* 0x0005e80000100800 */
[----:B------:R4:W-:Y:S01]  /*2e10*/  STL [R1+0x428], R35 ;  /* 0x0004282301007387 */ /* 0x0009e20000100800 */
[-C--:B-1----:R-:W-:Y:S01]  /*2e20*/  LEA.HI.X.SX32 R31, R99, R0.reuse, 0x1, P2 ;  /* 0x00000000631f7211 */ /* 0x082fe200010f0eff */
[----:B------:R-:W1:Y:S01]  /*2e30*/  LDC R152, c[0x0][0x268] ;  /* 0x00009a00ff987b82 */ /* 0x000e620000000800 */
[----:B---3--:R-:W-:Y:S01]  /*2e40*/  IMAD R81, R146, 0x2, R59 ;  /* 0x0000000292517824 */ /* 0x008fe200078e023b */
[----:B--2---:R-:W-:-:S02]  /*2e50*/  LEA.HI.X.SX32 R29, R101, R0, 0x1, P3 ;  /* 0x00000000651d7211 */ /* 0x004fc400018f0eff */
[----:B------:R2:W-:Y:S01]  /*2e60*/  STL [R1+0x430], R31 ;  /* 0x0004301f01007387 */ /* 0x0005e20000100800 */
[----:B----4-:R-:W-:-:S03]  /*2e70*/  IADD3 R35, P1, R103, R6, RZ ;  /* 0x0000000667237210 */ /* 0x010fc60007f3e0ff */
[----:B------:R3:W-:Y:S01]  /*2e80*/  STL [R1+0x438], R29 ;  /* 0x0004381d01007387 */ /* 0x0007e20000100800 */
[----:B------:R-:W4:Y:S01]  /*2e90*/  LDC R154, c[0x0][0x268] ;  /* 0x00009a00ff9a7b82 */ /* 0x000f220000000800 */
[----:B-----5:R-:W-:Y:S02]  /*2ea0*/  IMAD R57, R148, 0x2, R81 ;  /* 0x0000000294397824 */ /* 0x020fe400078e0251 */
[----:B------:R5:W-:Y:S01]  /*2eb0*/  STL [R1+0x444], R35 ;  /* 0x0004442301007387 */ /* 0x000be20000100800 */
[----:B--2---:R-:W-:Y:S01]  /*2ec0*/  IADD3 R31, P2, R105, R6, RZ ;  /* 0x00000006691f7210 */ /* 0x004fe20007f5e0ff */
[----:B0-----:R-:W-:-:S03]  /*2ed0*/  IMAD R75, R150, 0x2, R57 ;  /* 0x00000002964b7824 */ /* 0x001fc600078e0239 */
[----:B------:R-:W0:Y:S01]  /*2ee0*/  LDC R156, c[0x0][0x268] ;  /* 0x00009a00ff9c7b82 */ /* 0x000e220000000800 */
[----:B---3--:R-:W-:Y:S01]  /*2ef0*/  IADD3 R29, P3, R107, R6, RZ ;  /* 0x000000066b1d7210 */ /* 0x008fe20007f7e0ff */
[----:B------:R2:W-:Y:S01]  /*2f00*/  STL [R1+0x44c], R31 ;  /* 0x00044c1f01007387 */ /* 0x0005e20000100800 */
[----:B-----5:R-:W-:-:S03]  /*2f10*/  LEA.HI.X.SX32 R35, R103, R0, 0x1, P1 ;  /* 0x0000000067237211 */ /* 0x020fc600008f0eff */
[----:B------:R3:W-:Y:S01]  /*2f20*/  STL [R1+0x454], R29 ;  /* 0x0004541d01007387 */ /* 0x0007e20000100800 */
[----:B-1----:R-:W-:Y:S01]  /*2f30*/  IMAD R83, R152, 0x2, R75 ;  /* 0x0000000298537824 */ /* 0x002fe200078e024b */
[----:B------:R-:W1:Y:S02]  /*2f40*/  LDC R158, c[0x0][0x268] ;  /* 0x00009a00ff9e7b82 */ /* 0x000e640000000800 */
[----:B------:R5:W-:Y:S01]  /*2f50*/  STL [R1+0x440], R35 ;  /* 0x0004402301007387 */ /* 0x000be20000100800 */
[-C--:B--2---:R-:W-:Y:S01]  /*2f60*/  LEA.HI.X.SX32 R31, R105, R0.reuse, 0x1, P2 ;  /* 0x00000000691f7211 */ /* 0x084fe200010f0eff */
[----:B------:R-:W-:Y:S01]  /*2f70*/  IMAD R105, R7, 0x15, RZ ;  /* 0x0000001507697824 */ /* 0x000fe200078e02ff */
[----:B---3--:R-:W-:-:S03]  /*2f80*/  LEA.HI.X.SX32 R29, R107, R0, 0x1, P3 ;  /* 0x000000006b1d7211 */ /* 0x008fc600018f0eff */
[----:B------:R2:W-:Y:S01]  /*2f90*/  STL [R1+0x448], R31 ;  /* 0x0004481f01007387 */ /* 0x0005e20000100800 */
[----:B------:R-:W3:Y:S01]  /*2fa0*/  LDC R160, c[0x0][0x268] ;  /* 0x00009a00ffa07b82 */ /* 0x000ee20000000800 */
[----:B----4-:R-:W-:Y:S01]  /*2fb0*/  IMAD R45, R154, 0x2, R83 ;  /* 0x000000029a2d7824 */ /* 0x010fe200078e0253 */
[-C--:B-----5:R-:W-:Y:S01]  /*2fc0*/  IADD3 R35, P1, R109, R6.reuse, RZ ;  /* 0x000000066d237210 */ /* 0x0a0fe20007f3e0ff */
[----:B------:R4:W-:Y:S01]  /*2fd0*/  STL [R1+0x450], R29 ;  /* 0x0004501d01007387 */ /* 0x0009e20000100800 */
[----:B------:R-:W-:Y:S01]  /*2fe0*/  IMAD R107, R7, 0x14, RZ ;  /* 0x00000014076b7824 */ /* 0x000fe200078e02ff */
[----:B------:R-:W-:Y:S01]  /*2ff0*/  SHF.R.S32.HI R93, RZ, 0x1f, R105 ;  /* 0x0000001fff5d7819 */ /* 0x000fe20000011469 */
[----:B0-----:R-:W-:Y:S01]  /*3000*/  IMAD R77, R156, 0x2, R45 ;  /* 0x000000029c4d7824 */ /* 0x001fe200078e022d */
[----:B------:R0:W-:Y:S01]  /*3010*/  STL [R1+0x45c], R35 ;  /* 0x00045c2301007387 */ /* 0x0001e20000100800 */
[----:B------:R-:W5:Y:S01]  /*3020*/  LDC R162, c[0x0][0x268] ;  /* 0x00009a00ffa27b82 */ /* 0x000f620000000800 */
[----:B--2---:R-:W-:-:S02]  /*3030*/  IADD3 R31, P2, R111, R6, RZ ;  /* 0x000000066f1f7210 */ /* 0x004fc40007f5e0ff */
[----:B----4-:R-:W-:-:S03]  /*3040*/  IADD3 R29, P3, R113, R6, RZ ;  /* 0x00000006711d7210 */ /* 0x010fc60007f7e0ff */
[----:B------:R2:W-:Y:S01]  /*3050*/  STL [R1+0x464], R31 ;  /* 0x0004641f01007387 */ /* 0x0005e20000100800 */
[----:B-1----:R-:W-:Y:S01]  /*3060*/  IMAD R79, R158, 0x2, R77 ;  /* 0x000000029e4f7824 */ /* 0x002fe200078e024d */
[----:B------:R-:W1:Y:S01]  /*3070*/  LDC R164, c[0x0][0x268] ;  /* 0x00009a00ffa47b82 */ /* 0x000e620000000800 */
[----:B0-----:R-:W-:Y:S01]  /*3080*/  LEA.HI.X.SX32 R35, R109, R0, 0x1, P1 ;  /* 0x000000006d237211 */ /* 0x001fe200008f0eff */
[----:B------:R0:W-:Y:S01]  /*3090*/  STL [R1+0x46c], R29 ;  /* 0x00046c1d01007387 */ /* 0x0001e20000100800 */
[----:B------:R-:W-:-:S03]  /*30a0*/  IMAD R109, R7, 0x13, RZ ;  /* 0x00000013076d7824 */ /* 0x000fc600078e02ff */
[----:B------:R4:W-:Y:S01]  /*30b0*/  STL [R1+0x458], R35 ;  /* 0x0004582301007387 */ /* 0x0009e20000100800 */
[-C--:B--2---:R-:W-:Y:S01]  /*30c0*/  LEA.HI.X.SX32 R31, R111, R0.reuse, 0x1, P2 ;  /* 0x000000006f1f7211 */ /* 0x084fe200010f0eff */
[----:B------:R-:W2:Y:S01]  /*30d0*/  LDC R166, c[0x0][0x268] ;  /* 0x00009a00ffa67b82 */ /* 0x000ea20000000800 */
[----:B---3--:R-:W-:Y:S01]  /*30e0*/  IMAD R55, R160, 0x2, R79 ;  /* 0x00000002a0377824 */ /* 0x008fe200078e024f */
[----:B0-----:R-:W-:Y:S02]  /*30f0*/  LEA.HI.X.SX32 R29, R113, R0, 0x1, P3 ;  /* 0x00000000711d7211 */ /* 0x001fe400018f0eff */
[----:B------:R0:W-:Y:S01]  /*3100*/  STL [R1+0x460], R31 ;  /* 0x0004601f01007387 */ /* 0x0001e20000100800 */
[----:B------:R-:W-:Y:S01]  /*3110*/  IMAD R113, R7, 0x11, RZ ;  /* 0x0000001107717824 */ /* 0x000fe200078e02ff */
[----:B----4-:R-:W-:Y:S02]  /*3120*/  IADD3 R35, P1, R115, R6, RZ ;  /* 0x0000000673237210 */ /* 0x010fe40007f3e0ff */
[----:B------:R3:W-:Y:S01]  /*3130*/  STL [R1+0x468], R29 ;  /* 0x0004681d01007387 */ /* 0x0007e20000100800 */
[----:B------:R-:W4:Y:S01]  /*3140*/  LDC R168, c[0x0][0x268] ;  /* 0x00009a00ffa87b82 */ /* 0x000f220000000800 */
[----:B-----5:R-:W-:-:S02]  /*3150*/  IMAD R43, R162, 0x2, R55 ;  /* 0x00000002a22b7824 */ /* 0x020fc400078e0237 */
[----:B------:R5:W-:Y:S01]  /*3160*/  STL [R1+0x474], R35 ;  /* 0x0004742301007387 */ /* 0x000be20000100800 */
[----:B------:R-:W-:Y:S01]  /*3170*/  IMAD R111, R7, 0x12, RZ ;  /* 0x00000012076f7824 */ /* 0x000fe200078e02ff */
[-C--:B0-----:R-:W-:Y:S01]  /*3180*/  IADD3 R31, P2, R117, R6.reuse, RZ ;  /* 0x00000006751f7210 */ /* 0x081fe20007f5e0ff */
[----:B-1----:R-:W-:Y:S02]  /*3190*/  IMAD R73, R164, 0x2, R43 ;  /* 0x00000002a4497824 */ /* 0x002fe400078e022b */
[----:B------:R-:W0:Y:S01]  /*31a0*/  LDC R170, c[0x0][0x268] ;  /* 0x00009a00ffaa7b82 */ /* 0x000e220000000800 */
[----:B---3--:R-:W-:Y:S01]  /*31b0*/  IADD3 R29, P3, R119, R6, RZ ;  /* 0x00000006771d7210 */ /* 0x008fe20007f7e0ff */
[----:B------:R1:W-:Y:S01]  /*31c0*/  STL [R1+0x47c], R31 ;  /* 0x00047c1f01007387 */ /* 0x0003e20000100800 */
[----:B-----5:R-:W-:-:S03]  /*31d0*/  LEA.HI.X.SX32 R35, R115, R0, 0x1, P1 ;  /* 0x0000000073237211 */ /* 0x020fc600008f0eff */
[----:B------:R3:W-:Y:S01]  /*31e0*/  STL [R1+0x484], R29 ;  /* 0x0004841d01007387 */ /* 0x0007e20000100800 */
[----:B--2---:R-:W-:Y:S01]  /*31f0*/  IMAD R39, R166, 0x2, R73 ;  /* 0x00000002a6277824 */ /* 0x004fe200078e0249 */
[----:B------:R-:W2:Y:S01]  /*3200*/  LDC R172, c[0x0][0x268] ;  /* 0x00009a00ffac7b82 */ /* 0x000ea20000000800 */
[----:B------:R-:W-:Y:S01]  /*3210*/  IMAD.SHL.U32 R115, R7, 0x10, RZ ;  /* 0x0000001007737824 */ /* 0x000fe200078e00ff */
[----:B------:R5:W-:Y:S01]  /*3220*/  STL [R1+0x470], R35 ;  /* 0x0004702301007387 */ /* 0x000be20000100800 */
[-C--:B-1----:R-:W-:Y:S01]  /*3230*/  LEA.HI.X.SX32 R31, R117, R0.reuse, 0x1, P2 ;  /* 0x00000000751f7211 */ /* 0x082fe200010f0eff */
[----:B------:R-:W-:Y:S02]  /*3240*/  IMAD R117, R7, 0xf, RZ ;  /* 0x0000000f07757824 */ /* 0x000fe400078e02ff */
[----:B------:R-:W-:Y:S02]  /*3250*/  SHF.R.S32.HI R112, RZ, 0x1f, R115 ;  /* 0x0000001fff707819 */ /* 0x000fe40000011473 */
[----:B---3--:R-:W-:Y:S01]  /*3260*/  LEA.HI.X.SX32 R29, R119, R0, 0x1, P3 ;  /* 0x00000000771d7211 */ /* 0x008fe200018f0eff */
[----:B------:R1:W-:Y:S01]  /*3270*/  STL [R1+0x478], R31 ;  /* 0x0004781f01007387 */ /* 0x0003e20000100800 */
[----:B------:R-:W3:Y:S01]  /*3280*/  LDC R174, c[0x0][0x268] ;  /* 0x00009a00ffae7b82 */ /* 0x000ee20000000800 */
[----:B----4-:R-:W-:Y:S01]  /*3290*/  IMAD R71, R168, 0x2, R39 ;  /* 0x00000002a8477824 */ /* 0x010fe200078e0227 */
[----:B-----5:R-:W-:Y:S01]  /*32a0*/  IADD3 R35, P1, R121, R6, RZ ;  /* 0x0000000679237210 */ /* 0x020fe20007f3e0ff */
[----:B------:R4:W-:Y:S01]  /*32b0*/  STL [R1+0x480], R29 ;  /* 0x0004801d01007387 */ /* 0x0009e20000100800 */
[----:B------:R-:W-:Y:S01]  /*32c0*/  IMAD R119, R7, 0xe, RZ ;  /* 0x0000000e07777824 */ /* 0x000fe200078e02ff */
[----:B------:R-:W-:Y:S01]  /*32d0*/  SHF.R.S32.HI R114, RZ, 0x1f, R117 ;  /* 0x0000001fff727819 */ /* 0x000fe20000011475 */
[----:B0-----:R-:W-:Y:S01]  /*32e0*/  IMAD R41, R170, 0x2, R71 ;  /* 0x00000002aa297824 */ /* 0x001fe200078e0247 */
[----:B------:R-:W-:Y:S01]  /*32f0*/  STL [R1+0x48c], R35 ;  /* 0x00048c2301007387 */ /* 0x000fe20000100800 */
[----:B------:R-:W-:Y:S01]  /*3300*/  LEA.HI.X.SX32 R51, R121, R0, 0x1, P1 ;  /* 0x0000000079337211 */ /* 0x000fe200008f0eff */
[----:B------:R-:W0:Y:S01]  /*3310*/  LDC R110, c[0x0][0x268] ;  /* 0x00009a00ff6e7b82 */ /* 0x000e220000000800 */
[-C--:B-1----:R-:W-:Y:S01]  /*3320*/  IADD3 R31, P2, R123, R6.reuse, RZ ;  /* 0x000000067b1f7210 */ /* 0x082fe20007f5e0ff */
[----:B------:R-:W-:Y:S01]  /*3330*/  IMAD R121, R7, 0xd, RZ ;  /* 0x0000000d07797824 */ /* 0x000fe200078e02ff */
[----:B------:R-:W-:-:S02]  /*3340*/  IADD3 R67, P1, R127, R6, RZ ;  /* 0x000000067f437210 */ /* 0x000fc40007f3e0ff */
[----:B----4-:R-:W-:Y:S01]  /*3350*/  IADD3 R29, P3, R125, R6, RZ ;  /* 0x000000067d1d7210 */ /* 0x010fe20007f7e0ff */
[----:B------:R1:W-:Y:S01]  /*3360*/  STL [R1+0x494], R31 ;  /* 0x0004941f01007387 */ /* 0x0003e20000100800 */
[----:B--2---:R-:W-:Y:S01]  /*3370*/  IMAD R69, R172, 0x2, R41 ;  /* 0x00000002ac457824 */ /* 0x004fe200078e0229 */
[----:B------:R-:W2:Y:S01]  /*3380*/  LDC R108, c[0x0][0x268] ;  /* 0x00009a00ff6c7b82 */ /* 0x000ea20000000800 */
[----:B------:R-:W-:Y:S01]  /*3390*/  SHF.R.S32.HI R118, RZ, 0x1f, R121 ;  /* 0x0000001fff767819 */ /* 0x000fe20000011479 */
[----:B------:R4:W-:Y:S01]  /*33a0*/  STL [R1+0x49c], R29 ;  /* 0x00049c1d01007387 */ /* 0x0009e20000100800 */
[----:B------:R-:W-:-:S03]  /*33b0*/  SHF.R.S32.HI R116, RZ, 0x1f, R119 ;  /* 0x0000001fff747819 */ /* 0x000fc60000011477 */
[----:B------:R-:W-:Y:S01]  /*33c0*/  STL [R1+0x488], R51 ;  /* 0x0004883301007387 */ /* 0x000fe20000100800 */
[----:B---3--:R-:W-:Y:S01]  /*33d0*/  IMAD R53, R174, 0x2, R69 ;  /* 0x00000002ae357824 */ /* 0x008fe200078e0245 */
[-C--:B-1----:R-:W-:Y:S01]  /*33e0*/  LEA.HI.X.SX32 R31, R123, R0.reuse, 0x1, P2 ;  /* 0x000000007b1f7211 */ /* 0x082fe200010f0eff */
[----:B------:R-:W1:Y:S01]  /*33f0*/  LDC R106, c[0x0][0x268] ;  /* 0x00009a00ff6a7b82 */ /* 0x000e620000000800 */
[----:B------:R-:W-:Y:S01]  /*3400*/  IMAD R123, R7, 0xc, RZ ;  /* 0x0000000c077b7824 */ /* 0x000fe200078e02ff */
[----:B----4-:R-:W-:Y:S02]  /*3410*/  LEA.HI.X.SX32 R29, R125, R0, 0x1, P3 ;  /* 0x000000007d1d7211 */ /* 0x010fe400018f0eff */
[----:B------:R3:W-:Y:S01]  /*3420*/  STL [R1+0x490], R31 ;  /* 0x0004901f01007387 */ /* 0x0007e20000100800 */
[----:B------:R-:W-:Y:S01]  /*3430*/  IMAD R125, R7, 0xb, RZ ;  /* 0x0000000b077d7824 */ /* 0x000fe200078e02ff */
[----:B------:R-:W-:Y:S01]  /*3440*/  SHF.R.S32.HI R120, RZ, 0x1f, R123 ;  /* 0x0000001fff787819 */ /* 0x000fe2000001147b */
[----:B0-----:R-:W-:Y:S01]  /*3450*/  IMAD R37, R110, 0x2, R53 ;  /* 0x000000026e257824 */ /* 0x001fe200078e0235 */
[----:B------:R0:W-:Y:S01]  /*3460*/  STL [R1+0x498], R29 ;  /* 0x0004981d01007387 */ /* 0x0001e20000100800 */
[----:B------:R-:W4:Y:S01]  /*3470*/  LDC R104, c[0x0][0x268] ;  /* 0x00009a00ff687b82 */ /* 0x000f220000000800 */
[----:B------:R-:W-:-:S02]  /*3480*/  SHF.R.S32.HI R122, RZ, 0x1f, R125 ;  /* 0x0000001fff7a7819 */ /* 0x000fc4000001147d */
[----:B------:R-:W-:Y:S01]  /*3490*/  STL [R1+0x4a4], R67 ;  /* 0x0004a44301007387 */ /* 0x000fe20000100800 */
[----:B------:R-:W-:Y:S02]  /*34a0*/  SHF.R.S32.HI R110, RZ, 0x1f, R113 ;  /* 0x0000001fff6e7819 */ /* 0x000fe40000011471 */
[-C--:B---3--:R-:W-:Y:S01]  /*34b0*/  IADD3 R31, P3, R131, R6.reuse, RZ ;  /* 0x00000006831f7210 */ /* 0x088fe20007f7e0ff */
[----:B--2---:R-:W-:Y:S01]  /*34c0*/  IMAD R35, R108, 0x2, R37 ;  /* 0x000000026c237824 */ /* 0x004fe200078e0225 */
[----:B------:R-:W2:Y:S01]  /*34d0*/  LDC R102, c[0x0][0x268] ;  /* 0x00009a00ff667b82 */ /* 0x000ea20000000800 */
[----:B0-----:R-:W-:Y:S02]  /*34e0*/  IADD3 R29, P2, R129, R6, RZ ;  /* 0x00000006811d7210 */ /* 0x001fe40007f5e0ff */
[----:B------:R-:W-:Y:S02]  /*34f0*/  LEA.HI.X.SX32 R87, R131, R0, 0x1, P3 ;  /* 0x0000000083577211 */ /* 0x000fe400018f0eff */
[----:B------:R-:W-:Y:S01]  /*3500*/  IADD3 R89, P3, R65, R6, RZ ;  /* 0x0000000641597210 */ /* 0x000fe20007f7e0ff */
[----:B------:R0:W-:Y:S01]  /*3510*/  STL [R1+0x4ac], R29 ;  /* 0x0004ac1d01007387 */ /* 0x0001e20000100800 */
[----:B-1----:R-:W-:Y:S01]  /*3520*/  IMAD R51, R106, 0x2, R35 ;  /* 0x000000026a337824 */ /* 0x002fe200078e0223 */
[----:B------:R-:W1:Y:S01]  /*3530*/  LDC R100, c[0x0][0x268] ;  /* 0x00009a00ff647b82 */ /* 0x000e620000000800 */
[----:B------:R-:W-:Y:S01]  /*3540*/  SHF.R.S32.HI R108, RZ, 0x1f, R111 ;  /* 0x0000001fff6c7819 */ /* 0x000fe2000001146f */
[----:B------:R3:W-:Y:S01]  /*3550*/  STL [R1+0x4b4], R31 ;  /* 0x0004b41f01007387 */ /* 0x0007e20000100800 */
[----:B------:R-:W-:-:S02]  /*3560*/  SHF.R.S32.HI R106, RZ, 0x1f, R109 ;  /* 0x0000001fff6a7819 */ /* 0x000fc4000001146d */
[----:B0-----:R-:W-:-:S03]  /*3570*/  LEA.HI.X.SX32 R29, R127, R0, 0x1, P1 ;  /* 0x000000007f1d7211 */ /* 0x001fc600008f0eff */
[----:B------:R-:W0:Y:S01]  /*3580*/  LDC R98, c[0x0][0x268] ;  /* 0x00009a00ff627b82 */ /* 0x000e220000000800 */
[----:B----4-:R-:W-:Y:S01]  /*3590*/  IMAD R67, R104, 0x2, R51 ;  /* 0x0000000268437824 */ /* 0x010fe200078e0233 */
[----:B------:R-:W-:Y:S02]  /*35a0*/  SHF.R.S32.HI R104, RZ, 0x1f, R107 ;  /* 0x0000001fff687819 */ /* 0x000fe4000001146b */
[----:B---3--:R-:W-:Y:S01]  /*35b0*/  LEA.HI.X.SX32 R31, R129, R0, 0x1, P2 ;  /* 0x00000000811f7211 */ /* 0x008fe200010f0eff */
[----:B------:R2:W-:Y:S03]  /*35c0*/  STL [R1+0x4a0], R29 ;  /* 0x0004a01d01007387 */ /* 0x0005e60000100800 */
[----:B------:R-:W3:Y:S01]  /*35d0*/  LDC R96, c[0x0][0x268] ;  /* 0x00009a00ff607b82 */ /* 0x000ee20000000800 */
[----:B------:R4:W-:Y:S04]  /*35e0*/  STL [R1+0x4a8], R31 ;  /* 0x0004a81f01007387 */ /* 0x0009e80000100800 */
[----:B------:R5:W-:Y:S01]  /*35f0*/  STL [R1+0x4b0], R87 ;  /* 0x0004b05701007387 */ /* 0x000be20000100800 */
[----:B--2---:R-:W-:-:S02]  /*3600*/  IMAD R29, R102, 0x2, R67 ;  /* 0x00000002661d7824 */ /* 0x004fc400078e0243 */
[----:B------:R-:W2:Y:S01]  /*3610*/  LDC R94, c[0x0][0x268] ;  /* 0x00009a00ff5e7b82 */ /* 0x000ea20000000800 */
[----:B------:R-:W-:Y:S02]  /*3620*/  CS2R R102, SRZ ;  /* 0x0000000000667805 */ /* 0x000fe4000001ff00 */
[-C--:B----4-:R-:W-:Y:S02]  /*3630*/  IADD3 R31, P1, R27, R6.reuse, RZ ;  /* 0x000000061b1f7210 */ /* 0x090fe40007f3e0ff */
[----:B-----5:R-:W-:-:S03]  /*3640*/  IADD3 R87, P2, R63, R6, RZ ;  /* 0x000000063f577210 */ /* 0x020fc60007f5e0ff */
[----:B------:R1:W-:Y:S01]  /*3650*/  STL [R1+0x4bc], R31 ;  /* 0x0004bc1f01007387 */ /* 0x0003e20000100800 */
[----:B------:R-:W4:Y:S03]  /*3660*/  LDC R92, c[0x0][0x268] ;  /* 0x00009a00ff5c7b82 */ /* 0x000f260000000800 */
[----:B------:R5:W-:Y:S04]  /*3670*/  STL [R1+0x4c4], R87 ;  /* 0x0004c45701007387 */ /* 0x000be80000100800 */
[----:B------:R-:W-:Y:S01]  /*3680*/  STL [R1+0x4cc], R89 ;  /* 0x0004cc5901007387 */ /* 0x000fe20000100800 */
[----:B------:R-:W4:Y:S01]  /*3690*/  LDC R90, c[0x0][0x268] ;  /* 0x00009a00ff5a7b82 */ /* 0x000f220000000800 */
[----:B-1----:R-:W-:Y:S01]  /*36a0*/  IMAD R31, R100, 0x2, R29 ;  /* 0x00000002641f7824 */ /* 0x002fe200078e021d */
[----:B------:R-:W-:-:S02]  /*36b0*/  CS2R R100, SRZ ;  /* 0x0000000000647805 */ /* 0x000fc4000001ff00 */
[-C--:B-----5:R-:W-:Y:S02]  /*36c0*/  LEA.HI.X.SX32 R87, R27, R0.reuse, 0x1, P1 ;  /* 0x000000001b577211 */ /* 0x0a0fe400008f0eff */
[-C--:B------:R-:W-:Y:S02]  /*36d0*/  LEA.HI.X.SX32 R27, R63, R0.reuse, 0x1, P2 ;  /* 0x000000003f1b7211 */ /* 0x080fe400010f0eff */
[----:B------:R-:W1:Y:S01]  /*36e0*/  LDC R88, c[0x0][0x268] ;  /* 0x00009a00ff587b82 */ /* 0x000e620000000800 */
[----:B------:R-:W-:Y:S01]  /*36f0*/  LEA.HI.X.SX32 R63, R65, R0, 0x1, P3 ;  /* 0x00000000413f7211 */ /* 0x000fe200018f0eff */
[----:B------:R5:W-:Y:S01]  /*3700*/  STL [R1+0x4b8], R87 ;  /* 0x0004b85701007387 */ /* 0x000be20000100800 */
[----:B0-----:R-:W-:Y:S01]  /*3710*/  IMAD R65, R98, 0x2, R31 ;  /* 0x0000000262417824 */ /* 0x001fe200078e021f */
[----:B------:R-:W-:Y:S02]  /*3720*/  CS2R R98, SRZ ;  /* 0x0000000000627805 */ /* 0x000fe4000001ff00 */
[----:B------:R0:W-:Y:S02]  /*3730*/  STL [R1+0x4c0], R27 ;  /* 0x0004c01b01007387 */ /* 0x0001e40000100800 */
[----:B------:R-:W1:Y:S02]  /*3740*/  LDC R86, c[0x0][0x268] ;  /* 0x00009a00ff567b82 */ /* 0x000e640000000800 */
[----:B------:R3:W-:Y:S01]  /*3750*/  STL [R1+0x4c8], R63 ;  /* 0x0004c83f01007387 */ /* 0x0007e20000100800 */
[----:B-----5:R-:W-:-:S02]  /*3760*/  IADD3 R87, P2, R49, R6, RZ ;  /* 0x0000000631577210 */ /* 0x020fc40007f5e0ff */
[----:B0-----:R-:W-:-:S03]  /*3770*/  IADD3 R27, P1, R21, R6, RZ ;  /* 0x00000006151b7210 */ /* 0x001fc60007f3e0ff */
[----:B------:R-:W0:Y:S01]  /*3780*/  LDC R84, c[0x0][0x268] ;  /* 0x00009a00ff547b82 */ /* 0x000e220000000800 */
[----:B---3--:R-:W-:Y:S01]  /*3790*/  IADD3 R63, P3, R61, R6, RZ ;  /* 0x000000063d3f7210 */ /* 0x008fe20007f7e0ff */
[----:B------:R3:W-:Y:S04]  /*37a0*/  STL [R1+0x4d4], R27 ;  /* 0x0004d41b01007387 */ /* 0x0007e80000100800 */
[----:B------:R5:W-:Y:S02]  /*37b0*/  STL [R1+0x4dc], R87 ;  /* 0x0004dc5701007387 */ /* 0x000be40000100800 */
[----:B------:R-:W0:Y:S02]  /*37c0*/  LDC R82, c[0x0][0x268] ;  /* 0x00009a00ff527b82 */ /* 0x000e240000000800 */
[----:B------:R2:W-:Y:S01]  /*37d0*/  STL [R1+0x4e4], R63 ;  /* 0x0004e43f01007387 */ /* 0x0005e20000100800 */
[----:B---3--:R-:W-:Y:S01]  /*37e0*/  IMAD R27, R96, 0x2, R65 ;  /* 0x00000002601b7824 */ /* 0x008fe200078e0241 */
[----:B------:R-:W-:-:S04]  /*37f0*/  CS2R R96, SRZ ;  /* 0x0000000000607805 */ /* 0x000fc8000001ff00 */
[----:B------:R-:W3:Y:S01]  /*3800*/  LDC R80, c[0x0][0x268] ;  /* 0x00009a00ff507b82 */ /* 0x000ee20000000800 */
[-C--:B-----5:R-:W-:Y:S02]  /*3810*/  LEA.HI.X.SX32 R87, R21, R0.reuse, 0x1, P1 ;  /* 0x0000000015577211 */ /* 0x0a0fe400008f0eff */
[-C--:B------:R-:W-:Y:S02]  /*3820*/  LEA.HI.X.SX32 R21, R61, R0.reuse, 0x1, P3 ;  /* 0x000000003d157211 */ /* 0x080fe400018f0eff */
[----:B--2---:R-:W-:Y:S01]  /*3830*/  LEA.HI.X.SX32 R63, R49, R0, 0x1, P2 ;  /* 0x00000000313f7211 */ /* 0x004fe200010f0eff */
[----:B------:R-:W-:Y:S01]  /*3840*/  STL [R1+0x4d0], R87 ;  /* 0x0004d05701007387 */ /* 0x000fe20000100800 */
[----:B------:R-:W-:Y:S01]  /*3850*/  IADD3 R61, P2, R47, R6, RZ ;  /* 0x000000062f3d7210 */ /* 0x000fe20007f5e0ff */
[----:B------:R-:W-:Y:S01]  /*3860*/  IMAD R49, R94, 0x2, R27 ;  /* 0x000000025e317824 */ /* 0x000fe200078e021b */
[----:B------:R-:W2:Y:S01]  /*3870*/  LDC R78, c[0x0][0x268] ;  /* 0x00009a00ff4e7b82 */ /* 0x000ea20000000800 */
[----:B------:R5:W-:Y:S01]  /*3880*/  STL [R1+0x4d8], R63 ;  /* 0x0004d83f01007387 */ /* 0x000be20000100800 */
[----:B------:R-:W-:-:S03]  /*3890*/  IMAD R94, R7, 0x17, RZ ;  /* 0x00000017075e7824 */ /* 0x000fc600078e02ff */
[----:B------:R4:W-:Y:S03]  /*38a0*/  STL [R1+0x4e0], R21 ;  /* 0x0004e01501007387 */ /* 0x0009e60000100800 */
[----:B------:R-:W2:Y:S01]  /*38b0*/  LDC R76, c[0x0][0x268] ;  /* 0x00009a00ff4c7b82 */ /* 0x000ea20000000800 */
[-C--:B-----5:R-:W-:Y:S02]  /*38c0*/  IADD3 R63, P1, R23, R6.reuse, RZ ;  /* 0x00000006173f7210 */ /* 0x0a0fe40007f3e0ff */
[----:B----4-:R-:W-:-:S03]  /*38d0*/  IADD3 R21, P3, R85, R6, RZ ;  /* 0x0000000655157210 */ /* 0x010fc60007f7e0ff */
[----:B------:R4:W-:Y:S02]  /*38e0*/  STL [R1+0x4ec], R63 ;  /* 0x0004ec3f01007387 */ /* 0x0009e40000100800 */
[----:B------:R-:W5:Y:S02]  /*38f0*/  LDC R74, c[0x0][0x268] ;  /* 0x00009a00ff4a7b82 */ /* 0x000f640000000800 */
[----:B------:R1:W-:Y:S04]  /*3900*/  STL [R1+0x4f4], R61 ;  /* 0x0004f43d01007387 */ /* 0x0003e80000100800 */
[----:B------:R0:W-:Y:S02]  /*3910*/  STL [R1+0x4fc], R21 ;  /* 0x0004fc1501007387 */ /* 0x0001e40000100800 */
[----:B------:R-:W5:Y:S01]  /*3920*/  LDC R72, c[0x0][0x268] ;  /* 0x00009a00ff487b82 */ /* 0x000f620000000800 */
[----:B----4-:R-:W-:-:S02]  /*3930*/  IMAD R63, R92, 0x2, R49 ;  /* 0x000000025c3f7824 */ /* 0x010fc400078e0231 */
[----:B------:R-:W-:Y:S01]  /*3940*/  IMAD R92, R7, 0x18, RZ ;  /* 0x00000018075c7824 */ /* 0x000fe200078e02ff */
[-C--:B-1----:R-:W-:Y:S02]  /*3950*/  LEA.HI.X.SX32 R61, R23, R0.reuse, 0x1, P1 ;  /* 0x00000000173d7211 */ /* 0x082fe400008f0eff */
[-C--:B------:R-:W-:Y:S02]  /*3960*/  LEA.HI.X.SX32 R23, R47, R0.reuse, 0x1, P2 ;  /* 0x000000002f177211 */ /* 0x080fe400010f0eff */
[----:B------:R-:W1:Y:S01]  /*3970*/  LDC R70, c[0x0][0x268] ;  /* 0x00009a00ff467b82 */ /* 0x000e620000000800 */
[----:B0-----:R-:W-:Y:S01]  /*3980*/  LEA.HI.X.SX32 R21, R85, R0, 0x1, P3 ;  /* 0x0000000055157211 */ /* 0x001fe200018f0eff */
[----:B------:R0:W-:Y:S01]  /*3990*/  STL [R1+0x4e8], R61 ;  /* 0x0004e83d01007387 */ /* 0x0001e20000100800 */
[----:B------:R-:W-:-:S03]  /*39a0*/  IADD3 R47, P2, R59, R6, RZ ;  /* 0x000000063b2f7210 */ /* 0x000fc60007f5e0ff */
[----:B------:R4:W-:Y:S02]  /*39b0*/  STL [R1+0x4f0], R23 ;  /* 0x0004f01701007387 */ /* 0x0009e40000100800 */
[----:B------:R-:W1:Y:S02]  /*39c0*/  LDC R68, c[0x0][0x268] ;  /* 0x00009a00ff447b82 */ /* 0x000e640000000800 */
[----:B------:R3:W-:Y:S01]  /*39d0*/  STL [R1+0x4f8], R21 ;  /* 0x0004f81501007387 */ /* 0x0007e20000100800 */
[----:B0-----:R-:W-:Y:S01]  /*39e0*/  IMAD R61, R90, 0x2, R63 ;  /* 0x000000025a3d7824 */ /* 0x001fe200078e023f */
[----:B------:R-:W-:Y:S02]  /*39f0*/  CS2R R90, SRZ ;  /* 0x00000000005a7805 */ /* 0x000fe4000001ff00 */
[-C--:B----4-:R-:W-:Y:S02]  /*3a00*/  IADD3 R23, P1, R9, R6.reuse, RZ ;  /* 0x0000000609177210 */ /* 0x090fe40007f3e0ff */
[----:B------:R-:W0:Y:S01]  /*3a10*/  LDC R66, c[0x0][0x268] ;  /* 0x00009a00ff427b82 */ /* 0x000e220000000800 */
[----:B---3--:R-:W-:-:S02]  /*3a20*/  IADD3 R21, P3, R81, R6, RZ ;  /* 0x0000000651157210 */ /* 0x008fc40007f7e0ff */
[----:B------:R3:W-:Y:S04]  /*3a30*/  STL [R1+0x504], R23 ;  /* 0x0005041701007387 */ /* 0x0007e80000100800 */
[----:B------:R4:W-:Y:S01]  /*3a40*/  STL [R1+0x50c], R47 ;  /* 0x00050c2f01007387 */ /* 0x0009e20000100800 */
[----:B------:R-:W0:Y:S03]  /*3a50*/  LDC R64, c[0x0][0x268] ;  /* 0x00009a00ff407b82 */ /* 0x000e260000000800 */
[----:B------:R2:W-:Y:S01]  /*3a60*/  STL [R1+0x514], R21 ;  /* 0x0005141501007387 */ /* 0x0005e20000100800 */
[----:B---3--:R-:W-:Y:S01]  /*3a70*/  IMAD R23, R88, 0x2, R61 ;  /* 0x0000000258177824 */ /* 0x008fe200078e023d */
[----:B------:R-:W-:-:S03]  /*3a80*/  CS2R R88, SRZ ;  /* 0x0000000000587805 */ /* 0x000fc6000001ff00 */
[----:B------:R-:W3:Y:S01]  /*3a90*/  LDC R62, c[0x0][0x268] ;  /* 0x00009a00ff3e7b82 */ /* 0x000ee20000000800 */
[-C--:B----4-:R-:W-:Y:S02]  /*3aa0*/  LEA.HI.X.SX32 R47, R9, R0.reuse, 0x1, P1 ;  /* 0x00000000092f7211 */ /* 0x090fe400008f0eff */
[-C--:B------:R-:W-:Y:S02]  /*3ab0*/  LEA.HI.X.SX32 R9, R81, R0.reuse, 0x1, P3 ;  /* 0x0000000051097211 */ /* 0x080fe400018f0eff */
[----:B--2---:R-:W-:Y:S01]  /*3ac0*/  LEA.HI.X.SX32 R21, R59, R0, 0x1, P2 ;  /* 0x000000003b157211 */ /* 0x004fe200010f0eff */
[----:B------:R2:W-:Y:S01]  /*3ad0*/  STL [R1+0x500], R47 ;  /* 0x0005002f01007387 */ /* 0x0005e20000100800 */
[----:B------:R-:W-:Y:S01]  /*3ae0*/  IADD3 R59, P1, R57, R6, RZ ;  /* 0x00000006393b7210 */ /* 0x000fe20007f3e0ff */
[----:B------:R-:W4:Y:S02]  /*3af0*/  LDC R60, c[0x0][0x268] ;  /* 0x00009a00ff3c7b82 */ /* 0x000f240000000800 */
[----:B------:R5:W-:Y:S04]  /*3b00*/  STL [R1+0x508], R21 ;  /* 0x0005081501007387 */ /* 0x000be80000100800 */
[----:B------:R1:W-:Y:S01]  /*3b10*/  STL [R1+0x510], R9 ;  /* 0x0005100901007387 */ /* 0x0003e20000100800 */
[----:B--2---:R-:W-:Y:S01]  /*3b20*/  IMAD R47, R86, 0x2, R23 ;  /* 0x00000002562f7824 */ /* 0x004fe200078e0217 */
[----:B------:R-:W2:Y:S02]  /*3b30*/  LDC R58, c[0x0][0x268] ;  /* 0x00009a00ff3a7b82 */ /* 0x000ea40000000800 */
[----:B------:R1:W-:Y:S01]  /*3b40*/  STL [R1+0x51c], R59 ;  /* 0x00051c3b01007387 */ /* 0x0003e20000100800 */
[----:B------:R-:W-:-:S02]  /*3b50*/  CS2R R86, SRZ ;  /* 0x0000000000567805 */ /* 0x000fc4000001ff00 */
[-C--:B-----5:R-:W-:Y:S02]  /*3b60*/  IADD3 R21, P2, R75, R6.reuse, RZ ;  /* 0x000000064b157210 */ /* 0x0a0fe40007f5e0ff */
[----:B-1----:R-:W-:-:S03]  /*3b70*/  IADD3 R9, P3, R83, R6, RZ ;  /* 0x0000000653097210 */ /* 0x002fc60007f7e0ff */
[----:B------:R1:W-:Y:S01]  /*3b80*/  STL [R1+0x524], R21 ;  /* 0x0005241501007387 */ /* 0x0003e20000100800 */
[----:B------:R-:W5:Y:S01]  /*3b90*/  LDC R56, c[0x0][0x268] ;  /* 0x00009a00ff387b82 */ /* 0x000f620000000800 */
[----:B------:R-:W-:Y:S02]  /*3ba0*/  IMAD R59, R84, 0x2, R47 ;  /* 0x00000002543b7824 */ /* 0x000fe400078e022f */
[----:B------:R0:W-:Y:S01]  /*3bb0*/  STL [R1+0x52c], R9 ;  /* 0x00052c0901007387 */ /* 0x0001e20000100800 */
[----:B------:R-:W-:-:S04]  /*3bc0*/  CS2R R84, SRZ ;  /* 0x0000000000547805 */ /* 0x000fc8000001ff00 */
[----:B------:R-:W5:Y:S01]  /*3bd0*/  LDC R54, c[0x0][0x268] ;  /* 0x00009a00ff367b82 */ /* 0x000f620000000800 */
[-C--:B-1----:R-:W-:Y:S02]  /*3be0*/  LEA.HI.X.SX32 R21, R57, R0.reuse, 0x1, P1 ;  /* 0x0000000039157211 */ /* 0x082fe400008f0eff */
[-C--:B------:R-:W-:Y:S02]  /*3bf0*/  LEA.HI.X.SX32 R57, R83, R0.reuse, 0x1, P3 ;  /* 0x0000000053397211 */ /* 0x080fe400018f0eff */
[----:B0-----:R-:W-:Y:S01]  /*3c00*/  LEA.HI.X.SX32 R9, R75, R0, 0x1, P2 ;  /* 0x000000004b097211 */ /* 0x001fe200010f0eff */
[----:B------:R0:W-:Y:S01]  /*3c10*/  STL [R1+0x518], R21 ;  /* 0x0005181501007387 */ /* 0x0001e20000100800 */
[----:B------:R-:W-:Y:S01]  /*3c20*/  IADD3 R75, P3, R79, R6, RZ ;  /* 0x000000064f4b7210 */ /* 0x000fe20007f7e0ff */
[----:B------:R-:W1:Y:S02]  /*3c30*/  LDC R52, c[0x0][0x268] ;  /* 0x00009a00ff347b82 */ /* 0x000e640000000800 */
[----:B------:R3:W-:Y:S04]  /*3c40*/  STL [R1+0x520], R9 ;  /* 0x0005200901007387 */ /* 0x0007e80000100800 */
[----:B------:R4:W-:Y:S01]  /*3c50*/  STL [R1+0x528], R57 ;  /* 0x0005283901007387 */ /* 0x0009e20000100800 */
[----:B0-----:R-:W-:Y:S01]  /*3c60*/  IMAD R21, R82, 0x2, R59 ;  /* 0x0000000252157824 */ /* 0x001fe200078e023b */
[----:B------:R-:W0:Y:S01]  /*3c70*/  LDC R50, c[0x0][0x268] ;  /* 0x00009a00ff327b82 */ /* 0x000e220000000800 */
[----:B------:R-:W-:-:S02]  /*3c80*/  CS2R R82, SRZ ;  /* 0x0000000000527805 */ /* 0x000fc4000001ff00 */
[-C--:B---3--:R-:W-:Y:S02]  /*3c90*/  IADD3 R9, P1, R45, R6.reuse, RZ ;  /* 0x000000062d097210 */ /* 0x088fe40007f3e0ff */
[----:B----4-:R-:W-:-:S03]  /*3ca0*/  IADD3 R57, P2, R77, R6, RZ ;  /* 0x000000064d397210 */ /* 0x010fc60007f5e0ff */
[----:B------:R3:W-:Y:S01]  /*3cb0*/  STL [R1+0x534], R9 ;  /* 0x0005340901007387 */ /* 0x0007e20000100800 */
[----:B------:R-:W4:Y:S03]  /*3cc0*/  LDC R48, c[0x0][0x268] ;  /* 0x00009a00ff307b82 */ /* 0x000f260000000800 */
[----:B------:R2:W-:Y:S04]  /*3cd0*/  STL [R1+0x53c], R57 ;  /* 0x00053c3901007387 */ /* 0x0005e80000100800 */
[----:B------:R2:W-:Y:S01]  /*3ce0*/  STL [R1+0x544], R75 ;  /* 0x0005444b01007387 */ /* 0x0005e20000100800 */
[----:B------:R-:W4:Y:S01]  /*3cf0*/  LDC R46, c[0x0][0x268] ;  /* 0x00009a00ff2e7b82 */ /* 0x000f220000000800 */
[----:B---3--:R-:W-:Y:S01]  /*3d00*/  IMAD R9, R80, 0x2, R21 ;  /* 0x0000000250097824 */ /* 0x008fe200078e0215 */
[----:B------:R-:W-:-:S02]  /*3d10*/  CS2R R80, SRZ ;  /* 0x0000000000507805 */ /* 0x000fc4000001ff00 */
[-C--:B--2---:R-:W-:Y:S02]  /*3d20*/  LEA.HI.X.SX32 R57, R45, R0.reuse, 0x1, P1 ;  /* 0x000000002d397211 */ /* 0x084fe400008f0eff */
[-C--:B------:R-:W-:Y:S02]  /*3d30*/  LEA.HI.X.SX32 R45, R77, R0.reuse, 0x1, P2 ;  /* 0x000000004d2d7211 */ /* 0x080fe400010f0eff */
[----:B------:R-:W2:Y:S01]  /*3d40*/  LDC R44, c[0x0][0x268] ;  /* 0x00009a00ff2c7b82 */ /* 0x000ea20000000800 */
[----:B------:R-:W-:Y:S01]  /*3d50*/  LEA.HI.X.SX32 R75, R79, R0, 0x1, P3 ;  /* 0x000000004f4b7211 */ /* 0x000fe200018f0eff */
[----:B------:R3:W-:Y:S01]  /*3d60*/  STL [R1+0x530], R57 ;  /* 0x0005303901007387 */ /* 0x0007e20000100800 */
[C---:B------:R-:W-:Y:S02]  /*3d70*/  IADD3 R77, P3, R73.reuse, R6, RZ ;  /* 0x00000006494d7210 */ /* 0x040fe40007f7e0ff */
[----:B------:R-:W-:Y:S01]  /*3d80*/  SHF.R.S32.HI R79, RZ, 0x1f, R95 ;  /* 0x0000001fff4f7819 */ /* 0x000fe2000001145f */
[----:B------:R5:W-:Y:S01]  /*3d90*/  STL [R1+0x538], R45 ;  /* 0x0005382d01007387 */ /* 0x000be20000100800 */
[----:B------:R-:W-:Y:S01]  /*3da0*/  LEA.HI.X.SX32 R73, R73, R0, 0x1, P3 ;  /* 0x0000000049497211 */ /* 0x000fe200018f0eff */
[----:B------:R-:W2:Y:S02]  /*3db0*/  LDC R42, c[0x0][0x268] ;  /* 0x00009a00ff2a7b82 */ /* 0x000ea40000000800 */
[----:B------:R1:W-:Y:S01]  /*3dc0*/  STL [R1+0x540], R75 ;  /* 0x0005404b01007387 */ /* 0x0003e20000100800 */
[----:B---3--:R-:W-:-:S02]  /*3dd0*/  IMAD R57, R78, 0x2, R9 ;  /* 0x000000024e397824 */ /* 0x008fc400078e0209 */
[----:B------:R-:W-:Y:S01]  /*3de0*/  IMAD R78, R7, 0x19, RZ ;  /* 0x00000019074e7824 */ /* 0x000fe200078e02ff */
[-C--:B-----5:R-:W-:Y:S02]  /*3df0*/  IADD3 R45, P1, R55, R6.reuse, RZ ;  /* 0x00000006372d7210 */ /* 0x0a0fe40007f3e0ff */
[----:B------:R-:W3:Y:S01]  /*3e00*/  LDC R40, c[0x0][0x268] ;  /* 0x00009a00ff287b82 */ /* 0x000ee20000000800 */
[----:B-1----:R-:W-:Y:S02]  /*3e10*/  IADD3 R75, P2, R43, R6, RZ ;  /* 0x000000062b4b7210 */ /* 0x002fe40007f5e0ff */
[----:B------:R1:W-:Y:S04]  /*3e20*/  STL [R1+0x54c], R45 ;  /* 0x00054c2d01007387 */ /* 0x0003e80000100800 */
[----:B------:R5:W-:Y:S01]  /*3e30*/  STL [R1+0x554], R75 ;  /* 0x0005544b01007387 */ /* 0x000be20000100800 */
[----:B------:R-:W3:Y:S03]  /*3e40*/  LDC R38, c[0x0][0x268] ;  /* 0x00009a00ff267b82 */ /* 0x000ee60000000800 */
[----:B------:R0:W-:Y:S01]  /*3e50*/  STL [R1+0x55c], R77 ;  /* 0x00055c4d01007387 */ /* 0x0001e20000100800 */
[----:B-1----:R-:W-:-:S02]  /*3e60*/  IMAD R45, R76, 0x2, R57 ;  /* 0x000000024c2d7824 */ /* 0x002fc400078e0239 */
[----:B------:R-:W-:Y:S02]  /*3e70*/  IMAD R76, R7, 0x1a, RZ ;  /* 0x0000001a074c7824 */ /* 0x000fe400078e02ff */
[----:B------:R-:W1:Y:S01]  /*3e80*/  LDC R36, c[0x0][0x268] ;  /* 0x00009a00ff247b82 */ /* 0x000e620000000800 */
[-C--:B-----5:R-:W-:Y:S02]  /*3e90*/  LEA.HI.X.SX32 R75, R55, R0.reuse, 0x1, P1 ;  /* 0x00000000374b7211 */ /* 0x0a0fe400008f0eff */
[----:B------:R-:W-:Y:S01]  /*3ea0*/  LEA.HI.X.SX32 R55, R43, R0, 0x1, P2 ;  /* 0x000000002b377211 */ /* 0x000fe200010f0eff */
[----:B------:R-:W-:Y:S01]  /*3eb0*/  IMAD R43, R74, 0x2, R45 ;  /* 0x000000024a2b7824 */ /* 0x000fe200078e022d */
[----:B------:R-:W-:Y:S01]  /*3ec0*/  IADD3 R74, P2, R71, R6, RZ ;  /* 0x00000006474a7210 */ /* 0x000fe20007f5e0ff */
[----:B------:R5:W-:Y:S01]  /*3ed0*/  STL [R1+0x548], R75 ;  /* 0x0005484b01007387 */ /* 0x000be20000100800 */
[----:B0-----:R-:W-:Y:S01]  /*3ee0*/  SHF.R.S32.HI R77, RZ, 0x1f, R94 ;  /* 0x0000001fff4d7819 */ /* 0x001fe2000001145e */
[----:B------:R-:W0:Y:S02]  /*3ef0*/  LDC R34, c[0x0][0x268] ;  /* 0x00009a00ff227b82 */ /* 0x000e240000000800 */
[----:B------:R4:W-:Y:S04]  /*3f00*/  STL [R1+0x550], R55 ;  /* 0x0005503701007387 */ /* 0x0009e80000100800 */
[----:B------:R2:W-:Y:S02]  /*3f10*/  STL [R1+0x558], R73 ;  /* 0x0005584901007387 */ /* 0x0005e40000100800 */
[----:B------:R-:W0:Y:S01]  /*3f20*/  LDC R32, c[0x0][0x268] ;  /* 0x00009a00ff207b82 */ /* 0x000e220000000800 */
[----:B-----5:R-:W-:-:S02]  /*3f30*/  SHF.R.S32.HI R75, RZ, 0x1f, R92 ;  /* 0x0000001fff4b7819 */ /* 0x020fc4000001145c */
[-C--:B----4-:R-:W-:Y:S02]  /*3f40*/  IADD3 R55, P1, R39, R6.reuse, RZ ;  /* 0x0000000627377210 */ /* 0x090fe40007f3e0ff */
[----:B--2---:R-:W-:-:S03]  /*3f50*/  IADD3 R73, P3, R41, R6, RZ ;  /* 0x0000000629497210 */ /* 0x004fc60007f7e0ff */
[----:B------:R2:W-:Y:S01]  /*3f60*/  STL [R1+0x564], R55 ;  /* 0x0005643701007387 */ /* 0x0005e20000100800 */
[----:B------:R-:W4:Y:S03]  /*3f70*/  LDC R30, c[0x0][0x268] ;  /* 0x00009a00ff1e7b82 */ /* 0x000f260000000800 */
[----:B------:R5:W-:Y:S04]  /*3f80*/  STL [R1+0x56c], R74 ;  /* 0x00056c4a01007387 */ /* 0x000be80000100800 */
[----:B------:R3:W-:Y:S01]  /*3f90*/  STL [R1+0x574], R73 ;  /* 0x0005744901007387 */ /* 0x0007e20000100800 */
[----:B------:R-:W4:Y:S01]  /*3fa0*/  LDC R28, c[0x0][0x268] ;  /* 0x00009a00ff1c7b82 */ /* 0x000f220000000800 */
[----:B--2---:R-:W-:Y:S01]  /*3fb0*/  IMAD R55, R72, 0x2, R43 ;  /* 0x0000000248377824 */ /* 0x004fe200078e022b */
[----:B------:R-:W-:-:S02]  /*3fc0*/  LEA.HI.X.SX32 R72, R39, R0, 0x1, P1 ;  /* 0x0000000027487211 */ /* 0x000fc400008f0eff */
[-C--:B------:R-:W-:Y:S01]  /*3fd0*/  LEA.HI.X.SX32 R39, R71, R0.reuse, 0x1, P2 ;  /* 0x0000000047277211 */ /* 0x080fe200010f0eff */
[----:B-----5:R-:W-:Y:S01]  /*3fe0*/  IMAD R74, R7, 0x1b, RZ ;  /* 0x0000001b074a7824 */ /* 0x020fe200078e02ff */
[----:B------:R-:W-:Y:S01]  /*3ff0*/  LEA.HI.X.SX32 R71, R41, R0, 0x1, P3 ;  /* 0x0000000029477211 */ /* 0x000fe200018f0eff */
[----:B------:R2:W-:Y:S01]  /*4000*/  STL [R1+0x560], R72 ;  /* 0x0005604801007387 */ /* 0x0005e20000100800 */
[----:B------:R-:W-:Y:S01]  /*4010*/  IMAD R41, R70, 0x2, R55 ;  /* 0x0000000246297824 */ /* 0x000fe200078e0237 */
[----:B------:R-:W-:Y:S01]  /*4020*/  IADD3 R70, P2, R53, R6, RZ ;  /* 0x0000000635467210 */ /* 0x000fe20007f5e0ff */
[----:B------:R-:W5:Y:S01]  /*4030*/  LDC R26, c[0x0][0x268] ;  /* 0x00009a00ff1a7b82 */ /* 0x000f620000000800 */
[----:B------:R1:W-:Y:S01]  /*4040*/  STL [R1+0x568], R39 ;  /* 0x0005682701007387 */ /* 0x0003e20000100800 */
[----:B---3--:R-:W-:-:S03]  /*4050*/  SHF.R.S32.HI R73, RZ, 0x1f, R78 ;  /* 0x0000001fff497819 */ /* 0x008fc6000001144e */
[----:B------:R3:W-:Y:S01]  /*4060*/  STL [R1+0x570], R71 ;  /* 0x0005704701007387 */ /* 0x0007e20000100800 */
[----:B--2---:R-:W-:Y:S02]  /*4070*/  IMAD R72, R7, 0x1c, RZ ;  /* 0x0000001c07487824 */ /* 0x004fe400078e02ff */
[----:B------:R-:W2:Y:S01]  /*4080*/  LDC R24, c[0x0][0x268] ;  /* 0x00009a00ff187b82 */ /* 0x000ea20000000800 */
[-C--:B-1----:R-:W-:Y:S02]  /*4090*/  IADD3 R39, P1, R69, R6.reuse, RZ ;  /* 0x0000000645277210 */ /* 0x082fe40007f3e0ff */
[----:B---3--:R-:W-:-:S03]  /*40a0*/  IADD3 R71, P3, R37, R6, RZ ;  /* 0x0000000625477210 */ /* 0x008fc60007f7e0ff */
[----:B------:R1:W-:Y:S02]  /*40b0*/  STL [R1+0x57c], R39 ;  /* 0x00057c2701007387 */ /* 0x0003e40000100800 */
[----:B------:R-:W3:Y:S02]  /*40c0*/  LDC R10, c[0x0][0x268] ;  /* 0x00009a00ff0a7b82 */ /* 0x000ee40000000800 */
[----:B------:R0:W-:Y:S04]  /*40d0*/  STL [R1+0x584], R70 ;  /* 0x0005844601007387 */ /* 0x0001e80000100800 */
[----:B------:R4:W-:Y:S02]  /*40e0*/  STL [R1+0x58c], R71 ;  /* 0x00058c4701007387 */ /* 0x0009e40000100800 */
[----:B------:R-:W3:Y:S01]  /*40f0*/  LDC R4, c[0x0][0x268] ;  /* 0x00009a00ff047b82 */ /* 0x000ee20000000800 */
[----:B-1----:R-:W-:Y:S01]  /*4100*/  IMAD R39, R68, 0x2, R41 ;  /* 0x0000000244277824 */ /* 0x002fe200078e0229 */
[----:B------:R-:W-:-:S02]  /*4110*/  LEA.HI.X.SX32 R68, R37, R0, 0x1, P3 ;  /* 0x0000000025447211 */ /* 0x000fc400018f0eff */
[-C--:B0-----:R-:W-:Y:S02]  /*4120*/  LEA.HI.X.SX32 R70, R69, R0.reuse, 0x1, P1 ;  /* 0x0000000045467211 */ /* 0x081fe400008f0eff */
[----:B------:R-:W-:Y:S01]  /*4130*/  LEA.HI.X.SX32 R69, R53, R0, 0x1, P2 ;  /* 0x0000000035457211 */ /* 0x000fe200010f0eff */
[----:B------:R-:W-:Y:S01]  /*4140*/  IMAD R53, R66, 0x2, R39 ;  /* 0x0000000242357824 */ /* 0x000fe200078e0227 */
[-C--:B------:R-:W-:Y:S01]  /*4150*/  IADD3 R37, P1, R35, R6.reuse, RZ ;  /* 0x0000000623257210 */ /* 0x080fe20007f3e0ff */
[----:B------:R0:W-:Y:S01]  /*4160*/  STL [R1+0x578], R70 ;  /* 0x0005784601007387 */ /* 0x0001e20000100800 */
[----:B------:R-:W-:Y:S01]  /*4170*/  IADD3 R66, P3, R67, R6, RZ ;  /* 0x0000000643427210 */ /* 0x000fe20007f7e0ff */
[----:B------:R-:W1:Y:S01]  /*4180*/  LDC R18, c[0x0][0x268] ;  /* 0x00009a00ff127b82 */ /* 0x000e620000000800 */
[----:B------:R-:W-:Y:S01]  /*4190*/  LEA.HI.X.SX32 R35, R35, R0, 0x1, P1 ;  /* 0x0000000023237211 */ /* 0x000fe200008f0eff */
[----:B------:R5:W-:Y:S01]  /*41a0*/  STL [R1+0x580], R69 ;  /* 0x0005804501007387 */ /* 0x000be20000100800 */
[----:B----4-:R-:W-:-:S03]  /*41b0*/  SHF.R.S32.HI R71, RZ, 0x1f, R76 ;  /* 0x0000001fff477819 */ /* 0x010fc6000001144c */
[----:B------:R4:W-:Y:S02]  /*41c0*/  STL [R1+0x588], R68 ;  /* 0x0005884401007387 */ /* 0x0009e40000100800 */
[----:B------:R-:W1:Y:S01]  /*41d0*/  LDC R17, c[0x0][0x268] ;  /* 0x00009a00ff117b82 */ /* 0x000e620000000800 */
[----:B0-----:R-:W-:Y:S01]  /*41e0*/  IMAD R70, R7, 0x1d, RZ ;  /* 0x0000001d07467824 */ /* 0x001fe200078e02ff */
[----:B------:R0:W-:Y:S01]  /*41f0*/  STL [R1+0x594], R37 ;  /* 0x0005942501007387 */ /* 0x0001e20000100800 */
[----:B-----5:R-:W-:Y:S02]  /*4200*/  SHF.R.S32.HI R69, RZ, 0x1f, R74 ;  /* 0x0000001fff457819 */ /* 0x020fe4000001144a */
[----:B----4-:R-:W-:-:S03]  /*4210*/  IADD3 R68, P2, R51, R6, RZ ;  /* 0x0000000633447210 */ /* 0x010fc60007f5e0ff */
[----:B------:R-:W4:Y:S01]  /*4220*/  LDC R16, c[0x0][0x268] ;  /* 0x00009a00ff107b82 */ /* 0x000f220000000800 */
[-C--:B------:R-:W-:Y:S01]  /*4230*/  LEA.HI.X.SX32 R51, R51, R0.reuse, 0x1, P2 ;  /* 0x0000000033337211 */ /* 0x080fe200010f0eff */
[----:B0-----:R-:W-:Y:S01]  /*4240*/  IMAD R37, R64, 0x2, R53 ;  /* 0x0000000240257824 */ /* 0x001fe200078e0235 */
[----:B------:R0:W-:Y:S01]  /*4250*/  STL [R1+0x59c], R68 ;  /* 0x00059c4401007387 */ /* 0x0001e20000100800 */
[----:B------:R-:W-:-:S04]  /*4260*/  LEA.HI.X.SX32 R64, R67, R0, 0x1, P3 ;  /* 0x0000000043407211 */ /* 0x000fc800018f0eff */
[----:B------:R-:W5:Y:S01]  /*4270*/  LDC R33, c[0x0][0x268] ;  /* 0x00009a00ff217b82 */ /* 0x000f620000000800 */
[----:B------:R2:W-:Y:S01]  /*4280*/  STL [R1+0x5a4], R66 ;  /* 0x0005a44201007387 */ /* 0x0005e20000100800 */
[----:B------:R-:W-:-:S03]  /*4290*/  SHF.R.S32.HI R67, RZ, 0x1f, R72 ;  /* 0x0000001fff437819 */ /* 0x000fc60000011448 */
[----:B------:R3:W-:Y:S01]  /*42a0*/  STL [R1+0x590], R35 ;  /* 0x0005902301007387 */ /* 0x0007e20000100800 */
[C---:B0-----:R-:W-:Y:S02]  /*42b0*/  IMAD R68, R7.reuse, 0x1e, RZ ;  /* 0x0000001e07447824 */ /* 0x041fe400078e02ff */
[----:B------:R-:W0:Y:S01]  /*42c0*/  LDC R25, c[0x0][0x268] ;  /* 0x00009a00ff197b82 */ /* 0x000e220000000800 */
[----:B------:R3:W-:Y:S01]  /*42d0*/  STL [R1+0x598], R51 ;  /* 0x0005983301007387 */ /* 0x0007e20000100800 */
[----:B--2---:R-:W-:-:S03]  /*42e0*/  IMAD R66, R7, 0x1f, RZ ;  /* 0x0000001f07427824 */ /* 0x004fc600078e02ff */
[----:B------:R2:W-:Y:S01]  /*42f0*/  STL [R1+0x5a0], R64 ;  /* 0x0005a04001007387 */ /* 0x0005e20000100800 */
[----:B---3--:R-:W-:Y:S01]  /*4300*/  IMAD R35, R62, 0x2, R37 ;  /* 0x000000023e237824 */ /* 0x008fe200078e0225 */
[-C--:B------:R-:W-:Y:S01]  /*4310*/  IADD3 R62, P2, R31, R6.reuse, RZ ;  /* 0x000000061f3e7210 */ /* 0x080fe20007f5e0ff */
[----:B------:R-:W3:Y:S01]  /*4320*/  LDC R3, c[0x0][0x268] ;  /* 0x00009a00ff037b82 */ /* 0x000ee20000000800 */
[-C--:B------:R-:W-:Y:S02]  /*4330*/  IADD3 R51, P1, R29, R6.reuse, RZ ;  /* 0x000000061d337210 */ /* 0x080fe40007f3e0ff */
[----:B--2---:R-:W-:-:S03]  /*4340*/  IADD3 R64, P3, R65, R6, RZ ;  /* 0x0000000641407210 */ /* 0x004fc60007f7e0ff */
[----:B------:R2:W-:Y:S02]  /*4350*/  STL [R1+0x5ac], R51 ;  /* 0x0005ac3301007387 */ /* 0x0005e40000100800 */
[----:B------:R-:W3:Y:S02]  /*4360*/  LDC R22, c[0x0][0x268] ;  /* 0x00009a00ff167b82 */ /* 0x000ee40000000800 */
[----:B------:R1:W-:Y:S04]  /*4370*/  STL [R1+0x5b4], R62 ;  /* 0x0005b43e01007387 */ /* 0x0003e80000100800 */
[----:B------:R4:W-:Y:S02]  /*4380*/  STL [R1+0x5bc], R64 ;  /* 0x0005bc4001007387 */ /* 0x0009e40000100800 */
[----:B------:R-:W3:Y:S01]  /*4390*/  LDC R8, c[0x0][0x268] ;  /* 0x00009a00ff087b82 */ /* 0x000ee20000000800 */
[----:B--2---:R-:W-:Y:S01]  /*43a0*/  IMAD R51, R60, 0x2, R35 ;  /* 0x000000023c337824 */ /* 0x004fe200078e0223 */
[----:B------:R-:W-:-:S02]  /*43b0*/  LEA.HI.X.SX32 R60, R65, R0, 0x1, P3 ;  /* 0x00000000413c7211 */ /* 0x000fc400018f0eff */
[----:B------:R-:W-:Y:S02]  /*43c0*/  SHF.R.S32.HI R65, RZ, 0x1f, R70 ;  /* 0x0000001fff417819 */ /* 0x000fe40000011446 */
[-C--:B-1----:R-:W-:Y:S02]  /*43d0*/  LEA.HI.X.SX32 R62, R29, R0.reuse, 0x1, P1 ;  /* 0x000000001d3e7211 */ /* 0x082fe400008f0eff */
[----:B------:R-:W-:Y:S01]  /*43e0*/  LEA.HI.X.SX32 R29, R31, R0, 0x1, P2 ;  /* 0x000000001f1d7211 */ /* 0x000fe200010f0eff */
[----:B------:R-:W-:Y:S01]  /*43f0*/  IMAD R31, R58, 0x2, R51 ;  /* 0x000000023a1f7824 */ /* 0x000fe200078e0233 */
[-C--:B------:R-:W-:Y:S01]  /*4400*/  IADD3 R58, P2, R49, R6.reuse, RZ ;  /* 0x00000006313a7210 */ /* 0x080fe20007f5e0ff */
[----:B------:R1:W-:Y:S01]  /*4410*/  STL [R1+0x5a8], R62 ;  /* 0x0005a83e01007387 */ /* 0x0003e20000100800 */
[----:B------:R-:W2:Y:S01]  /*4420*/  LDC R2, c[0x0][0x268] ;  /* 0x00009a00ff027b82 */ /* 0x000ea20000000800 */
[C---:B----4-:R-:W-:Y:S02]  /*4430*/  IMAD.SHL.U32 R64, R7.reuse, 0x20, RZ ;  /* 0x0000002007407824 */ /* 0x050fe400078e00ff */
[----:B------:R4:W-:Y:S04]  /*4440*/  STL [R1+0x5b0], R29 ;  /* 0x0005b01d01007387 */ /* 0x0009e80000100800 */
[----:B------:R5:W-:Y:S01]  /*4450*/  STL [R1+0x5b8], R60 ;  /* 0x0005b83c01007387 */ /* 0x000be20000100800 */
[----:B------:R-:W2:Y:S01]  /*4460*/  LDC R5, c[0x0][0x268] ;  /* 0x00009a00ff057b82 */ /* 0x000ea20000000800 */
[----:B-1----:R-:W-:Y:S01]  /*4470*/  IMAD R62, R7, 0x21, RZ ;  /* 0x00000021073e7824 */ /* 0x002fe200078e02ff */
[----:B----4-:R-:W-:-:S06]  /*4480*/  IADD3 R29, P1, R27, R6, RZ ;  /* 0x000000061b1d7210 */ /* 0x010fcc0007f3e0ff */
[----:B------:R-:W1:Y:S01]  /*4490*/  LDC R15, c[0x0][0x268] ;  /* 0x00009a00ff0f7b82 */ /* 0x000e620000000800 */
[C---:B-----5:R-:W-:Y:S01]  /*44a0*/  IADD3 R60, P3, R63.reuse, R6, RZ ;  /* 0x000000063f3c7210 */ /* 0x060fe20007f7e0ff */
[----:B------:R4:W-:Y:S04]  /*44b0*/  STL [R1+0x5c4], R29 ;  /* 0x0005c41d01007387 */ /* 0x0009e80000100800 */
[----:B------:R5:W-:Y:S02]  /*44c0*/  STL [R1+0x5cc], R58 ;  /* 0x0005cc3a01007387 */ /* 0x000be40000100800 */
[----:B------:R-:W1:Y:S02]  /*44d0*/  LDC R19, c[0x0][0x268] ;  /* 0x00009a00ff137b82 */ /* 0x000e640000000800 */
[----:B------:R0:W-:Y:S01]  /*44e0*/  STL [R1+0x5d4], R60 ;  /* 0x0005d43c01007387 */ /* 0x0001e20000100800 */
[----:B----4-:R-:W-:Y:S01]  /*44f0*/  IMAD R29, R56, 0x2, R31 ;  /* 0x00000002381d7824 */ /* 0x010fe200078e021f */
[----:B------:R-:W-:-:S02]  /*4500*/  LEA.HI.X.SX32 R56, R63, R0, 0x1, P3 ;  /* 0x000000003f387211 */ /* 0x000fc400018f0eff */
[----:B------:R-:W-:Y:S02]  /*4510*/  SHF.R.S32.HI R63, RZ, 0x1f, R68 ;  /* 0x0000001fff3f7819 */ /* 0x000fe40000011444 */
[----:B------:R-:W4:Y:S01]  /*4520*/  LDC R20, c[0x0][0x268] ;  /* 0x00009a00ff147b82 */ /* 0x000f220000000800 */
[-C--:B-----5:R-:W-:Y:S02]  /*4530*/  LEA.HI.X.SX32 R58, R27, R0.reuse, 0x1, P1 ;  /* 0x000000001b3a7211 */ /* 0x0a0fe400008f0eff */
[----:B------:R-:W-:Y:S01]  /*4540*/  LEA.HI.X.SX32 R27, R49, R0, 0x1, P2 ;  /* 0x00000000311b7211 */ /* 0x000fe200010f0eff */
[----:B------:R-:W-:Y:S01]  /*4550*/  IMAD R49, R54, 0x2, R29 ;  /* 0x0000000236317824 */ /* 0x000fe200078e021d */
[----:B------:R-:W-:Y:S01]  /*4560*/  IADD3 R54, P3, R47, R6, RZ ;  /* 0x000000062f367210 */ /* 0x000fe20007f7e0ff */
[----:B------:R5:W-:Y:S01]  /*4570*/  STL [R1+0x5c0], R58 ;  /* 0x0005c03a01007387 */ /* 0x000be20000100800 */
[----:B0-----:R-:W-:-:S03]  /*4580*/  IMAD R60, R7, 0x22, RZ ;  /* 0x00000022073c7824 */ /* 0x001fc600078e02ff */
[----:B------:R0:W-:Y:S04]  /*4590*/  STL [R1+0x5c8], R27 ;  /* 0x0005c81b01007387 */ /* 0x0001e80000100800 */
[----:B------:R3:W-:Y:S01]  /*45a0*/  STL [R1+0x5d0], R56 ;  /* 0x0005d03801007387 */ /* 0x0007e20000100800 */
[----:B-----5:R-:W-:Y:S01]  /*45b0*/  IMAD R58, R7, 0x23, RZ ;  /* 0x00000023073a7824 */ /* 0x020fe200078e02ff */
[-C--:B0-----:R-:W-:Y:S02]  /*45c0*/  IADD3 R27, P1, R61, R6.reuse, RZ ;  /* 0x000000063d1b7210 */ /* 0x081fe40007f3e0ff */
[----:B---3--:R-:W-:-:S03]  /*45d0*/  IADD3 R56, P2, R23, R6, RZ ;  /* 0x0000000617387210 */ /* 0x008fc60007f5e0ff */
[----:B------:R0:W-:Y:S04]  /*45e0*/  STL [R1+0x5dc], R27 ;  /* 0x0005dc1b01007387 */ /* 0x0001e80000100800 */
[----:B------:R3:W-:Y:S04]  /*45f0*/  STL [R1+0x5e4], R56 ;  /* 0x0005e43801007387 */ /* 0x0007e80000100800 */
[----:B------:R5:W-:Y:S01]  /*4600*/  STL [R1+0x5ec], R54 ;  /* 0x0005ec3601007387 */ /* 0x000be20000100800 */
[----:B0-----:R-:W-:Y:S01]  /*4610*/  IMAD R27, R52, 0x2, R49 ;  /* 0x00000002341b7824 */ /* 0x001fe200078e0231 */
[----:B------:R-:W-:-:S02]  /*4620*/  LEA.HI.X.SX32 R52, R47, R0, 0x1, P3 ;  /* 0x000000002f347211 */ /* 0x000fc400018f0eff */
[----:B---3--:R-:W-:Y:S02]  /*4630*/  LEA.HI.X.SX32 R56, R61, R0, 0x1, P1 ;  /* 0x000000003d387211 */ /* 0x008fe400008f0eff */
[----:B------:R-:W-:Y:S02]  /*4640*/  IADD3 R47, P1, R59, R6, RZ ;  /* 0x000000063b2f7210 */ /* 0x000fe40007f3e0ff */
[----:B-----5:R-:W-:Y:S01]  /*4650*/  LEA.HI.X.SX32 R54, R23, R0, 0x1, P2 ;  /* 0x0000000017367211 */ /* 0x020fe200010f0eff */
[----:B------:R-:W-:Y:S01]  /*4660*/  STL [R1+0x5d8], R56 ;  /* 0x0005d83801007387 */ /* 0x000fe20000100800 */
[----:B------:R-:W-:Y:S01]  /*4670*/  IMAD R23, R50, 0x2, R27 ;  /* 0x0000000232177824 */ /* 0x000fe200078e021b */
[----:B------:R-:W-:Y:S02]  /*4680*/  IADD3 R50, P3, R9, R6, RZ ;  /* 0x0000000609327210 */ /* 0x000fe40007f7e0ff */
[----:B------:R-:W-:Y:S01]  /*4690*/  STL [R1+0x5e0], R54 ;  /* 0x0005e03601007387 */ /* 0x000fe20000100800 */
[----:B------:R-:W-:-:S03]  /*46a0*/  SHF.R.S32.HI R61, RZ, 0x1f, R66 ;  /* 0x0000001fff3d7819 */ /* 0x000fc60000011442 */
[----:B------:R0:W-:Y:S04]  /*46b0*/  STL [R1+0x5e8], R52 ;  /* 0x0005e83401007387 */ /* 0x0001e80000100800 */
[----:B------:R3:W-:Y:S01]  /*46c0*/  STL [R1+0x5f4], R47 ;  /* 0x0005f42f01007387 */ /* 0x0007e20000100800 */
[----:B0-----:R-:W-:Y:S01]  /*46d0*/  IADD3 R52, P2, R21, R6, RZ ;  /* 0x0000000615347210 */ /* 0x001fe20007f5e0ff */
[----:B---3--:R-:W-:-:S04]  /*46e0*/  IMAD R47, R48, 0x2, R23 ;  /* 0x00000002302f7824 */ /* 0x008fc800078e0217 */
[----:B------:R0:W-:Y:S01]  /*46f0*/  STL [R1+0x5fc], R52 ;  /* 0x0005fc3401007387 */ /* 0x0001e20000100800 */
[----:B------:R-:W-:-:S03]  /*4700*/  LEA.HI.X.SX32 R48, R9, R0, 0x1, P3 ;  /* 0x0000000009307211 */ /* 0x000fc600018f0eff */
[----:B------:R3:W-:Y:S01]  /*4710*/  STL [R1+0x604], R50 ;  /* 0x0006043201007387 */ /* 0x0007e20000100800 */
[----:B0-----:R-:W-:Y:S02]  /*4720*/  LEA.HI.X.SX32 R52, R59, R0, 0x1, P1 ;  /* 0x000000003b347211 */ /* 0x001fe400008f0eff */
[----:B------:R-:W-:Y:S02]  /*4730*/  IADD3 R9, P1, R57, R6, RZ ;  /* 0x0000000639097210 */ /* 0x000fe40007f3e0ff */
[----:B---3--:R-:W-:Y:S01]  /*4740*/  LEA.HI.X.SX32 R50, R21, R0, 0x1, P2 ;  /* 0x0000000015327211 */ /* 0x008fe200010f0eff */
        /* <DEDUP_REMOVED lines=18> */
[----:B------:R0:W-:Y:S01]  /*4870*/  STL [R1+0x610], R46 ;  /* 0x0006102e01007387 */ /* 0x0001e20000100800 */
[----:B------:R-:W-:-:S03]  /*4880*/  SHF.R.S32.HI R57, RZ, 0x1f, R62 ;  /* 0x0000001fff397819 */ /* 0x000fc6000001143e */
[----:B------:R3:W-:Y:S04]  /*4890*/  STL [R1+0x618], R44 ;  /* 0x0006182c01007387 */ /* 0x0007e80000100800 */
[----:B------:R5:W-:Y:S01]  /*48a0*/  STL [R1+0x624], R43 ;  /* 0x0006242b01007387 */ /* 0x000be20000100800 */
[----:B0-----:R-:W-:Y:S02]  /*48b0*/  SHF.R.S32.HI R46, RZ, 0x1f, R60 ;  /* 0x0000001fff2e7819 */ /* 0x001fe4000001143c */
[----:B---3--:R-:W-:Y:S01]  /*48c0*/  IADD3 R44, P2, R41, R6, RZ ;  /* 0x00000006292c7210 */ /* 0x008fe20007f5e0ff */
[----:B-----5:R-:W-:-:S04]  /*48d0*/  IMAD R43, R40, 0x2, R45 ;  /* 0x00000002282b7824 */ /* 0x020fc800078e022d */
[----:B------:R0:W-:Y:S01]  /*48e0*/  STL [R1+0x62c], R44 ;  /* 0x00062c2c01007387 */ /* 0x0001e20000100800 */
[----:B------:R-:W-:-:S03]  /*48f0*/  LEA.HI.X.SX32 R40, R39, R0, 0x1, P3 ;  /* 0x0000000027287211 */ /* 0x000fc600018f0eff */
[----:B------:R3:W-:Y:S01]  /*4900*/  STL [R1+0x634], R42 ;  /* 0x0006342a01007387 */ /* 0x0007e20000100800 */
[----:B0-----:R-:W-:Y:S02]  /*4910*/  LEA.HI.X.SX32 R44, R55, R0, 0x1, P1 ;  /* 0x00000000372c7211 */ /* 0x001fe400008f0eff */
[----:B------:R-:W-:Y:S02]  /*4920*/  CS2R R54, SRZ ;  /* 0x0000000000367805 */ /* 0x000fe4000001ff00 */
[----:B------:R-:W-:Y:S02]  /*4930*/  IADD3 R39, P1, R53, R6, RZ ;  /* 0x0000000635277210 */ /* 0x000fe40007f3e0ff */
[----:B---3--:R-:W-:Y:S01]  /*4940*/  LEA.HI.X.SX32 R42, R41, R0, 0x1, P2 ;  /* 0x00000000292a7211 */ /* 0x008fe200010f0eff */
[----:B------:R0:W-:Y:S01]  /*4950*/  STL [R1+0x620], R44 ;  /* 0x0006202c01007387 */ /* 0x0001e20000100800 */
[----:B------:R-:W-:Y:S01]  /*4960*/  IMAD R41, R38, 0x2, R43 ;  /* 0x0000000226297824 */ /* 0x000fe200078e022b */
[----:B------:R-:W-:-:S02]  /*4970*/  IADD3 R38, P3, R35, R6, RZ ;  /* 0x0000000623267210 */ /* 0x000fc40007f7e0ff */
[----:B------:R-:W-:Y:S04]  /*4980*/  STL [R1+0x628], R42 ;  /* 0x0006282a01007387 */ /* 0x000fe80000100800 */
[----:B------:R3:W-:Y:S01]  /*4990*/  STL [R1+0x630], R40 ;  /* 0x0006302801007387 */ /* 0x0007e20000100800 */
[----:B0-----:R-:W-:-:S03]  /*49a0*/  SHF.R.S32.HI R44, RZ, 0x1f, R58 ;  /* 0x0000001fff2c7819 */ /* 0x001fc6000001143a */
[----:B------:R0:W-:Y:S01]  /*49b0*/  STL [R1+0x63c], R39 ;  /* 0x00063c2701007387 */ /* 0x0001e20000100800 */
[----:B---3--:R-:W-:Y:S01]  /*49c0*/  IADD3 R40, P2, R37, R6, RZ ;  /* 0x0000000625287210 */ /* 0x008fe20007f5e0ff */
[----:B0-----:R-:W-:-:S04]  /*49d0*/  IMAD R39, R36, 0x2, R41 ;  /* 0x0000000224277824 */ /* 0x001fc800078e0229 */
[----:B------:R0:W-:Y:S01]  /*49e0*/  STL [R1+0x644], R40 ;  /* 0x0006442801007387 */ /* 0x0001e20000100800 */
[----:B------:R-:W-:-:S03]  /*49f0*/  LEA.HI.X.SX32 R36, R35, R0, 0x1, P3 ;  /* 0x0000000023247211 */ /* 0x000fc600018f0eff */
[----:B------:R3:W-:Y:S01]  /*4a00*/  STL [R1+0x64c], R38 ;  /* 0x00064c2601007387 */ /* 0x0007e20000100800 */
[----:B0-----:R-:W-:Y:S02]  /*4a10*/  LEA.HI.X.SX32 R40, R53, R0, 0x1, P1 ;  /* 0x0000000035287211 */ /* 0x001fe400008f0eff */
[----:B------:R-:W-:Y:S02]  /*4a20*/  CS2R R52, SRZ ;  /* 0x0000000000347805 */ /* 0x000fe4000001ff00 */
[----:B------:R-:W-:Y:S02]  /*4a30*/  IADD3 R35, P1, R51, R6, RZ ;  /* 0x0000000633237210 */ /* 0x000fe40007f3e0ff */
[----:B---3--:R-:W-:Y:S01]  /*4a40*/  LEA.HI.X.SX32 R38, R37, R0, 0x1, P2 ;  /* 0x0000000025267211 */ /* 0x008fe200010f0eff */
[----:B------:R-:W-:Y:S01]  /*4a50*/  STL [R1+0x638], R40 ;  /* 0x0006382801007387 */ /* 0x000fe20000100800 */
[----:B------:R-:W-:Y:S01]  /*4a60*/  IMAD R37, R34, 0x2, R39 ;  /* 0x0000000222257824 */ /* 0x000fe200078e0227 */
[----:B------:R-:W-:-:S02]  /*4a70*/  IADD3 R34, P3, R29, R6, RZ ;  /* 0x000000061d227210 */ /* 0x000fc40007f7e0ff */
[----:B------:R-:W-:Y:S04]  /*4a80*/  STL [R1+0x640], R38 ;  /* 0x0006402601007387 */ /* 0x000fe80000100800 */
        /* <DEDUP_REMOVED lines=29> */
[----:B------:R3:W-:Y:S04]  /*4c60*/  STL [R1+0x670], R30 ;  /* 0x0006701e01007387 */ /* 0x0007e80000100800 */
[----:B------:R5:W-:Y:S01]  /*4c70*/  STL [R1+0x678], R28 ;  /* 0x0006781c01007387 */ /* 0x000be20000100800 */
[----:B0-----:R-:W-:-:S03]  /*4c80*/  IMAD R32, R7, 0x2c, RZ ;  /* 0x0000002c07207824 */ /* 0x001fc600078e02ff */
[----:B------:R0:W-:Y:S01]  /*4c90*/  STL [R1+0x684], R23 ;  /* 0x0006841701007387 */ /* 0x0001e20000100800 */
[----:B---3--:R-:W-:Y:S01]  /*4ca0*/  IMAD R30, R7, 0x2e, RZ ;  /* 0x0000002e071e7824 */ /* 0x008fe200078e02ff */
[----:B------:R-:W-:Y:S02]  /*4cb0*/  SHF.R.S32.HI R130, RZ, 0x1f, R32 ;  /* 0x0000001fff827819 */ /* 0x000fe40000011420 */
[----:B-----5:R-:W-:Y:S02]  /*4cc0*/  IADD3 R28, P2, R21, R6, RZ ;  /* 0x00000006151c7210 */ /* 0x020fe40007f5e0ff */
[----:B------:R-:W-:Y:S01]  /*4cd0*/  SHF.R.S32.HI R132, RZ, 0x1f, R30 ;  /* 0x0000001fff847819 */ /* 0x000fe2000001141e */
[----:B0-----:R-:W-:Y:S02]  /*4ce0*/  IMAD R23, R24, 0x2, R27 ;  /* 0x0000000218177824 */ /* 0x001fe400078e021b */
[----:B------:R0:W-:Y:S01]  /*4cf0*/  STL [R1+0x68c], R28 ;  /* 0x00068c1c01007387 */ /* 0x0001e20000100800 */
[----:B------:R-:W-:-:S03]  /*4d00*/  LEA.HI.X.SX32 R24, R9, R0, 0x1, P3 ;  /* 0x0000000009187211 */ /* 0x000fc600018f0eff */
[----:B------:R3:W-:Y:S01]  /*4d10*/  STL [R1+0x694], R26 ;  /* 0x0006941a01007387 */ /* 0x0007e20000100800 */
[----:B0-----:R-:W-:Y:S01]  /*4d20*/  LEA.HI.X.SX32 R28, R47, R0, 0x1, P1 ;  /* 0x000000002f1c7211 */ /* 0x001fe200008f0eff */
[----:B------:R-:W-:Y:S01]  /*4d30*/  IMAD R47, R7, 0x24, RZ ;  /* 0x00000024072f7824 */ /* 0x000fe200078e02ff */
[----:B------:R-:W-:Y:S02]  /*4d40*/  IADD3 R9, P1, R45, R6, RZ ;  /* 0x000000062d097210 */ /* 0x000fe40007f3e0ff */
[----:B---3--:R-:W-:Y:S01]  /*4d50*/  LEA.HI.X.SX32 R26, R21, R0, 0x1, P2 ;  /* 0x00000000151a7211 */ /* 0x008fe200010f0eff */
[----:B------:R0:W-:Y:S01]  /*4d60*/  STL [R1+0x680], R28 ;  /* 0x0006801c01007387 */ /* 0x0001e20000100800 */
[----:B------:R-:W-:Y:S01]  /*4d70*/  IMAD R21, R10, 0x2, R23 ;  /* 0x000000020a157824 */ /* 0x000fe200078e0217 */
[----:B------:R-:W-:Y:S02]  /*4d80*/  IADD3 R10, P3, R41, R6, RZ ;  /* 0x00000006290a7210 */ /* 0x000fe40007f7e0ff */
[----:B------:R-:W-:Y:S01]  /*4d90*/  STL [R1+0x688], R26 ;  /* 0x0006881a01007387 */ /* 0x000fe20000100800 */
[----:B------:R-:W-:-:S03]  /*4da0*/  SHF.R.S32.HI R42, RZ, 0x1f, R47 ;  /* 0x0000001fff2a7819 */ /* 0x000fc6000001142f */
[----:B------:R3:W-:Y:S01]  /*4db0*/  STL [R1+0x690], R24 ;  /* 0x0006901801007387 */ /* 0x0007e20000100800 */
[----:B0-----:R-:W-:-:S03]  /*4dc0*/  IMAD R28, R7, 0x30, RZ ;  /* 0x00000030071c7824 */ /* 0x001fc600078e02ff */
[----:B------:R0:W-:Y:S02]  /*4dd0*/  STL [R1+0x69c], R9 ;  /* 0x00069c0901007387 */ /* 0x0001e40000100800 */
[----:B------:R-:W-:Y:S02]  /*4de0*/  SHF.R.S32.HI R134, RZ, 0x1f, R28 ;  /* 0x0000001fff867819 */ /* 0x000fe4000001141c */
[----:B---3--:R-:W-:Y:S01]  /*4df0*/  IADD3 R24, P2, R43, R6, RZ ;  /* 0x000000062b187210 */ /* 0x008fe20007f5e0ff */
[----:B0-----:R-:W-:-:S04]  /*4e00*/  IMAD R9, R4, 0x2, R21 ;  /* 0x0000000204097824 */ /* 0x001fc800078e0215 */
[----:B------:R0:W-:Y:S01]  /*4e10*/  STL [R1+0x6a4], R24 ;  /* 0x0006a41801007387 */ /* 0x0001e20000100800 */
[-C--:B------:R-:W-:Y:S01]  /*4e20*/  LEA.HI.X.SX32 R4, R41, R0.reuse, 0x1, P3 ;  /* 0x0000000029047211 */ /* 0x080fe200018f0eff */
[----:B------:R-:W-:Y:S02]  /*4e30*/  IMAD R41, R7, 0x27, RZ ;  /* 0x0000002707297824 */ /* 0x000fe400078e02ff */
[----:B------:R3:W-:Y:S01]  /*4e40*/  STL [R1+0x6ac], R10 ;  /* 0x0006ac0a01007387 */ /* 0x0007e20000100800 */
[----:B------:R-:W-:Y:S02]  /*4e50*/  IMAD R18, R18, 0x2, R9 ;  /* 0x0000000212127824 */ /* 0x000fe400078e0209 */
[----:B------:R-:W-:Y:S02]  /*4e60*/  SHF.R.S32.HI R36, RZ, 0x1f, R41 ;  /* 0x0000001fff247819 */ /* 0x000fe40000011429 */
[----:B------:R-:W-:Y:S01]  /*4e70*/  IMAD R17, R17, 0x2, R18 ;  /* 0x0000000211117824 */ /* 0x000fe200078e0212 */
[----:B0-----:R-:W-:Y:S01]  /*4e80*/  LEA.HI.X.SX32 R24, R45, R0, 0x1, P1 ;  /* 0x000000002d187211 */ /* 0x001fe200008f0eff */
[----:B------:R-:W-:-:S02]  /*4e90*/  IMAD R45, R7, 0x25, RZ ;  /* 0x00000025072d7824 */ /* 0x000fc400078e02ff */
[----:B------:R-:W-:Y:S01]  /*4ea0*/  IMAD R16, R16, 0x2, R17 ;  /* 0x0000000210107824 */ /* 0x000fe200078e0211 */
[----:B---3--:R-:W-:Y:S01]  /*4eb0*/  LEA.HI.X.SX32 R10, R43, R0, 0x1, P2 ;  /* 0x000000002b0a7211 */ /* 0x008fe200010f0eff */
[----:B------:R0:W-:Y:S01]  /*4ec0*/  STL [R1+0x698], R24 ;  /* 0x0006981801007387 */ /* 0x0001e20000100800 */
[----:B------:R-:W-:Y:S01]  /*4ed0*/  IMAD R43, R7, 0x26, RZ ;  /* 0x00000026072b7824 */ /* 0x000fe200078e02ff */
[----:B------:R-:W-:Y:S02]  /*4ee0*/  SHF.R.S32.HI R40, RZ, 0x1f, R45 ;  /* 0x0000001fff287819 */ /* 0x000fe4000001142d */
[----:B------:R3:W-:Y:S02]  /*4ef0*/  STL [R1+0x6a0], R10 ;  /* 0x0006a00a01007387 */ /* 0x0007e40000100800 */
[----:B------:R-:W-:Y:S02]  /*4f00*/  SHF.R.S32.HI R38, RZ, 0x1f, R43 ;  /* 0x0000001fff267819 */ /* 0x000fe4000001142b */
[----:B------:R5:W-:Y:S01]  /*4f10*/  STL [R1+0x6a8], R4 ;  /* 0x0006a80401007387 */ /* 0x000be20000100800 */
[----:B0-----:R-:W-:-:S02]  /*4f20*/  IADD3 R24, P1, R39, R6, RZ ;  /* 0x0000000627187210 */ /* 0x001fc40007f3e0ff */
[----:B---3--:R-:W-:-:S03]  /*4f30*/  IADD3 R10, P2, R37, R6, RZ ;  /* 0x00000006250a7210 */ /* 0x008fc60007f5e0ff */
[----:B------:R0:W-:Y:S01]  /*4f40*/  STL [R1+0x6b4], R24 ;  /* 0x0006b41801007387 */ /* 0x0001e20000100800 */
[----:B-----5:R-:W-:-:S03]  /*4f50*/  IADD3 R4, P3, R35, R6, RZ ;  /* 0x0000000623047210 */ /* 0x020fc60007f7e0ff */
[----:B------:R3:W-:Y:S04]  /*4f60*/  STL [R1+0x6bc], R10 ;  /* 0x0006bc0a01007387 */ /* 0x0007e80000100800 */
[----:B------:R5:W-:Y:S01]  /*4f70*/  STL [R1+0x6c4], R4 ;  /* 0x0006c40401007387 */ /* 0x000be20000100800 */
[-C--:B0-----:R-:W-:Y:S01]  /*4f80*/  LEA.HI.X.SX32 R24, R39, R0.reuse, 0x1, P1 ;  /* 0x0000000027187211 */ /* 0x081fe200008f0eff */
[----:B------:R-:W-:Y:S01]  /*4f90*/  IMAD R39, R7, 0x28, RZ ;  /* 0x0000002807277824 */ /* 0x000fe200078e02ff */
[----:B---3--:R-:W-:-:S03]  /*4fa0*/  LEA.HI.X.SX32 R10, R37, R0, 0x1, P2 ;  /* 0x00000000250a7211 */ /* 0x008fc600010f0eff */
[----:B------:R0:W-:Y:S01]  /*4fb0*/  STL [R1+0x6b0], R24 ;  /* 0x0006b01801007387 */ /* 0x0001e20000100800 */
[----:B------:R-:W-:Y:S01]  /*4fc0*/  IMAD R37, R7, 0x29, RZ ;  /* 0x0000002907257824 */ /* 0x000fe200078e02ff */
[----:B------:R-:W-:Y:S02]  /*4fd0*/  SHF.R.S32.HI R34, RZ, 0x1f, R39 ;  /* 0x0000001fff227819 */ /* 0x000fe40000011427 */
[----:B-----5:R-:W-:Y:S01]  /*4fe0*/  LEA.HI.X.SX32 R4, R35, R0, 0x1, P3 ;  /* 0x0000000023047211 */ /* 0x020fe200018f0eff */
[----:B------:R3:W-:Y:S01]  /*4ff0*/  STL [R1+0x6b8], R10 ;  /* 0x0006b80a01007387 */ /* 0x0007e20000100800 */
[----:B------:R-:W-:Y:S01]  /*5000*/  SHF.R.S32.HI R127, RZ, 0x1f, R37 ;  /* 0x0000001fff7f7819 */ /* 0x000fe20000011425 */
[----:B------:R-:W-:Y:S02]  /*5010*/  IMAD R35, R7, 0x2a, RZ ;  /* 0x0000002a07237824 */ /* 0x000fe400078e02ff */
[----:B------:R5:W-:Y:S01]  /*5020*/  STL [R1+0x6c0], R4 ;  /* 0x0006c00401007387 */ /* 0x000be20000100800 */
[----:B0-----:R-:W-:-:S02]  /*5030*/  IADD3 R24, P3, R27, R6, RZ ;  /* 0x000000061b187210 */ /* 0x001fc40007f7e0ff */
[----:B------:R-:W-:Y:S02]  /*5040*/  SHF.R.S32.HI R128, RZ, 0x1f, R35 ;  /* 0x0000001fff807819 */ /* 0x000fe40000011423 */
[-C--:B---3--:R-:W-:Y:S02]  /*5050*/  IADD3 R10, P1, R31, R6.reuse, RZ ;  /* 0x000000061f0a7210 */ /* 0x088fe40007f3e0ff */
[----:B-----5:R-:W-:-:S03]  /*5060*/  IADD3 R4, P2, R29, R6, RZ ;  /* 0x000000061d047210 */ /* 0x020fc60007f5e0ff */
[----:B------:R0:W-:Y:S01]  /*5070*/  STL [R1+0x6cc], R10 ;  /* 0x0006cc0a01007387 */ /* 0x0001e20000100800 */
[----:B------:R-:W-:-:S03]  /*5080*/  LEA.HI.X.SX32 R26, R29, R0, 0x1, P2 ;  /* 0x000000001d1a7211 */ /* 0x000fc600010f0eff */
[----:B------:R3:W-:Y:S01]  /*5090*/  STL [R1+0x6d4], R4 ;  /* 0x0006d40401007387 */ /* 0x0007e20000100800 */
[----:B------:R-:W-:-:S03]  /*50a0*/  IMAD R29, R7, 0x2f, RZ ;  /* 0x0000002f071d7824 */ /* 0x000fc600078e02ff */
[----:B------:R5:W-:Y:S01]  /*50b0*/  STL [R1+0x6dc], R24 ;  /* 0x0006dc1801007387 */ /* 0x000be20000100800 */
[----:B0-----:R-:W-:Y:S01]  /*50c0*/  IMAD R10, R33, 0x2, R16 ;  /* 0x00000002210a7824 */ /* 0x001fe200078e0210 */
[----:B------:R-:W-:Y:S01]  /*50d0*/  SHF.R.S32.HI R133, RZ, 0x1f, R29 ;  /* 0x0000001fff857819 */ /* 0x000fe2000001141d */
[----:B------:R-:W-:Y:S01]  /*50e0*/  IMAD R33, R7, 0x2b, RZ ;  /* 0x0000002b07217824 */ /* 0x000fe200078e02ff */
[----:B---3--:R-:W-:Y:S01]  /*50f0*/  LEA.HI.X.SX32 R4, R31, R0, 0x1, P1 ;  /* 0x000000001f047211 */ /* 0x008fe200008f0eff */
[----:B------:R-:W-:-:S03]  /*5100*/  IMAD R31, R7, 0x2d, RZ ;  /* 0x0000002d071f7824 */ /* 0x000fc600078e02ff */
[----:B------:R-:W-:Y:S02]  /*5110*/  SHF.R.S32.HI R129, RZ, 0x1f, R33 ;  /* 0x0000001fff817819 */ /* 0x000fe40000011421 */
[----:B-----5:R-:W-:Y:S01]  /*5120*/  LEA.HI.X.SX32 R24, R27, R0, 0x1, P3 ;  /* 0x000000001b187211 */ /* 0x020fe200018f0eff */
[----:B------:R0:W-:Y:S01]  /*5130*/  STL [R1+0x6c8], R4 ;  /* 0x0006c80401007387 */ /* 0x0001e20000100800 */
[----:B------:R-:W-:Y:S01]  /*5140*/  SHF.R.S32.HI R131, RZ, 0x1f, R31 ;  /* 0x0000001fff837819 */ /* 0x000fe2000001141f */
[----:B------:R-:W-:Y:S02]  /*5150*/  IMAD R27, R7, 0x31, RZ ;  /* 0x00000031071b7824 */ /* 0x000fe400078e02ff */
[----:B------:R3:W-:Y:S03]  /*5160*/  STL [R1+0x6d0], R26 ;  /* 0x0006d01a01007387 */ /* 0x0007e60000100800 */
[----:B------:R-:W-:Y:S01]  /*5170*/  SHF.R.S32.HI R135, RZ, 0x1f, R27 ;  /* 0x0000001fff877819 */ /* 0x000fe2000001141b */
[----:B------:R5:W-:Y:S01]  /*5180*/  STL [R1+0x6d8], R24 ;  /* 0x0006d81801007387 */ /* 0x000be20000100800 */
[----:B0-----:R-:W-:Y:S01]  /*5190*/  IMAD R4, R25, 0x2, R10 ;  /* 0x0000000219047824 */ /* 0x001fe200078e020a */
[----:B------:R-:W-:-:S02]  /*51a0*/  IADD3 R25, P3, R9, R6, RZ ;  /* 0x0000000609197210 */ /* 0x000fc40007f7e0ff */
[-C--:B---3--:R-:W-:Y:S01]  /*51b0*/  IADD3 R26, P1, R23, R6.reuse, RZ ;  /* 0x00000006171a7210 */ /* 0x088fe20007f3e0ff */
[----:B------:R-:W-:Y:S01]  /*51c0*/  IMAD R3, R3, 0x2, R4 ;  /* 0x0000000203037824 */ /* 0x000fe200078e0204 */
[----:B-----5:R-:W-:-:S03]  /*51d0*/  IADD3 R24, P2, R21, R6, RZ ;  /* 0x0000000615187210 */ /* 0x020fc60007f5e0ff */
[----:B------:R0:W-:Y:S04]  /*51e0*/  STL [R1+0x6e4], R26 ;  /* 0x0006e41a01007387 */ /* 0x0001e80000100800 */
[----:B------:R3:W-:Y:S04]  /*51f0*/  STL [R1+0x6ec], R24 ;  /* 0x0006ec1801007387 */ /* 0x0007e80000100800 */
[----:B------:R5:W-:Y:S01]  /*5200*/  STL [R1+0x6f4], R25 ;  /* 0x0006f41901007387 */ /* 0x000be20000100800 */
[----:B0-----:R-:W-:Y:S01]  /*5210*/  IMAD R26, R7, 0x32, RZ ;  /* 0x00000032071a7824 */ /* 0x001fe200078e02ff */
[----:B---3--:R-:W-:-:S02]  /*5220*/  LEA.HI.X.SX32 R24, R23, R0, 0x1, P1 ;  /* 0x0000000017187211 */ /* 0x008fc400008f0eff */
[-C--:B------:R-:W-:Y:S02]  /*5230*/  LEA.HI.X.SX32 R23, R21, R0.reuse, 0x1, P2 ;  /* 0x0000000015177211 */ /* 0x080fe400010f0eff */
[----:B------:R-:W-:Y:S01]  /*5240*/  LEA.HI.X.SX32 R21, R9, R0, 0x1, P3 ;  /* 0x0000000009157211 */ /* 0x000fe200018f0eff */
[----:B------:R0:W-:Y:S01]  /*5250*/  STL [R1+0x6e0], R24 ;  /* 0x0006e01801007387 */ /* 0x0001e20000100800 */
[----:B------:R-:W-:Y:S01]  /*5260*/  IMAD R9, R22, 0x2, R3 ;  /* 0x0000000216097824 */ /* 0x000fe200078e0203 */
[----:B------:R-:W-:Y:S01]  /*5270*/  IADD3 R22, P2, R17, R6, RZ ;  /* 0x0000000611167210 */ /* 0x000fe20007f5e0ff */
[----:B-----5:R-:W-:Y:S01]  /*5280*/  IMAD R25, R7, 0x33, RZ ;  /* 0x0000003307197824 */ /* 0x020fe200078e02ff */
[----:B------:R3:W-:Y:S01]  /*5290*/  STL [R1+0x6e8], R23 ;  /* 0x0006e81701007387 */ /* 0x0007e20000100800 */
[----:B------:R-:W-:Y:S01]  /*52a0*/  IMAD R8, R8, 0x2, R9 ;  /* 0x0000000208087824 */ /* 0x000fe200078e0209 */
[----:B------:R-:W-:Y:S02]  /*52b0*/  LEA.HI.X.SX32 R17, R17, R0, 0x1, P2 ;  /* 0x0000000011117211 */ /* 0x000fe400010f0eff */
[----:B------:R5:W-:Y:S01]  /*52c0*/  STL [R1+0x6f0], R21 ;  /* 0x0006f01501007387 */ /* 0x000be20000100800 */
[----:B--2---:R-:W-:Y:S01]  /*52d0*/  IMAD R2, R2, 0x2, R8 ;  /* 0x0000000202027824 */ /* 0x004fe200078e0208 */
[----:B------:R-:W-:Y:S01]  /*52e0*/  SHF.R.S32.HI R136, RZ, 0x1f, R26 ;  /* 0x0000001fff887819 */ /* 0x000fe2000001141a */
[----:B0-----:R-:W-:Y:S01]  /*52f0*/  IMAD R24, R7, 0x34, RZ ;  /* 0x0000003407187824 */ /* 0x001fe200078e02ff */
[----:B------:R-:W-:Y:S01]  /*5300*/  SHF.R.S32.HI R137, RZ, 0x1f, R25 ;  /* 0x0000001fff897819 */ /* 0x000fe20000011419 */
[----:B------:R-:W-:Y:S01]  /*5310*/  IMAD R5, R5, 0x2, R2 ;  /* 0x0000000205057824 */ /* 0x000fe200078e0202 */
[----:B---3--:R-:W-:-:S02]  /*5320*/  IADD3 R23, P1, R18, R6, RZ ;  /* 0x0000000612177210 */ /* 0x008fc40007f3e0ff */
[----:B------:R-:W-:Y:S02]  /*5330*/  SHF.R.S32.HI R138, RZ, 0x1f, R24 ;  /* 0x0000001fff8a7819 */ /* 0x000fe40000011418 */
[----:B-----5:R-:W-:Y:S01]  /*5340*/  IADD3 R21, P3, R16, R6, RZ ;  /* 0x0000000610157210 */ /* 0x020fe20007f7e0ff */
[----:B------:R0:W-:Y:S01]  /*5350*/  STL [R1+0x6fc], R23 ;  /* 0x0006fc1701007387 */ /* 0x0001e20000100800 */
[-C--:B------:R-:W-:Y:S02]  /*5360*/  LEA.HI.X.SX32 R18, R18, R0.reuse, 0x1, P1 ;  /* 0x0000000012127211 */ /* 0x080fe400008f0eff */
[----:B------:R-:W-:Y:S01]  /*5370*/  LEA.HI.X.SX32 R16, R16, R0, 0x1, P3 ;  /* 0x0000000010107211 */ /* 0x000fe200018f0eff */
[----:B------:R2:W-:Y:S04]  /*5380*/  STL [R1+0x704], R22 ;  /* 0x0007041601007387 */ /* 0x0005e80000100800 */
[----:B------:R3:W-:Y:S01]  /*5390*/  STL [R1+0x70c], R21 ;  /* 0x00070c1501007387 */ /* 0x0007e20000100800 */
[----:B0-----:R-:W-:-:S03]  /*53a0*/  IMAD R23, R7, 0x35, RZ ;  /* 0x0000003507177824 */ /* 0x001fc600078e02ff */
[----:B------:R0:W-:Y:S01]  /*53b0*/  STL [R1+0x6f8], R18 ;  /* 0x0006f81201007387 */ /* 0x0001e20000100800 */
[C---:B--2---:R-:W-:Y:S01]  /*53c0*/  IMAD R22, R7.reuse, 0x36, RZ ;  /* 0x0000003607167824 */ /* 0x044fe200078e02ff */
[----:B------:R-:W-:Y:S02]  /*53d0*/  SHF.R.S32.HI R139, RZ, 0x1f, R23 ;  /* 0x0000001fff8b7819 */ /* 0x000fe40000011417 */
[----:B------:R2:W-:Y:S01]  /*53e0*/  STL [R1+0x700], R17 ;  /* 0x0007001101007387 */ /* 0x0005e20000100800 */
[----:B---3--:R-:W-:Y:S01]  /*53f0*/  IMAD R21, R7, 0x37, RZ ;  /* 0x0000003707157824 */ /* 0x008fe200078e02ff */
[----:B------:R-:W-:Y:S02]  /*5400*/  SHF.R.S32.HI R140, RZ, 0x1f, R22 ;  /* 0x0000001fff8c7819 */ /* 0x000fe40000011416 */
[----:B------:R3:W-:Y:S01]  /*5410*/  STL [R1+0x708], R16 ;  /* 0x0007081001007387 */ /* 0x0007e20000100800 */
[----:B0-----:R-:W-:Y:S02]  /*5420*/  IADD3 R18, P1, R10, R6, RZ ;  /* 0x000000060a127210 */ /* 0x001fe40007f3e0ff */
[----:B------:R-:W-:-:S02]  /*5430*/  SHF.R.S32.HI R141, RZ, 0x1f, R21 ;  /* 0x0000001fff8d7819 */ /* 0x000fc40000011415 */
[-C--:B--2---:R-:W-:Y:S01]  /*5440*/  IADD3 R17, P2, R4, R6.reuse, RZ ;  /* 0x0000000604117210 */ /* 0x084fe20007f5e0ff */
[----:B------:R0:W-:Y:S01]  /*5450*/  STL [R1+0x714], R18 ;  /* 0x0007141201007387 */ /* 0x0001e20000100800 */
[----:B---3--:R-:W-:-:S03]  /*5460*/  IADD3 R16, P3, R3, R6, RZ ;  /* 0x0000000603107210 */ /* 0x008fc60007f7e0ff */
[----:B------:R2:W-:Y:S04]  /*5470*/  STL [R1+0x748], R17 ;  /* 0x0007481101007387 */ /* 0x0005e80000100800 */
[----:B------:R3:W-:Y:S01]  /*5480*/  STL [R1+0x75c], R16 ;  /* 0x00075c1001007387 */ /* 0x0007e20000100800 */
[----:B0-----:R-:W-:Y:S01]  /*5490*/  IMAD.MOV.U32 R18, RZ, RZ, 0x3f800000 ;  /* 0x3f800000ff127424 */ /* 0x001fe200078e00ff */
[-C--:B--2---:R-:W-:Y:S02]  /*54a0*/  LEA.HI.X.SX32 R17, R10, R0.reuse, 0x1, P1 ;  /* 0x000000000a117211 */ /* 0x084fe400008f0eff */
[-C--:B------:R-:W-:Y:S02]  /*54b0*/  LEA.HI.X.SX32 R10, R3, R0.reuse, 0x1, P3 ;  /* 0x00000000030a7211 */ /* 0x080fe400018f0eff */
[----:B---3--:R-:W-:Y:S01]  /*54c0*/  LEA.HI.X.SX32 R16, R4, R0, 0x1, P2 ;  /* 0x0000000004107211 */ /* 0x008fe200010f0eff */
[----:B------:R0:W-:Y:S01]  /*54d0*/  STL [R1+0x710], R17 ;  /* 0x0007101101007387 */ /* 0x0001e20000100800 */
[-C--:B------:R-:W-:Y:S01]  /*54e0*/  IADD3 R3, P1, R9, R6.reuse, RZ ;  /* 0x0000000609037210 */ /* 0x080fe20007f3e0ff */
[----:B-1----:R-:W-:Y:S01]  /*54f0*/  IMAD R4, R15, 0x2, R5 ;  /* 0x000000020f047824 */ /* 0x002fe200078e0205 */
[----:B------:R-:W-:Y:S01]  /*5500*/  IADD3 R15, P3, R2, R6, RZ ;  /* 0x00000006020f7210 */ /* 0x000fe20007f7e0ff */
[----:B------:R1:W-:Y:S04]  /*5510*/  STL [R1+0x718], R16 ;  /* 0x0007181001007387 */ /* 0x0003e80000100800 */
[----:B------:R2:W-:Y:S01]  /*5520*/  STL [R1+0x74c], R10 ;  /* 0x00074c0a01007387 */ /* 0x0005e20000100800 */
[----:B0-----:R-:W-:-:S03]  /*5530*/  IMAD.MOV.U32 R17, RZ, RZ, -0x800000 ;  /* 0xff800000ff117424 */ /* 0x001fc600078e00ff */
[----:B------:R0:W-:Y:S01]  /*5540*/  STL [R1+0x750], R3 ;  /* 0x0007500301007387 */ /* 0x0001e20000100800 */
[----:B-1----:R-:W-:Y:S01]  /*5550*/  IMAD.MOV.U32 R16, RZ, RZ, 0x3f800000 ;  /* 0x3f800000ff107424 */ /* 0x002fe200078e00ff */
[----:B--2---:R-:W-:Y:S01]  /*5560*/  IADD3 R10, P2, R8, R6, RZ ;  /* 0x00000006080a7210 */ /* 0x004fe20007f5e0ff */
[----:B0-----:R-:W-:-:S04]  /*5570*/  IMAD R3, R19, 0x2, R4 ;  /* 0x0000000213037824 */ /* 0x001fc800078e0204 */
[----:B------:R0:W-:Y:S01]  /*5580*/  STL [R1+0x754], R10 ;  /* 0x0007540a01007387 */ /* 0x0001e20000100800 */
[----:B------:R-:W-:-:S03]  /*5590*/  IMAD R19, R7, 0x39, RZ ;  /* 0x0000003907137824 */ /* 0x000fc600078e02ff */
[----:B------:R1:W-:Y:S02]  /*55a0*/  STL [R1+0x758], R15 ;  /* 0x0007580f01007387 */ /* 0x0003e40000100800 */
[----:B------:R-:W-:Y:S02]  /*55b0*/  SHF.R.S32.HI R143, RZ, 0x1f, R19 ;  /* 0x0000001fff8f7819 */ /* 0x000fe40000011413 */
[-C--:B0-----:R-:W-:Y:S02]  /*55c0*/  LEA.HI.X.SX32 R10, R9, R0.reuse, 0x1, P1 ;  /* 0x00000000090a7211 */ /* 0x081fe400008f0eff */
[-C--:B------:R-:W-:Y:S02]  /*55d0*/  LEA.HI.X.SX32 R9, R8, R0.reuse, 0x1, P2 ;  /* 0x0000000008097211 */ /* 0x080fe400010f0eff */
[----:B------:R-:W-:Y:S01]  /*55e0*/  LEA.HI.X.SX32 R8, R2, R0, 0x1, P3 ;  /* 0x0000000002087211 */ /* 0x000fe200018f0eff */
[----:B------:R0:W-:Y:S01]  /*55f0*/  STL [R1+0x71c], R10 ;  /* 0x00071c0a01007387 */ /* 0x0001e20000100800 */
[----:B----4-:R-:W-:-:S02]  /*5600*/  IMAD R2, R20, 0x2, R3 ;  /* 0x0000000214027824 */ /* 0x010fc400078e0203 */
[C---:B------:R-:W-:Y:S01]  /*5610*/  IMAD R20, R7.reuse, 0x38, RZ ;  /* 0x0000003807147824 */ /* 0x040fe200078e02ff */
[----:B------:R2:W-:Y:S01]  /*5620*/  STL [R1+0x720], R9 ;  /* 0x0007200901007387 */ /* 0x0005e20000100800 */
[----:B-1----:R-:W-:-:S03]  /*5630*/  IMAD R15, R7, 0x3a, RZ ;  /* 0x0000003a070f7824 */ /* 0x002fc600078e02ff */
[----:B------:R1:W-:Y:S01]  /*5640*/  STL [R1+0x738], R8 ;  /* 0x0007380801007387 */ /* 0x0003e20000100800 */
[----:B------:R-:W-:Y:S02]  /*5650*/  SHF.R.S32.HI R142, RZ, 0x1f, R20 ;  /* 0x0000001fff8e7819 */ /* 0x000fe40000011414 */
[CC--:B0-----:R-:W-:Y:S02]  /*5660*/  IADD3 R10, P1, R5.reuse, R6.reuse, RZ ;  /* 0x00000006050a7210 */ /* 0x0c1fe40007f3e0ff */
[----:B------:R-:W-:Y:S02]  /*5670*/  SHF.R.S32.HI R144, RZ, 0x1f, R15 ;  /* 0x0000001fff907819 */ /* 0x000fe4000001140f */
[C---:B--2---:R-:W-:Y:S01]  /*5680*/  IADD3 R9, P2, R4.reuse, R6, RZ ;  /* 0x0000000604097210 */ /* 0x044fe20007f5e0ff */
[----:B------:R0:W-:Y:S01]  /*5690*/  STL [R1+0x73c], R10 ;  /* 0x00073c0a01007387 */ /* 0x0001e20000100800 */
[----:B------:R-:W-:Y:S02]  /*56a0*/  LEA.HI.X.SX32 R5, R5, R0, 0x1, P1 ;  /* 0x0000000005057211 */ /* 0x000fe400008f0eff */
[----:B-1----:R-:W-:Y:S01]  /*56b0*/  IADD3 R8, P3, R3, R6, RZ ;  /* 0x0000000603087210 */ /* 0x002fe20007f7e0ff */
[----:B------:R1:W-:Y:S01]  /*56c0*/  STL [R1+0x740], R9 ;  /* 0x0007400901007387 */ /* 0x0003e20000100800 */
[----:B------:R-:W-:-:S02]  /*56d0*/  LEA.HI.X.SX32 R4, R4, R0, 0x1, P2 ;  /* 0x0000000004047211 */ /* 0x000fc400010f0eff */
[----:B------:R-:W-:Y:S01]  /*56e0*/  LEA.HI.X.SX32 R3, R3, R0, 0x1, P3 ;  /* 0x0000000003037211 */ /* 0x000fe200018f0eff */
[----:B------:R-:W-:Y:S01]  /*56f0*/  STL [R1+0x744], R8 ;  /* 0x0007440801007387 */ /* 0x000fe20000100800 */
[C---:B------:R-:W-:Y:S01]  /*5700*/  IADD3 R6, P4, R2.reuse, R6, RZ ;  /* 0x0000000602067210 */ /* 0x040fe20007f9e0ff */
[----:B0-----:R-:W-:Y:S01]  /*5710*/  IMAD.MOV.U32 R10, RZ, RZ, 0x3f800000 ;  /* 0x3f800000ff0a7424 */ /* 0x001fe200078e00ff */
[C---:B------:R-:W-:Y:S02]  /*5720*/  IADD3 RZ, P2, R217.reuse, R11, RZ ;  /* 0x0000000bd9ff7210 */ /* 0x040fe40007f5e0ff */
[----:B------:R-:W-:Y:S01]  /*5730*/  IADD3 RZ, P3, R217, R12, RZ ;  /* 0x0000000cd9ff7210 */ /* 0x000fe20007f7e0ff */
[----:B------:R-:W-:Y:S01]  /*5740*/  STL [R1+0x734], R6 ;  /* 0x0007340601007387 */ /* 0x000fe20000100800 */
[----:B------:R-:W-:Y:S01]  /*5750*/  IADD3 RZ, P1, R11, R7, RZ ;  /* 0x000000070bff7210 */ /* 0x000fe20007f3e0ff */
[----:B-1----:R-:W-:Y:S01]  /*5760*/  IMAD.MOV.U32 R9, RZ, RZ, 0x3f800000 ;  /* 0x3f800000ff097424 */ /* 0x002fe200078e00ff */
[----:B------:R-:W-:Y:S01]  /*5770*/  SHF.R.S32.HI R217, RZ, 0x1f, R217 ;  /* 0x0000001fffd97819 */ /* 0x000fe200000114d9 */
[----:B------:R0:W-:Y:S01]  /*5780*/  STL [R1+0x724], R5 ;  /* 0x0007240501007387 */ /* 0x0001e20000100800 */
[----:B------:R-:W-:Y:S01]  /*5790*/  LEA.HI.X.SX32 R0, R2, R0, 0x1, P4 ;  /* 0x0000000002007211 */ /* 0x000fe200020f0eff */
[--C-:B------:R-:W-:Y:S01]  /*57a0*/  IMAD.X R207, R209, 0x1, R13.reuse, P1 ;  /* 0x00000001d1cf7824 */ /* 0x100fe200008e060d */
[-C--:B------:R-:W-:Y:S01]  /*57b0*/  IADD3 RZ, P4, R221, R12.reuse, RZ ;  /* 0x0000000cddff7210 */ /* 0x080fe20007f9e0ff */
[C---:B------:R-:W-:Y:S01]  /*57c0*/  IMAD.X R215, R217.reuse, 0x1, R13, P2 ;  /* 0x00000001d9d77824 */ /* 0x040fe200010e060d */
[----:B------:R-:W-:Y:S01]  /*57d0*/  SHF.R.S32.HI R221, RZ, 0x1f, R221 ;  /* 0x0000001fffdd7819 */ /* 0x000fe200000114dd */
[--C-:B------:R-:W-:Y:S01]  /*57e0*/  IMAD.X R217, R217, 0x1, R14.reuse, P3 ;  /* 0x00000001d9d97824 */ /* 0x100fe200018e060e */
[CC--:B------:R-:W-:Y:S01]  /*57f0*/  IADD3 RZ, P1, R225.reuse, R11.reuse, RZ ;  /* 0x0000000be1ff7210 */ /* 0x0c0fe20007f3e0ff */
[----:B------:R1:W-:Y:S01]  /*5800*/  STL [R1+0x728], R4 ;  /* 0x0007280401007387 */ /* 0x0003e20000100800 */
        /* <DEDUP_REMOVED lines=16> */
[-C--:B------:R-:W-:Y:S01]  /*5910*/  IADD3 RZ, P2, R237, R11.reuse, RZ ;  /* 0x0000000bedff7210 */ /* 0x080fe20007f5e0ff */
[----:B0-----:R-:W-:Y:S01]  /*5920*/  IMAD R5, R7, 0x3b, RZ ;  /* 0x0000003b07057824 */ /* 0x001fe200078e02ff */
[-C--:B------:R-:W-:Y:S01]  /*5930*/  IADD3 RZ, P3, R237, R12.reuse, RZ ;  /* 0x0000000cedff7210 */ /* 0x080fe20007f7e0ff */
[C---:B------:R-:W-:Y:S01]  /*5940*/  IMAD.X R231, R233.reuse, 0x1, R13, P4 ;  /* 0x00000001e9e77824 */ /* 0x040fe200020e060d */
[----:B------:R-:W-:Y:S01]  /*5950*/  SHF.R.S32.HI R237, RZ, 0x1f, R237 ;  /* 0x0000001fffed7819 */ /* 0x000fe200000114ed */
[--C-:B------:R-:W-:Y:S01]  /*5960*/  IMAD.X R233, R233, 0x1, R14.reuse, P1 ;  /* 0x00000001e9e97824 */ /* 0x100fe200008e060e */
[-C--:B------:R-:W-:Y:S01]  /*5970*/  IADD3 RZ, P5, R241, R11.reuse, RZ ;  /* 0x0000000bf1ff7210 */ /* 0x080fe20007fbe0ff */
[----:B-1----:R-:W-:Y:S01]  /*5980*/  IMAD R4, R7, 0x3c, RZ ;  /* 0x0000003c07047824 */ /* 0x002fe200078e02ff */
[-C--:B------:R-:W-:Y:S01]  /*5990*/  IADD3 RZ, P4, R241, R12.reuse, RZ ;  /* 0x0000000cf1ff7210 */ /* 0x080fe20007f9e0ff */
[C---:B------:R-:W-:Y:S01]  /*59a0*/  IMAD.X R235, R237.reuse, 0x1, R13, P2 ;  /* 0x00000001edeb7824 */ /* 0x040fe200010e060d */
[----:B------:R-:W-:Y:S01]  /*59b0*/  SHF.R.S32.HI R241, RZ, 0x1f, R241 ;  /* 0x0000001ffff17819 */ /* 0x000fe200000114f1 */
[--C-:B------:R-:W-:Y:S01]  /*59c0*/  IMAD.X R237, R237, 0x1, R14.reuse, P3 ;  /* 0x00000001eded7824 */ /* 0x100fe200018e060e */
[CC--:B------:R-:W-:Y:S01]  /*59d0*/  IADD3 R150, P3, R126.reuse, R11.reuse, RZ ;  /* 0x0000000b7e967210 */ /* 0x0c0fe20007f7e0ff */
[----:B--2---:R-:W-:Y:S01]  /*59e0*/  IMAD R3, R7, 0x3d, RZ ;  /* 0x0000003d07037824 */ /* 0x004fe200078e02ff */
[-C--:B------:R-:W-:Y:S01]  /*59f0*/  IADD3 R245, P1, R251, R11.reuse, RZ ;  /* 0x0000000bfbf57210 */ /* 0x080fe20007f3e0ff */
[C-C-:B------:R-:W-:Y:S01]  /*5a00*/  IMAD.X R239, R241.reuse, 0x1, R13.reuse, P5 ;  /* 0x00000001f1ef7824 */ /* 0x140fe200028e060d */
[-C--:B------:R-:W-:Y:S01]  /*5a10*/  IADD3 R126, P5, R126, R12.reuse, RZ ;  /* 0x0000000c7e7e7210 */ /* 0x080fe20007fbe0ff */
[----:B------:R0:W-:Y:S01]  /*5a20*/  STL [R1+0x4], R150 ;  /* 0x0000049601007387 */ /* 0x0001e20000100800 */
[----:B------:R-:W-:Y:S01]  /*5a30*/  IMAD.X R241, R241, 0x1, R14, P4 ;  /* 0x00000001f1f17824 */ /* 0x000fe200020e060e */
[-C--:B------:R-:W-:Y:S01]  /*5a40*/  IADD3 R251, P2, R251, R12.reuse, RZ ;  /* 0x0000000cfbfb7210 */ /* 0x080fe20007f5e0ff */
[----:B------:R-:W-:Y:S01]  /*5a50*/  IMAD.X R243, R247, 0x1, R13, P1 ;  /* 0x00000001f7f37824 */ /* 0x000fe200008e060d */
[----:B------:R1:W-:Y:S01]  /*5a60*/  STL [R1+0xc], R126 ;  /* 0x00000c7e01007387 */ /* 0x0003e20000100800 */
[----:B------:R-:W-:Y:S01]  /*5a70*/  SHF.R.S32.HI R145, RZ, 0x1f, R5 ;  /* 0x0000001fff917819 */ /* 0x000fe20000011405 */
[----:B------:R-:W-:Y:S01]  /*5a80*/  IMAD R2, R7, 0x3e, RZ ;  /* 0x0000003e07027824 */ /* 0x000fe200078e02ff */
[----:B------:R-:W-:Y:S01]  /*5a90*/  SHF.R.S32.HI R146, RZ, 0x1f, R4 ;  /* 0x0000001fff927819 */ /* 0x000fe20000011404 */
[----:B------:R-:W-:Y:S01]  /*5aa0*/  IMAD.X R247, R247, 0x1, R14, P2 ;  /* 0x00000001f7f77824 */ /* 0x000fe200010e060e */
[----:B------:R-:W-:Y:S01]  /*5ab0*/  SHF.R.S32.HI R147, RZ, 0x1f, R3 ;  /* 0x0000001fff937819 */ /* 0x000fe20000011403 */
[----:B---3--:R-:W-:Y:S01]  /*5ac0*/  IMAD R0, R7, 0x3f, RZ ;  /* 0x0000003f07007824 */ /* 0x008fe200078e02ff */
[CC--:B0-----:R-:W-:Y:S01]  /*5ad0*/  IADD3 R150, P4, R125.reuse, R11.reuse, RZ ;  /* 0x0000000b7d967210 */ /* 0x0c1fe20007f9e0ff */
[----:B------:R-:W-:Y:S01]  /*5ae0*/  IMAD.MOV.U32 R6, RZ, RZ, -0x800000 ;  /* 0xff800000ff067424 */ /* 0x000fe200078e00ff */
[----:B------:R-:W-:Y:S01]  /*5af0*/  SHF.R.S32.HI R148, RZ, 0x1f, R2 ;  /* 0x0000001fff947819 */ /* 0x000fe20000011402 */
[----:B------:R-:W-:Y:S01]  /*5b00*/  IMAD.MOV.U32 R7, RZ, RZ, -0x800000 ;  /* 0xff800000ff077424 */ /* 0x000fe200078e00ff */
[----:B-1----:R-:W-:Y:S01]  /*5b10*/  IADD3 R126, P1, R125, R12, RZ ;  /* 0x0000000c7d7e7210 */ /* 0x002fe20007f3e0ff */
[----:B------:R-:W-:Y:S01]  /*5b20*/  STL [R1+0x14], R150 ;  /* 0x0000149601007387 */ /* 0x000fe20000100800 */
[----:B------:R-:W-:Y:S01]  /*5b30*/  IADD3 R125, P2, R123, R11, RZ ;  /* 0x0000000b7b7d7210 */ /* 0x000fe20007f5e0ff */
[----:B------:R-:W-:Y:S01]  /*5b40*/  IMAD.MOV.U32 R8, RZ, RZ, -0x800000 ;  /* 0xff800000ff087424 */ /* 0x000fe200078e00ff */
[----:B------:R-:W-:Y:S01]  /*5b50*/  SHF.R.S32.HI R149, RZ, 0x1f, R0 ;  /* 0x0000001fff957819 */ /* 0x000fe20000011400 */
[----:B------:R0:W-:Y:S01]  /*5b60*/  STL [R1+0x1c], R126 ;  /* 0x00001c7e01007387 */ /* 0x0001e20000100800 */
[----:B------:R-:W-:-:S03]  /*5b70*/  IMAD.X R209, R209, 0x1, R14, P6 ;  /* 0x00000001d1d17824 */ /* 0x000fc600030e060e */
[----:B------:R1:W-:Y:S01]  /*5b80*/  STL [R1+0x24], R125 ;  /* 0x0000247d01007387 */ /* 0x0003e20000100800 */
[C---:B0-----:R-:W-:Y:S01]  /*5b90*/  IMAD.X R126, R124.reuse, 0x1, R13, P3 ;  /* 0x000000017c7e7824 */ /* 0x041fe200018e060d */
[----:B------:R-:W-:Y:S01]  /*5ba0*/  IADD3 R123, P3, R123, R12, RZ ;  /* 0x0000000c7b7b7210 */ /* 0x000fe20007f7e0ff */
[----:B-1----:R-:W-:-:S03]  /*5bb0*/  IMAD.X R125, R124, 0x1, R14, P5 ;  /* 0x000000017c7d7824 */ /* 0x002fc600028e060e */
[----:B------:R-:W-:Y:S01]  /*5bc0*/  STL [R1], R126 ;  /* 0x0000007e01007387 */ /* 0x000fe20000100800 */
[----:B------:R-:W-:-:S03]  /*5bd0*/  IADD3 R124, P5, R121, R11, RZ ;  /* 0x0000000b797c7210 */ /* 0x000fc60007fbe0ff */
[----:B------:R0:W-:Y:S04]  /*5be0*/  STL [R1+0x2c], R123 ;  /* 0x00002c7b01007387 */ /* 0x0001e80000100800 */
[----:B------:R-:W-:Y:S04]  /*5bf0*/  STL [R1+0x8], R125 ;  /* 0x0000087d01007387 */ /* 0x000fe80000100800 */
[----:B------:R-:W-:Y:S01]  /*5c00*/  STL [R1+0x34], R124 ;  /* 0x0000347c01007387 */ /* 0x000fe20000100800 */
[C---:B0-----:R-:W-:Y:S01]  /*5c10*/  IMAD.X R123, R122.reuse, 0x1, R13, P4 ;  /* 0x000000017a7b7824 */ /* 0x041fe200020e060d */
[----:B------:R-:W-:Y:S01]  /*5c20*/  IADD3 R121, P4, R121, R12, RZ ;  /* 0x0000000c79797210 */ /* 0x000fe20007f9e0ff */
[----:B------:R-:W-:-:S03]  /*5c30*/  IMAD.X R122, R122, 0x1, R14, P1 ;  /* 0x000000017a7a7824 */ /* 0x000fc600008e060e */
[----:B------:R0:W-:Y:S04]  /*5c40*/  STL [R1+0x10], R123 ;  /* 0x0000107b01007387 */ /* 0x0001e80000100800 */
[----:B------:R1:W-:Y:S04]  /*5c50*/  STL [R1+0x3c], R121 ;  /* 0x00003c7901007387 */ /* 0x0003e80000100800 */
[----:B------:R2:W-:Y:S01]  /*5c60*/  STL [R1+0x18], R122 ;  /* 0x0000187a01007387 */ /* 0x0005e20000100800 */
[----:B0-----:R-:W-:Y:S01]  /*5c70*/  IADD3 R123, P1, R119, R11, RZ ;  /* 0x0000000b777b7210 */ /* 0x001fe20007f3e0ff */
[----:B-1----:R-:W-:-:S04]  /*5c80*/  IMAD.X R121, R120, 0x1, R13, P2 ;  /* 0x0000000178797824 */ /* 0x002fc800010e060d */
[----:B------:R-:W-:Y:S01]  /*5c90*/  STL [R1+0x44], R123 ;  /* 0x0000447b01007387 */ /* 0x000fe20000100800 */
[----:B--2---:R-:W-:Y:S01]  /*5ca0*/  IADD3 R122, P2, R119, R12, RZ ;  /* 0x0000000c777a7210 */ /* 0x004fe20007f5e0ff */
[--C-:B------:R-:W-:Y:S02]  /*5cb0*/  IMAD.X R119, R120, 0x1, R14.reuse, P3 ;  /* 0x0000000178777824 */ /* 0x100fe400018e060e */
[----:B------:R0:W-:Y:S01]  /*5cc0*/  STL [R1+0x20], R121 ;  /* 0x0000207901007387 */ /* 0x0001e20000100800 */
[C---:B------:R-:W-:Y:S02]  /*5cd0*/  IMAD.X R120, R118.reuse, 0x1, R13, P5 ;  /* 0x0000000176787824 */ /* 0x040fe400028e060d */
[----:B------:R-:W-:Y:S01]  /*5ce0*/  IMAD.X R118, R118, 0x1, R14, P4 ;  /* 0x0000000176767824 */ /* 0x000fe200020e060e */
[----:B------:R-:W-:Y:S04]  /*5cf0*/  STL [R1+0x4c], R122 ;  /* 0x00004c7a01007387 */ /* 0x000fe80000100800 */
[----:B------:R1:W-:Y:S01]  /*5d00*/  STL [R1+0x28], R119 ;  /* 0x0000287701007387 */ /* 0x0003e20000100800 */
[----:B0-----:R-:W-:-:S05]  /*5d10*/  IADD3 R121, P3, R117, R11, RZ ;  /* 0x0000000b75797210 */ /* 0x001fca0007f7e0ff */
[----:B------:R-:W-:Y:S01]  /*5d20*/  STL [R1+0x54], R121 ;  /* 0x0000547901007387 */ /* 0x000fe20000100800 */
[----:B-1----:R-:W-:-:S03]  /*5d30*/  IADD3 R119, P5, R117, R12, RZ ;  /* 0x0000000c75777210 */ /* 0x002fc60007fbe0ff */
[----:B------:R-:W-:Y:S01]  /*5d40*/  STL [R1+0x30], R120 ;  /* 0x0000307801007387 */ /* 0x000fe20000100800 */
[----:B------:R-:W-:-:S03]  /*5d50*/  IADD3 R117, P4, R115, R11, RZ ;  /* 0x0000000b73757210 */ /* 0x000fc60007f9e0ff */
[----:B------:R0:W-:Y:S04]  /*5d60*/  STL [R1+0x5c], R119 ;  /* 0x00005c7701007387 */ /* 0x0001e80000100800 */
[----:B------:R1:W-:Y:S04]  /*5d70*/  STL [R1+0x38], R118 ;  /* 0x0000387601007387 */ /* 0x0003e80000100800 */
[----:B------:R2:W-:Y:S01]  /*5d80*/  STL [R1+0x64], R117 ;  /* 0x0000647501007387 */ /* 0x0005e20000100800 */
[----:B0-----:R-:W-:Y:S01]  /*5d90*/  IMAD.X R119, R116, 0x1, R13, P1 ;  /* 0x0000000174777824 */ /* 0x001fe200008e060d */
[----:B-1----:R-:W-:-:S04]  /*5da0*/  IADD3 R118, P1, R115, R12, RZ ;  /* 0x0000000c73767210 */ /* 0x002fc80007f3e0ff */
[----:B------:R-:W-:Y:S01]  /*5db0*/  STL [R1+0x40], R119 ;  /* 0x0000407701007387 */ /* 0x000fe20000100800 */
[--C-:B--2---:R-:W-:Y:S01]  /*5dc0*/  IMAD.X R117, R116, 0x1, R14.reuse, P2 ;  /* 0x0000000174757824 */ /* 0x104fe200010e060e */
[CC--:B------:R-:W-:Y:S01]  /*5dd0*/  IADD3 R115, P2, R113.reuse, R11.reuse, RZ ;  /* 0x0000000b71737210 */ /* 0x0c0fe20007f5e0ff */
[C---:B------:R-:W-:Y:S01]  /*5de0*/  IMAD.X R116, R114.reuse, 0x1, R13, P3 ;  /* 0x0000000172747824 */ /* 0x040fe200018e060d */
[----:B------:R-:W-:Y:S01]  /*5df0*/  IADD3 R113, P3, R113, R12, RZ ;  /* 0x0000000c71717210 */ /* 0x000fe20007f7e0ff */
[----:B------:R-:W-:Y:S04]  /*5e00*/  STL [R1+0x6c], R118 ;  /* 0x00006c7601007387 */ /* 0x000fe80000100800 */
[----:B------:R-:W-:Y:S04]  /*5e10*/  STL [R1+0x48], R117 ;  /* 0x0000487501007387 */ /* 0x000fe80000100800 */
[----:B------:R0:W-:Y:S04]  /*5e20*/  STL [R1+0x74], R115 ;  /* 0x0000747301007387 */ /* 0x0001e80000100800 */
[----:B------:R-:W-:Y:S04]  /*5e30*/  STL [R1+0x50], R116 ;  /* 0x0000507401007387 */ /* 0x000fe80000100800 */
[----:B------:R1:W-:Y:S01]  /*5e40*/  STL [R1+0x7c], R113 ;  /* 0x00007c7101007387 */ /* 0x0003e20000100800 */
[----:B0-----:R-:W-:Y:S01]  /*5e50*/  IMAD.X R115, R114, 0x1, R14, P5 ;  /* 0x0000000172737824 */ /* 0x001fe200028e060e */
[----:B------:R-:W-:-:S04]  /*5e60*/  IADD3 R114, P5, R111, R11, RZ ;  /* 0x0000000b6f727210 */ /* 0x000fc80007fbe0ff */
[----:B------:R-:W-:Y:S01]  /*5e70*/  STL [R1+0x58], R115 ;  /* 0x0000587301007387 */ /* 0x000fe20000100800 */
[C-C-:B-1----:R-:W-:Y:S01]  /*5e80*/  IMAD.X R113, R112.reuse, 0x1, R13.reuse, P4 ;  /* 0x0000000170717824 */ /* 0x142fe200020e060d */
[----:B------:R-:W-:Y:S01]  /*5e90*/  IADD3 R111, P4, R111, R12, RZ ;  /* 0x0000000c6f6f7210 */ /* 0x000fe20007f9e0ff */
[----:B------:R-:W-:Y:S01]  /*5ea0*/  IMAD.X R112, R112, 0x1, R14, P1 ;  /* 0x0000000170707824 */ /* 0x000fe200008e060e */
[----:B------:R-:W-:Y:S04]  /*5eb0*/  STL [R1+0x84], R114 ;  /* 0x0000847201007387 */ /* 0x000fe80000100800 */
        /* <DEDUP_REMOVED lines=16> */
[----:B------:R0:W-:Y:S01]  /*5fc0*/  STL [R1+0x80], R110 ;  /* 0x0000806e01007387 */ /* 0x0001e20000100800 */
[----:B------:R-:W-:-:S03]  /*5fd0*/  IADD3 R107, P4, R105, R11, RZ ;  /* 0x0000000b696b7210 */ /* 0x000fc60007f9e0ff */
[----:B------:R1:W-:Y:S04]  /*5fe0*/  STL [R1+0xac], R109 ;  /* 0x0000ac6d01007387 */ /* 0x0003e80000100800 */
[----:B------:R2:W-:Y:S01]  /*5ff0*/  STL [R1+0x88], R108 ;  /* 0x0000886c01007387 */ /* 0x0005e20000100800 */
[----:B0-----:R-:W-:-:S03]  /*6000*/  CS2R R110, SRZ ;  /* 0x00000000006e7805 */ /* 0x001fc6000001ff00 */
[----:B------:R0:W-:Y:S01]  /*6010*/  STL [R1+0xb4], R107 ;  /* 0x0000b46b01007387 */ /* 0x0001e20000100800 */
[----:B-1----:R-:W-:Y:S01]  /*6020*/  IMAD.X R109, R106, 0x1, R13, P1 ;  /* 0x000000016a6d7824 */ /* 0x002fe200008e060d */
[----:B--2---:R-:W-:-:S04]  /*6030*/  IADD3 R108, P1, R105, R12, RZ ;  /* 0x0000000c696c7210 */ /* 0x004fc80007f3e0ff */
[----:B------:R-:W-:Y:S01]  /*6040*/  STL [R1+0x90], R109 ;  /* 0x0000906d01007387 */ /* 0x000fe20000100800 */
[----:B0-----:R-:W-:Y:S01]  /*6050*/  IMAD.X R107, R106, 0x1, R14, P2 ;  /* 0x000000016a6b7824 */ /* 0x001fe200010e060e */
[C---:B------:R-:W-:Y:S01]  /*6060*/  IADD3 R105, P2, R95.reuse, R11, RZ ;  /* 0x0000000b5f697210 */ /* 0x040fe20007f5e0ff */
[----:B------:R-:W-:Y:S01]  /*6070*/  IMAD.X R106, R104, 0x1, R13, P3 ;  /* 0x00000001686a7824 */ /* 0x000fe200018e060d */
[----:B------:R-:W-:Y:S01]  /*6080*/  IADD3 R95, P3, R95, R12, RZ ;  /* 0x0000000c5f5f7210 */ /* 0x000fe20007f7e0ff */
[----:B------:R0:W-:Y:S04]  /*6090*/  STL [R1+0xbc], R108 ;  /* 0x0000bc6c01007387 */ /* 0x0001e80000100800 */
[----:B------:R-:W-:Y:S04]  /*60a0*/  STL [R1+0x98], R107 ;  /* 0x0000986b01007387 */ /* 0x000fe80000100800 */
[----:B------:R1:W-:Y:S01]  /*60b0*/  STL [R1+0xc4], R105 ;  /* 0x0000c46901007387 */ /* 0x0003e20000100800 */
[----:B0-----:R-:W-:-:S03]  /*60c0*/  CS2R R108, SRZ ;  /* 0x00000000006c7805 */ /* 0x001fc6000001ff00 */
[----:B------:R0:W-:Y:S04]  /*60d0*/  STL [R1+0xa0], R106 ;  /* 0x0000a06a01007387 */ /* 0x0001e80000100800 */
[----:B------:R2:W-:Y:S01]  /*60e0*/  STL [R1+0xcc], R95 ;  /* 0x0000cc5f01007387 */ /* 0x0005e20000100800 */
[--C-:B-1----:R-:W-:Y:S01]  /*60f0*/  IMAD.X R105, R104, 0x1, R14.reuse, P5 ;  /* 0x0000000168697824 */ /* 0x102fe200028e060e */
[C---:B------:R-:W-:Y:S02]  /*6100*/  IADD3 R104, P5, R94.reuse, R11, RZ ;  /* 0x0000000b5e687210 */ /* 0x040fe40007fbe0ff */
[----:B0-----:R-:W-:Y:S02]  /*6110*/  CS2R R106, SRZ ;  /* 0x00000000006a7805 */ /* 0x001fe4000001ff00 */
[----:B------:R-:W-:Y:S01]  /*6120*/  STL [R1+0xa8], R105 ;  /* 0x0000a86901007387 */ /* 0x000fe20000100800 */
[C---:B--2---:R-:W-:Y:S01]  /*6130*/  IMAD.X R95, R93.reuse, 0x1, R13, P4 ;  /* 0x000000015d5f7824 */ /* 0x044fe200020e060d */
[----:B------:R-:W-:Y:S01]  /*6140*/  IADD3 R94, P4, R94, R12, RZ ;  /* 0x0000000c5e5e7210 */ /* 0x000fe20007f9e0ff */
[----:B------:R-:W-:Y:S01]  /*6150*/  IMAD.X R93, R93, 0x1, R14, P1 ;  /* 0x000000015d5d7824 */ /* 0x000fe200008e060e */
[----:B------:R0:W-:Y:S04]  /*6160*/  STL [R1+0xd4], R104 ;  /* 0x0000d46801007387 */ /* 0x0001e80000100800 */
[----:B------:R1:W-:Y:S04]  /*6170*/  STL [R1+0xb0], R95 ;  /* 0x0000b05f01007387 */ /* 0x0003e80000100800 */
[----:B------:R2:W-:Y:S01]  /*6180*/  STL [R1+0xdc], R94 ;  /* 0x0000dc5e01007387 */ /* 0x0005e20000100800 */
[----:B0-----:R-:W-:-:S03]  /*6190*/  CS2R R104, SRZ ;  /* 0x0000000000687805 */ /* 0x001fc6000001ff00 */
[----:B------:R0:W-:Y:S01]  /*61a0*/  STL [R1+0xb8], R93 ;  /* 0x0000b85d01007387 */ /* 0x0001e20000100800 */
[----:B-1----:R-:W-:Y:S01]  /*61b0*/  IADD3 R95, P1, R92, R11, RZ ;  /* 0x0000000b5c5f7210 */ /* 0x002fe20007f3e0ff */
[----:B--2---:R-:W-:-:S04]  /*61c0*/  IMAD.X R94, R79, 0x1, R13, P2 ;  /* 0x000000014f5e7824 */ /* 0x004fc800010e060d */
[----:B------:R-:W-:Y:S01]  /*61d0*/  STL [R1+0xe4], R95 ;  /* 0x0000e45f01007387 */ /* 0x000fe20000100800 */
[----:B0-----:R-:W-:Y:S01]  /*61e0*/  IADD3 R93, P2, R92, R12, RZ ;  /* 0x0000000c5c5d7210 */ /* 0x001fe20007f5e0ff */
[----:B------:R-:W-:Y:S01]  /*61f0*/  IMAD.X R92, R79, 0x1, R14, P3 ;  /* 0x000000014f5c7824 */ /* 0x000fe200018e060e */
[----:B------:R-:W-:Y:S01]  /*6200*/  IADD3 R79, P3, R78, R11, RZ ;  /* 0x0000000b4e4f7210 */ /* 0x000fe20007f7e0ff */
[----:B------:R0:W-:Y:S04]  /*6210*/  STL [R1+0xc0], R94 ;  /* 0x0000c05e01007387 */ /* 0x0001e80000100800 */
[----:B------:R1:W-:Y:S04]  /*6220*/  STL [R1+0xec], R93 ;  /* 0x0000ec5d01007387 */ /* 0x0003e80000100800 */
[----:B------:R2:W-:Y:S01]  /*6230*/  STL [R1+0xc8], R92 ;  /* 0x0000c85c01007387 */ /* 0x0005e20000100800 */
[----:B0-----:R-:W-:-:S03]  /*6240*/  CS2R R94, SRZ ;  /* 0x00000000005e7805 */ /* 0x001fc6000001ff00 */
[----:B------:R0:W-:Y:S01]  /*6250*/  STL [R1+0xf4], R79 ;  /* 0x0000f44f01007387 */ /* 0x0001e20000100800 */
[----:B-1----:R-:W-:Y:S01]  /*6260*/  IMAD.X R93, R77, 0x1, R13, P5 ;  /* 0x000000014d5d7824 */ /* 0x002fe200028e060d */
[----:B--2---:R-:W-:-:S04]  /*6270*/  IADD3 R92, P5, R78, R12, RZ ;  /* 0x0000000c4e5c7210 */ /* 0x004fc80007fbe0ff */
[----:B------:R-:W-:Y:S01]  /*6280*/  STL [R1+0xd0], R93 ;  /* 0x0000d05d01007387 */ /* 0x000fe20000100800 */
[--C-:B0-----:R-:W-:Y:S01]  /*6290*/  IMAD.X R79, R77, 0x1, R14.reuse, P4 ;  /* 0x000000014d4f7824 */ /* 0x101fe200020e060e */
[C---:B------:R-:W-:Y:S01]  /*62a0*/  IADD3 R78, P4, R76.reuse, R11, RZ ;  /* 0x0000000b4c4e7210 */ /* 0x040fe20007f9e0ff */
[C---:B------:R-:W-:Y:S01]  /*62b0*/  IMAD.X R77, R75.reuse, 0x1, R13, P1 ;  /* 0x000000014b4d7824 */ /* 0x040fe200008e060d */
[----:B------:R-:W-:Y:S01]  /*62c0*/  IADD3 R76, P1, R76, R12, RZ ;  /* 0x0000000c4c4c7210 */ /* 0x000fe20007f3e0ff */
[----:B------:R0:W-:Y:S01]  /*62d0*/  STL [R1+0xfc], R92 ;  /* 0x0000fc5c01007387 */ /* 0x0001e20000100800 */
[----:B------:R-:W-:-:S03]  /*62e0*/  IMAD.X R75, R75, 0x1, R14, P2 ;  /* 0x000000014b4b7824 */ /* 0x000fc600010e060e */
[----:B------:R-:W-:Y:S04]  /*62f0*/  STL [R1+0xd8], R79 ;  /* 0x0000d84f01007387 */ /* 0x000fe80000100800 */
[----:B------:R1:W-:Y:S01]  /*6300*/  STL [R1+0x104], R78 ;  /* 0x0001044e01007387 */ /* 0x0003e20000100800 */
[----:B0-----:R-:W-:-:S03]  /*6310*/  CS2R R92, SRZ ;  /* 0x00000000005c7805 */ /* 0x001fc6000001ff00 */
[----:B------:R0:W-:Y:S04]  /*6320*/  STL [R1+0xe0], R77 ;  /* 0x0000e04d01007387 */ /* 0x0001e80000100800 */
[----:B------:R2:W-:Y:S01]  /*6330*/  STL [R1+0x10c], R76 ;  /* 0x00010c4c01007387 */ /* 0x0005e20000100800 */
[----:B-1----:R-:W-:-:S03]  /*6340*/  CS2R R78, SRZ ;  /* 0x00000000004e7805 */ /* 0x002fc6000001ff00 */
[----:B------:R1:W-:Y:S01]  /*6350*/  STL [R1+0xe8], R75 ;  /* 0x0000e84b01007387 */ /* 0x0003e20000100800 */
[----:B0-----:R-:W-:Y:S01]  /*6360*/  IADD3 R77, P2, R74, R11, RZ ;  /* 0x0000000b4a4d7210 */ /* 0x001fe20007f5e0ff */
[----:B--2---:R-:W-:-:S04]  /*6370*/  IMAD.X R76, R73, 0x1, R13, P3 ;  /* 0x00000001494c7824 */ /* 0x004fc800018e060d */
[----:B------:R-:W-:Y:S01]  /*6380*/  STL [R1+0x114], R77 ;  /* 0x0001144d01007387 */ /* 0x000fe20000100800 */
[----:B-1----:R-:W-:Y:S01]  /*6390*/  IADD3 R75, P3, R74, R12, RZ ;  /* 0x0000000c4a4b7210 */ /* 0x002fe20007f7e0ff */
        /* <DEDUP_REMOVED lines=90> */
[----:B------:R1:W-:Y:S01]  /*6940*/  STL [R1+0x190], R57 ;  /* 0x0001903901007387 */ /* 0x0003e20000100800 */
[--C-:B0-----:R-:W-:Y:S01]  /*6950*/  IMAD.X R46, R44, 0x1, R14.reuse, P5 ;  /* 0x000000012c2e7824 */ /* 0x101fe200028e060e */
[CC--:B------:R-:W-:Y:S01]  /*6960*/  IADD3 R45, P5, R43.reuse, R11.reuse, RZ ;  /* 0x0000000b2b2d7210 */ /* 0x0c0fe20007fbe0ff */
[C-C-:B------:R-:W-:Y:S01]  /*6970*/  IMAD.X R44, R42.reuse, 0x1, R13.reuse, P4 ;  /* 0x000000012a2c7824 */ /* 0x140fe200020e060d */
[----:B------:R-:W-:Y:S01]  /*6980*/  IADD3 R43, P4, R43, R12, RZ ;  /* 0x0000000c2b2b7210 */ /* 0x000fe20007f9e0ff */
[----:B------:R-:W-:Y:S01]  /*6990*/  STL [R1+0x1bc], R47 ;  /* 0x0001bc2f01007387 */ /* 0x000fe20000100800 */
[----:B------:R-:W-:Y:S01]  /*69a0*/  IMAD.X R42, R42, 0x1, R14, P1 ;  /* 0x000000012a2a7824 */ /* 0x000fe200008e060e */
[----:B-1----:R-:W-:Y:S02]  /*69b0*/  CS2R R56, SRZ ;  /* 0x0000000000387805 */ /* 0x002fe4000001ff00 */
[----:B------:R-:W-:Y:S04]  /*69c0*/  STL [R1+0x198], R46 ;  /* 0x0001982e01007387 */ /* 0x000fe80000100800 */
[----:B------:R-:W-:Y:S04]  /*69d0*/  STL [R1+0x1c4], R45 ;  /* 0x0001c42d01007387 */ /* 0x000fe80000100800 */
[----:B------:R0:W-:Y:S04]  /*69e0*/  STL [R1+0x1a0], R44 ;  /* 0x0001a02c01007387 */ /* 0x0001e80000100800 */
[----:B------:R1:W-:Y:S04]  /*69f0*/  STL [R1+0x1cc], R43 ;  /* 0x0001cc2b01007387 */ /* 0x0003e80000100800 */
[----:B------:R2:W-:Y:S01]  /*6a00*/  STL [R1+0x1a8], R42 ;  /* 0x0001a82a01007387 */ /* 0x0005e20000100800 */
[----:B0-----:R-:W-:Y:S01]  /*6a10*/  IADD3 R44, P1, R41, R11, RZ ;  /* 0x0000000b292c7210 */ /* 0x001fe20007f3e0ff */
[----:B-1----:R-:W-:-:S04]  /*6a20*/  IMAD.X R43, R40, 0x1, R13, P2 ;  /* 0x00000001282b7824 */ /* 0x002fc800010e060d */
[----:B------:R-:W-:Y:S01]  /*6a30*/  STL [R1+0x1d4], R44 ;  /* 0x0001d42c01007387 */ /* 0x000fe20000100800 */
[-C--:B--2---:R-:W-:Y:S01]  /*6a40*/  IADD3 R42, P2, R41, R12.reuse, RZ ;  /* 0x0000000c292a7210 */ /* 0x084fe20007f5e0ff */
[----:B------:R-:W-:Y:S01]  /*6a50*/  IMAD.X R41, R40, 0x1, R14, P3 ;  /* 0x0000000128297824 */ /* 0x000fe200018e060e */
[C---:B------:R-:W-:Y:S01]  /*6a60*/  IADD3 R40, P3, R39.reuse, R11, RZ ;  /* 0x0000000b27287210 */ /* 0x040fe20007f7e0ff */
[----:B------:R-:W-:Y:S04]  /*6a70*/  STL [R1+0x1b0], R43 ;  /* 0x0001b02b01007387 */ /* 0x000fe80000100800 */
[----:B------:R0:W-:Y:S04]  /*6a80*/  STL [R1+0x1dc], R42 ;  /* 0x0001dc2a01007387 */ /* 0x0001e80000100800 */
[----:B------:R1:W-:Y:S04]  /*6a90*/  STL [R1+0x1b8], R41 ;  /* 0x0001b82901007387 */ /* 0x0003e80000100800 */
[----:B------:R2:W-:Y:S01]  /*6aa0*/  STL [R1+0x1e4], R40 ;  /* 0x0001e42801007387 */ /* 0x0005e20000100800 */
[----:B0-----:R-:W-:Y:S01]  /*6ab0*/  IMAD.X R42, R38, 0x1, R13, P5 ;  /* 0x00000001262a7824 */ /* 0x001fe200028e060d */
[----:B-1----:R-:W-:-:S04]  /*6ac0*/  IADD3 R41, P5, R39, R12, RZ ;  /* 0x0000000c27297210 */ /* 0x002fc80007fbe0ff */
[----:B------:R-:W-:Y:S01]  /*6ad0*/  STL [R1+0x1c0], R42 ;  /* 0x0001c02a01007387 */ /* 0x000fe20000100800 */
[--C-:B--2---:R-:W-:Y:S01]  /*6ae0*/  IMAD.X R40, R38, 0x1, R14.reuse, P4 ;  /* 0x0000000126287824 */ /* 0x104fe200020e060e */
[C---:B------:R-:W-:Y:S01]  /*6af0*/  IADD3 R39, P4, R37.reuse, R11, RZ ;  /* 0x0000000b25277210 */ /* 0x040fe20007f9e0ff */
[C---:B------:R-:W-:Y:S01]  /*6b00*/  IMAD.X R38, R36.reuse, 0x1, R13, P1 ;  /* 0x0000000124267824 */ /* 0x040fe200008e060d */
[----:B------:R-:W-:Y:S01]  /*6b10*/  IADD3 R37, P1, R37, R12, RZ ;  /* 0x0000000c25257210 */ /* 0x000fe20007f3e0ff */
[----:B------:R-:W-:Y:S01]  /*6b20*/  STL [R1+0x1ec], R41 ;  /* 0x0001ec2901007387 */ /* 0x000fe20000100800 */
[----:B------:R-:W-:-:S03]  /*6b30*/  IMAD.X R36, R36, 0x1, R14, P2 ;  /* 0x0000000124247824 */ /* 0x000fc600010e060e */
        /* <DEDUP_REMOVED lines=10> */
[----:B------:R-:W-:Y:S01]  /*6be0*/  IADD3 R34, P5, R33, R11, RZ ;  /* 0x0000000b21227210 */ /* 0x000fe20007fbe0ff */
[----:B------:R-:W-:Y:S04]  /*6bf0*/  STL [R1+0x1e0], R37 ;  /* 0x0001e02501007387 */ /* 0x000fe80000100800 */
[----:B------:R0:W-:Y:S04]  /*6c00*/  STL [R1+0x20c], R36 ;  /* 0x00020c2401007387 */ /* 0x0001e80000100800 */
[----:B------:R1:W-:Y:S04]  /*6c10*/  STL [R1+0x1e8], R35 ;  /* 0x0001e82301007387 */ /* 0x0003e80000100800 */
[----:B------:R2:W-:Y:S01]  /*6c20*/  STL [R1+0x214], R34 ;  /* 0x0002142201007387 */ /* 0x0005e20000100800 */
[----:B0-----:R-:W-:Y:S01]  /*6c30*/  IMAD.X R36, R127, 0x1, R13, P4 ;  /* 0x000000017f247824 */ /* 0x001fe200020e060d */
[----:B-1----:R-:W-:-:S04]  /*6c40*/  IADD3 R35, P4, R33, R12, RZ ;  /* 0x0000000c21237210 */ /* 0x002fc80007f9e0ff */
[----:B------:R-:W-:Y:S01]  /*6c50*/  STL [R1+0x1f0], R36 ;  /* 0x0001f02401007387 */ /* 0x000fe20000100800 */
[----:B--2---:R-:W-:Y:S01]  /*6c60*/  IMAD.X R34, R127, 0x1, R14, P1 ;  /* 0x000000017f227824 */ /* 0x004fe200008e060e */
[----:B------:R-:W-:Y:S02]  /*6c70*/  IADD3 R33, P1, R32, R11, RZ ;  /* 0x0000000b20217210 */ /* 0x000fe40007f3e0ff */
        /* <DEDUP_REMOVED lines=111> */
[C---:B------:R-:W-:Y:S02]  /*7370*/  IADD3 R19, P5, R15.reuse, R11, RZ ;  /* 0x0000000b0f137210 */ /* 0x040fe40007fbe0ff */
        /* <DEDUP_REMOVED lines=43> */
[--C-:B0-----:R-:W-:Y:S01]  /*7630*/  IMAD.X R4, R147, 0x1, R13.reuse, P4 ;  /* 0x0000000193047824 */ /* 0x101fe200020e060d */
[----:B-1----:R-:W-:Y:S01]  /*7640*/  IADD3 R3, P4, R0, R12, RZ ;  /* 0x0000000c00037210 */ /* 0x002fe20007f9e0ff */
[----:B------:R-:W-:-:S03]  /*7650*/  IMAD.X R0, R148, 0x1, R13, P2 ;  /* 0x0000000194007824 */ /* 0x000fc600010e060d */
[----:B------:R-:W-:Y:S01]  /*7660*/  STL [R1+0x310], R4 ;  /* 0x0003100401007387 */ /* 0x000fe20000100800 */
[----:B--2---:R-:W-:-:S03]  /*7670*/  IMAD.X R2, R147, 0x1, R14, P1 ;  /* 0x0000000193027824 */ /* 0x004fc600008e060e */
[----:B------:R0:W-:Y:S04]  /*7680*/  STL [R1+0x30c], R3 ;  /* 0x00030c0301007387 */ /* 0x0001e80000100800 */
[----:B------:R1:W-:Y:S04]  /*7690*/  STL [R1+0x2f8], R2 ;  /* 0x0002f80201007387 */ /* 0x0003e80000100800 */
[----:B------:R2:W-:Y:S01]  /*76a0*/  STL [R1+0x2fc], R0 ;  /* 0x0002fc0001007387 */ /* 0x0005e20000100800 */
[----:B0-----:R-:W-:Y:S02]  /*76b0*/  IMAD.X R3, R148, 0x1, R14, P3 ;  /* 0x0000000194037824 */ /* 0x001fe400018e060e */
[----:B-1----:R-:W-:-:S03]  /*76c0*/  IMAD.X R2, R149, 0x1, R13, P5 ;  /* 0x0000000195027824 */ /* 0x002fc600028e060d */
[----:B------:R0:W-:Y:S01]  /*76d0*/  STL [R1+0x300], R3 ;  /* 0x0003000301007387 */ /* 0x0001e20000100800 */
[----:B--2---:R-:W-:-:S03]  /*76e0*/  IMAD.X R0, R149, 0x1, R14, P4 ;  /* 0x0000000195007824 */ /* 0x004fc600020e060e */
[----:B------:R0:W-:Y:S04]  /*76f0*/  STL [R1+0x304], R2 ;  /* 0x0003040201007387 */ /* 0x0001e80000100800 */
[----:B------:R0:W-:Y:S02]  /*7700*/  STL [R1+0x308], R0 ;  /* 0x0003080001007387 */ /* 0x0001e40000100800 */
.L_x_1:
[----:B------:R-:W2:Y:S04]  /*7710*/  LDL R20, [R1+0x4] ;  /* 0x0000040001147983 */ /* 0x000ea80000100800 */
[----:B------:R-:W3:Y:S04]  /*7720*/  LDL R29, [R1+0xc] ;  /* 0x00000c00011d7983 */ /* 0x000ee80000100800 */
[----:B------:R-:W4:Y:S04]  /*7730*/  LDL R19, [R1] ;  /* 0x0000000001137983 */ /* 0x000f280000100800 */
[----:B------:R-:W5:Y:S04]  /*7740*/  LDL R26, [R1+0x8] ;  /* 0x00000800011a7983 */ /* 0x000f680000100800 */
[----:B0-----:R-:W5:Y:S01]  /*7750*/  LDL R0, [R1+0x1c] ;  /* 0x00001c0001007983 */ /* 0x001f620000100800 */
[----:B------:R-:W-:-:S02]  /*7760*/  USHF.R.S32.HI UR9, URZ, 0x1f, UR4 ;  /* 0x0000001f3f097899 */ /* 0x000fc40008011404 */
[----:B------:R-:W-:Y:S01]  /*7770*/  IADD3 RZ, P2, R12, UR4, RZ ;  /* 0x000000040cff7c10 */ /* 0x000fe2000ff5e0ff */
[----:B------:R-:W5:Y:S01]  /*7780*/  LDL R34, [R1+0x14] ;  /* 0x0000140001227983 */ /* 0x000f620000100800 */
[----:B------:R-:W-:Y:S02]  /*7790*/  USHF.R.S32.HI UR8, URZ, 0x1f, UR4 ;  /* 0x0000001f3f087899 */ /* 0x000fe40008011404 */
[----:B------:R-:W-:Y:S01]  /*77a0*/  IADD3 RZ, P1, R11, UR4, RZ ;  /* 0x000000040bff7c10 */ /* 0x000fe2000ff3e0ff */
[----:B------:R-:W5:Y:S01]  /*77b0*/  LDL R28, [R1+0x10] ;  /* 0x00001000011c7983 */ /* 0x000f620000100800 */
[----:B------:R-:W-:Y:S01]  /*77c0*/  IADD3.X R5, R14, UR9, RZ, P2, !PT ;  /* 0x000000090e057c10 */ /* 0x000fe200097fe4ff */
[----:B------:R-:W-:Y:S02]  /*77d0*/  USHF.R.S32.HI UR10, URZ, 0x1f, UR4 ;  /* 0x0000001f3f0a7899 */ /* 0x000fe40008011404 */
[----:B------:R-:W5:Y:S01]  /*77e0*/  LDL R33, [R1+0x24] ;  /* 0x0000240001217983 */ /* 0x000f620000100800 */
[----:B------:R-:W-:Y:S01]  /*77f0*/  VIADD R4, R12, UR4 ;  /* 0x000000040c047c36 */ /* 0x000fe20008000000 */
[----:B------:R-:W-:-:S02]  /*7800*/  IADD3.X R3, R13, UR8, RZ, P1, !PT ;  /* 0x000000080d037c10 */ /* 0x000fc40008ffe4ff */
[----:B------:R-:W5:Y:S01]  /*7810*/  LDL R32, [R1+0x18] ;  /* 0x0000180001207983 */ /* 0x000f620000100800 */
[----:B------:R-:W-:-:S03]  /*7820*/  IADD3 R22, P1, R245, UR4, RZ ;  /* 0x00000004f5167c10 */ /* 0x000fc6000ff3e0ff */
[----:B------:R-:W5:Y:S04]  /*7830*/  LDL R31, [R1+0x2c] ;  /* 0x00002c00011f7983 */ /* 0x000f680000100800 */
[----:B------:R-:W5:Y:S01]  /*7840*/  LDL R30, [R1+0x20] ;  /* 0x00002000011e7983 */ /* 0x000f620000100800 */
[----:B------:R-:W-:-:S03]  /*7850*/  IADD3 R24, P2, R251, UR4, RZ ;  /* 0x00000004fb187c10 */ /* 0x000fc6000ff5e0ff */
[----:B------:R-:W5:Y:S01]  /*7860*/  LDL R15, [R1+0x34] ;  /* 0x00003400010f7983 */ /* 0x000f620000100800 */
[----:B------:R-:W-:-:S03]  /*7870*/  IADD3.X R23, R243, UR10, RZ, P1, !PT ;  /* 0x0000000af3177c10 */ /* 0x000fc60008ffe4ff */
[----:B------:R-:W5:Y:S01]  /*7880*/  LDG.E.U8 R5, desc[UR12][R4.64] ;  /* 0x0000000c04057981 */ /* 0x000f62000c1e1100 */
[----:B------:R-:W-:-:S03]  /*7890*/  IADD3.X R25, R247, UR10, RZ, P2, !PT ;  /* 0x0000000af7197c10 */ /* 0x000fc600097fe4ff */
[----:B------:R-:W5:Y:S04]  /*78a0*/  LDL R27, [R1+0x3c] ;  /* 0x00003c00011b7983 */ /* 0x000f680000100800 */
[----:B------:R3:W5:Y:S04]  /*78b0*/  LDG.E.U8 R149, desc[UR12][R22.64] ;  /* 0x0000000c16957981 */ /* 0x000768000c1e1100 */
[----:B------:R-:W5:Y:S04]  /*78c0*/  LDL R4, [R1+0x28] ;  /* 0x0000280001047983 */ /* 0x000f680000100800 */
[----:B------:R-:W5:Y:S01]  /*78d0*/  LDG.E.U8 R148, desc[UR12][R24.64] ;  /* 0x0000000c18947981 */ /* 0x000f62000c1e1100 */
[----:B------:R-:W-:-:S03]  /*78e0*/  VIADD R2, R11, UR4 ;  /* 0x000000040b027c36 */ /* 0x000fc60008000000 */
[----:B------:R-:W5:Y:S04]  /*78f0*/  LDL R40, [R1+0x78] ;  /* 0x0000780001287983 */ /* 0x000f680000100800 */
[----:B------:R-:W5:Y:S04]  /*7900*/  LDG.E.U8 R2, desc[UR12][R2.64] ;  /* 0x0000000c02027981 */ /* 0x000f68000c1e1100 */
[----:B------:R-:W5:Y:S04]  /*7910*/  LDL R24, [R1+0x38] ;  /* 0x0000380001187983 */ /* 0x000f680000100800 */
        /* <DEDUP_REMOVED lines=54> */
[----:B------:R-:W5:Y:S01]  /*7c80*/  LDL R208, [R1+0x30c] ;  /* 0x00030c0001d07983 */ /* 0x000f620000100800 */
[----:B--2---:R-:W-:Y:S01]  /*7c90*/  IADD3 R20, P1, R20, UR4, RZ ;  /* 0x0000000414147c10 */ /* 0x004fe2000ff3e0ff */
[----:B------:R-:W0:Y:S01]  /*7ca0*/  S2R R252, SR_TID.X ;  /* 0x0000000000fc7919 */ /* 0x000e220000002100 */
[----:B---3--:R-:W-:Y:S01]  /*7cb0*/  IADD3 R22, P2, R29, UR4, RZ ;  /* 0x000000041d167c10 */ /* 0x008fe2000ff5e0ff */
[----:B------:R-:W2:Y:S01]  /*7cc0*/  LDL R216, [R1+0x674] ;  /* 0x0006740001d87983 */ /* 0x000ea20000100800 */
[----:B----4-:R-:W-:-:S03]  /*7cd0*/  IADD3.X R21, R19, UR10, RZ, P1, !PT ;  /* 0x0000000a13157c10 */ /* 0x010fc60008ffe4ff */
[----:B------:R-:W3:Y:S01]  /*7ce0*/  LDL R29, [R1+0x30] ;  /* 0x00003000011d7983 */ /* 0x000ee20000100800 */
[----:B-----5:R-:W-:-:S03]  /*7cf0*/  IADD3.X R23, R26, UR10, RZ, P2, !PT ;  /* 0x0000000a1a177c10 */ /* 0x020fc600097fe4ff */
[----:B------:R-:W4:Y:S04]  /*7d00*/  LDL R19, [R1+0x44] ;  /* 0x0000440001137983 */ /* 0x000f280000100800 */
[----:B------:R-:W5:Y:S04]  /*7d10*/  LDL R26, [R1+0x4c] ;  /* 0x00004c00011a7983 */ /* 0x000f680000100800 */
[----:B------:R1:W2:Y:S01]  /*7d20*/  LDG.E.U8 R143, desc[UR12][R20.64] ;  /* 0x0000000c148f7981 */ /* 0x0002a2000c1e1100 */
[----:B------:R-:W-:-:S03]  /*7d30*/  IADD3 R132, P1, R34, UR4, RZ ;  /* 0x0000000422847c10 */ /* 0x000fc6000ff3e0ff */
[----:B------:R0:W2:Y:S04]  /*7d40*/  LDG.E.U8 R142, desc[UR12][R22.64] ;  /* 0x0000000c168e7981 */ /* 0x0000a8000c1e1100 */
[----:B------:R-:W2:Y:S01]  /*7d50*/  LDL R212, [R1+0x68c] ;  /* 0x00068c0001d47983 */ /* 0x000ea20000100800 */
[----:B-1----:R-:W-:-:S03]  /*7d60*/  IADD3 R20, P2, R0, UR4, RZ ;  /* 0x0000000400147c10 */ /* 0x002fc6000ff5e0ff */
[----:B------:R-:W2:Y:S01]  /*7d70*/  LDL R0, [R1+0x40] ;  /* 0x0000400001007983 */ /* 0x000ea20000100800 */
[----:B------:R-:W-:Y:S02]  /*7d80*/  IADD3.X R133, R28, UR10, RZ, P1, !PT ;  /* 0x0000000a1c857c10 */ /* 0x000fe40008ffe4ff */
[----:B------:R-:W-:Y:S01]  /*7d90*/  IADD3 R122, P1, R33, UR4, RZ ;  /* 0x00000004217a7c10 */ /* 0x000fe2000ff3e0ff */
[----:B------:R-:W2:Y:S01]  /*7da0*/  LDL R28, [R1+0x54] ;  /* 0x00005400011c7983 */ /* 0x000ea20000100800 */
[----:B------:R-:W-:-:S03]  /*7db0*/  IADD3.X R21, R32, UR10, RZ, P2, !PT ;  /* 0x0000000a20157c10 */ /* 0x000fc600097fe4ff */
[----:B------:R-:W2:Y:S01]  /*7dc0*/  LDL R32, [R1+0x5c] ;  /* 0x00005c0001207983 */ /* 0x000ea20000100800 */
[----:B0-----:R-:W-:Y:S02]  /*7dd0*/  IADD3 R22, P2, R31, UR4, RZ ;  /* 0x000000041f167c10 */ /* 0x001fe4000ff5e0ff */
[----:B------:R-:W-:Y:S01]  /*7de0*/  IADD3.X R123, R30, UR10, RZ, P1, !PT ;  /* 0x0000000a1e7b7c10 */ /* 0x000fe20008ffe4ff */
[----:B------:R-:W2:Y:S01]  /*7df0*/  LDL R31, [R1+0x50] ;  /* 0x00005000011f7983 */ /* 0x000ea20000100800 */
[----:B------:R-:W-:-:S03]  /*7e00*/  IADD3 R112, P1, R15, UR4, RZ ;  /* 0x000000040f707c10 */ /* 0x000fc6000ff3e0ff */
[----:B------:R-:W2:Y:S04]  /*7e10*/  LDL R15, [R1+0x58] ;  /* 0x00005800010f7983 */ /* 0x000ea80000100800 */
[----:B------:R-:W2:Y:S04]  /*7e20*/  LDL R30, [R1+0x64] ;  /* 0x00006400011e7983 */ /* 0x000ea80000100800 */
[----:B------:R0:W2:Y:S01]  /*7e30*/  LDG.E.U8 R131, desc[UR12][R20.64] ;  /* 0x0000000c14837981 */ /* 0x0000a2000c1e1100 */
[----:B------:R-:W-:-:S03]  /*7e40*/  IADD3.X R23, R4, UR10, RZ, P2, !PT ;  /* 0x0000000a04177c10 */ /* 0x000fc600097fe4ff */
[----:B------:R-:W2:Y:S04]  /*7e50*/  LDL R33, [R1+0x80] ;  /* 0x0000800001217983 */ /* 0x000ea80000100800 */
[----:B------:R-:W2:Y:S01]  /*7e60*/  LDL R4, [R1+0x6c] ;  /* 0x00006c0001047983 */ /* 0x000ea20000100800 */
[----:B0-----:R-:W-:-:S03]  /*7e70*/  IADD3 R20, P2, R27, UR4, RZ ;  /* 0x000000041b147c10 */ /* 0x001fc6000ff5e0ff */
[----:B------:R-:W2:Y:S04]  /*7e80*/  LDL R27, [R1+0x60] ;  /* 0x00006000011b7983 */ /* 0x000ea80000100800 */
[----:B------:R5:W2:Y:S01]  /*7e90*/  LDG.E.U8 R121, desc[UR12][R22.64] ;  /* 0x0000000c16797981 */ /* 0x000aa2000c1e1100 */
[----:B------:R-:W-:-:S03]  /*7ea0*/  IADD3.X R21, R24, UR10, RZ, P2, !PT ;  /* 0x0000000a18157c10 */ /* 0x000fc600097fe4ff */
[----:B------:R-:W2:Y:S04]  /*7eb0*/  LDL R34, [R1+0x98] ;  /* 0x0000980001227983 */ /* 0x000ea80000100800 */
[----:B------:R-:W2:Y:S04]  /*7ec0*/  LDL R24, [R1+0x7c] ;  /* 0x00007c0001187983 */ /* 0x000ea80000100800 */
[----:B------:R0:W2:Y:S04]  /*7ed0*/  LDG.E.U8 R47, desc[UR12][R20.64] ;  /* 0x0000000c142f7981 */ /* 0x0000a8000c1e1100 */
[----:B------:R-:W2:Y:S04]  /*7ee0*/  LDG.E.U8 R122, desc[UR12][R122.64] ;  /* 0x0000000c7a7a7981 */ /* 0x000ea8000c1e1100 */
[----:B------:R-:W2:Y:S04]  /*7ef0*/  LDG.E.U8 R132, desc[UR12][R132.64] ;  /* 0x0000000c84847981 */ /* 0x000ea8000c1e1100 */
[----:B------:R-:W2:Y:S04]  /*7f00*/  LDL R213, [R1+0x694] ;  /* 0x0006940001d57983 */ /* 0x000ea80000100800 */
        /* <DEDUP_REMOVED lines=19> */
[----:B------:R-:W2:Y:S01]  /*8040*/  LDL R249, [R1+0x730] ;  /* 0x0007300001f97983 */ /* 0x000ea20000100800 */
[----:B---3--:R-:W-:-:S02]  /*8050*/  IADD3.X R113, R29, UR10, RZ, P1, !PT ;  /* 0x0000000a1d717c10 */ /* 0x008fc40008ffe4ff */
[----:B----4-:R-:W-:-:S03]  /*8060*/  IADD3 R38, P1, R19, UR4, RZ ;  /* 0x0000000413267c10 */ /* 0x010fc6000ff3e0ff */
[----:B------:R-:W3:Y:S01]  /*8070*/  LDG.E.U8 R112, desc[UR12][R112.64] ;  /* 0x0000000c70707981 */ /* 0x000ee2000c1e1100 */
[----:B-----5:R-:W-:-:S03]  /*8080*/  IADD3 R22, P2, R26, UR4, RZ ;  /* 0x000000041a167c10 */ /* 0x020fc6000ff5e0ff */
[----:B------:R-:W4:Y:S04]  /*8090*/  LDL R19, [R1+0x68] ;  /* 0x0000680001137983 */ /* 0x000f280000100800 */
[----:B------:R-:W5:Y:S01]  /*80a0*/  LDL R26, [R1+0x70] ;  /* 0x00007000011a7983 */ /* 0x000f620000100800 */
[----:B--2---:R-:W-:-:S03]  /*80b0*/  IADD3.X R39, R0, UR10, RZ, P1, !PT ;  /* 0x0000000a00277c10 */ /* 0x004fc60008ffe4ff */
[----:B------:R-:W2:Y:S04]  /*80c0*/  LDL R113, [R1+0x19c] ;  /* 0x00019c0001717983 */ /* 0x000ea80000100800 */
[----:B------:R-:W3:Y:S01]  /*80d0*/  LDL R0, [R1+0x84] ;  /* 0x0000840001007983 */ /* 0x000ee20000100800 */
[----:B------:R-:W-:-:S03]  /*80e0*/  IADD3.X R23, R3, UR10, RZ, P2, !PT ;  /* 0x0000000a03177c10 */ /* 0x000fc600097fe4ff */
[----:B------:R-:W2:Y:S01]  /*80f0*/  LDL R3, [R1+0x8c] ;  /* 0x00008c0001037983 */ /* 0x000ea20000100800 */
[----:B0-----:R-:W-:Y:S02]  /*8100*/  IADD3 R20, P2, R32, UR4, RZ ;  /* 0x0000000420147c10 */ /* 0x001fe4000ff5e0ff */
[----:B------:R-:W-:Y:S01]  /*8110*/  IADD3 R28, P1, R28, UR4, RZ ;  /* 0x000000041c1c7c10 */ /* 0x000fe2000ff3e0ff */
[----:B------:R-:W2:Y:S01]  /*8120*/  LDL R32, [R1+0x88] ;  /* 0x0000880001207983 */ /* 0x000ea20000100800 */
[----:B------:R-:W-:-:S03]  /*8130*/  IADD3.X R21, R15, UR10, RZ, P2, !PT ;  /* 0x0000000a0f157c10 */ /* 0x000fc600097fe4ff */
[----:B------:R0:W2:Y:S01]  /*8140*/  LDG.E.U8 R37, desc[UR12][R22.64] ;  /* 0x0000000c16257981 */ /* 0x0000a2000c1e1100 */
[----:B------:R-:W-:-:S03]  /*8150*/  IADD3.X R29, R31, UR10, RZ, P1, !PT ;  /* 0x0000000a1f1d7c10 */ /* 0x000fc60008ffe4ff */
[----:B------:R-:W2:Y:S04]  /*8160*/  LDL R15, [R1+0x9c] ;  /* 0x00009c00010f7983 */ /* 0x000ea80000100800 */
[----:B------:R-:W2:Y:S01]  /*8170*/  LDL R31, [R1+0xac] ;  /* 0x0000ac00011f7983 */ /* 0x000ea20000100800 */
[----:B0-----:R-:W-:-:S03]  /*8180*/  IADD3 R22, P1, R30, UR4, RZ ;  /* 0x000000041e167c10 */ /* 0x001fc6000ff3e0ff */
[----:B------:R-:W2:Y:S01]  /*8190*/  LDL R30, [R1+0xa0] ;  /* 0x0000a000011e7983 */ /* 0x000ea20000100800 */
[----:B------:R-:W-:-:S03]  /*81a0*/  IADD3 R162, P2, R4, UR4, RZ ;  /* 0x0000000404a27c10 */ /* 0x000fc6000ff5e0ff */
[----:B------:R-:W2:Y:S04]  /*81b0*/  LDG.E.U8 R28, desc[UR12][R28.64] ;  /* 0x0000000c1c1c7981 */ /* 0x000ea8000c1e1100 */
[----:B------:R-:W2:Y:S01]  /*81c0*/  LDL R4, [R1+0x90] ;  /* 0x0000900001047983 */ /* 0x000ea20000100800 */
[----:B------:R-:W-:-:S03]  /*81d0*/  IADD3.X R23, R27, UR10, RZ, P1, !PT ;  /* 0x0000000a1b177c10 */ /* 0x000fc60008ffe4ff */
[----:B------:R0:W2:Y:S04]  /*81e0*/  LDG.E.U8 R27, desc[UR12][R20.64] ;  /* 0x0000000c141b7981 */ /* 0x0000a8000c1e1100 */
[----:B------:R-:W2:Y:S04]  /*81f0*/  LDL R29, [R1+0xbc] ;  /* 0x0000bc00011d7983 */ /* 0x000ea80000100800 */
[----:B------:R-:W2:Y:S01]  /*8200*/  LDG.E.U8 R38, desc[UR12][R38.64] ;  /* 0x0000000c26267981 */ /* 0x000ea2000c1e1100 */
[----:B0-----:R-:W-:-:S03]  /*8210*/  IADD3 R20, P1, R25, UR4, RZ ;  /* 0x0000000419147c10 */ /* 0x001fc6000ff3e0ff */
[----:B------:R-:W2:Y:S01]  /*8220*/  LDL R39, [R1+0x114] ;  /* 0x0001140001277983 */ /* 0x000ea20000100800 */
[----:B----4-:R-:W-:-:S03]  /*8230*/  IADD3.X R163, R19, UR10, RZ, P2, !PT ;  /* 0x0000000a13a37c10 */ /* 0x010fc600097fe4ff */
[----:B------:R3:W4:Y:S01]  /*8240*/  LDG.E.U8 R19, desc[UR12][R22.64] ;  /* 0x0000000c16137981 */ /* 0x000722000c1e1100 */
[----:B-----5:R-:W-:-:S03]  /*8250*/  IADD3.X R21, R26, UR10, RZ, P1, !PT ;  /* 0x0000000a1a157c10 */ /* 0x020fc60008ffe4ff */
[----:B------:R-:W5:Y:S01]  /*8260*/  LDL R26, [R1+0xb4] ;  /* 0x0000b400011a7983 */ /* 0x000f620000100800 */
[----:B------:R-:W-:-:S03]  /*8270*/  IADD3 R24, P2, R24, UR4, RZ ;  /* 0x0000000418187c10 */ /* 0x000fc6000ff5e0ff */
[----:B------:R2:W4:Y:S04]  /*8280*/  LDG.E.U8 R147, desc[UR12][R20.64] ;  /* 0x0000000c14937981 */ /* 0x000528000c1e1100 */
[----:B------:R-:W4:Y:S01]  /*8290*/  LDG.E.U8 R162, desc[UR12][R162.64] ;  /* 0x0000000ca2a27981 */ /* 0x000f22000c1e1100 */
[----:B---3--:R-:W-:-:S03]  /*82a0*/  IADD3 R22, P1, R0, UR4, RZ ;  /* 0x0000000400167c10 */ /* 0x008fc6000ff3e0ff */
[----:B------:R-:W3:Y:S01]  /*82b0*/  LDL R0, [R1+0xa8] ;  /* 0x0000a80001007983 */ /* 0x000ee20000100800 */
[----:B------:R-:W-:Y:S02]  /*82c0*/  IADD3.X R25, R40, UR10, RZ, P2, !PT ;  /* 0x0000000a28197c10 */ /* 0x000fe400097fe4ff */
[----:B--2---:R-:W-:Y:S01]  /*82d0*/  IADD3 R20, P2, R3, UR4, RZ ;  /* 0x0000000403147c10 */ /* 0x004fe2000ff5e0ff */
[----:B------:R-:W2:Y:S01]  /*82e0*/  LDL R40, [R1+0xfc] ;  /* 0x0000fc0001287983 */ /* 0x000ea20000100800 */
[----:B------:R-:W-:-:S03]  /*82f0*/  IADD3.X R23, R33, UR10, RZ, P1, !PT ;  /* 0x0000000a21177c10 */ /* 0x000fc60008ffe4ff */
[----:B------:R-:W4:Y:S04]  /*8300*/  LDL R3, [R1+0xb0] ;  /* 0x0000b00001037983 */ /* 0x000f280000100800 */
[----:B------:R-:W2:Y:S01]  /*8310*/  LDL R33, [R1+0xc4] ;  /* 0x0000c40001217983 */ /* 0x000ea20000100800 */
[----:B------:R-:W-:-:S03]  /*8320*/  IADD3.X R21, R32, UR10, RZ, P2, !PT ;  /* 0x0000000a20157c10 */ /* 0x000fc600097fe4ff */
[----:B------:R0:W2:Y:S04]  /*8330*/  LDG.E.U8 R146, desc[UR12][R24.64] ;  /* 0x0000000c18927981 */ /* 0x0000a8000c1e1100 */
[----:B------:R1:W2:Y:S04]  /*8340*/  LDG.E.U8 R141, desc[UR12][R22.64] ;  /* 0x0000000c168d7981 */ /* 0x0002a8000c1e1100 */
[----:B------:R-:W2:Y:S01]  /*8350*/  LDL R32, [R1+0xcc] ;  /* 0x0000cc0001207983 */ /* 0x000ea20000100800 */
[----:B0-----:R-:W-:-:S03]  /*8360*/  IADD3 R24, P1, R36, UR4, RZ ;  /* 0x0000000424187c10 */ /* 0x001fc6000ff3e0ff */
[----:B------:R-:W2:Y:S01]  /*8370*/  LDL R36, [R1+0xb8] ;  /* 0x0000b80001247983 */ /* 0x000ea20000100800 */
[----:B-1----:R-:W-:-:S03]  /*8380*/  IADD3 R22, P2, R15, UR4, RZ ;  /* 0x000000040f167c10 */ /* 0x002fc6000ff5e0ff */
[----:B------:R-:W2:Y:S01]  /*8390*/  LDL R15, [R1+0xc0] ;  /* 0x0000c000010f7983 */ /* 0x000ea20000100800 */
[----:B------:R-:W-:-:S03]  /*83a0*/  IADD3.X R25, R4, UR10, RZ, P1, !PT ;  /* 0x0000000a04197c10 */ /* 0x000fc60008ffe4ff */
        /* <DEDUP_REMOVED lines=10> */
[----:B------:R5:W2:Y:S04]  /*8450*/  LDG.E.U8 R129, desc[UR12][R22.64] ;  /* 0x0000000c16817981 */ /* 0x000aa8000c1e1100 */
[----:B------:R-:W2:Y:S04]  /*8460*/  LDL R30, [R1+0xe4] ;  /* 0x0000e400011e7983 */ /* 0x000ea80000100800 */
[----:B------:R0:W2:Y:S04]  /*8470*/  LDG.E.U8 R120, desc[UR12][R20.64] ;  /* 0x0000000c14787981 */ /* 0x0000a8000c1e1100 */
[----:B------:R-:W2:Y:S01]  /*8480*/  LDL R163, [R1+0x26c] ;  /* 0x00026c0001a37983 */ /* 0x000ea20000100800 */
[----:B-----5:R-:W-:-:S03]  /*8490*/  IADD3 R22, P1, R26, UR4, RZ ;  /* 0x000000041a167c10 */ /* 0x020fc6000ff3e0ff */
[----:B------:R-:W5:Y:S01]  /*84a0*/  LDL R26, [R1+0xd8] ;  /* 0x0000d800011a7983 */ /* 0x000f620000100800 */
[----:B---3--:R-:W-:-:S03]  /*84b0*/  IADD3.X R25, R0, UR10, RZ, P2, !PT ;  /* 0x0000000a00197c10 */ /* 0x008fc600097fe4ff */
[----:B------:R-:W3:Y:S01]  /*84c0*/  LDL R0, [R1+0xec] ;  /* 0x0000ec0001007983 */ /* 0x000ee20000100800 */
[----:B0-----:R-:W-:-:S03]  /*84d0*/  IADD3 R20, P2, R29, UR4, RZ ;  /* 0x000000041d147c10 */ /* 0x001fc6000ff5e0ff */
[----:B------:R-:W3:Y:S01]  /*84e0*/  LDL R29, [R1+0xe0] ;  /* 0x0000e000011d7983 */ /* 0x000ee20000100800 */
[----:B----4-:R-:W-:-:S03]  /*84f0*/  IADD3.X R23, R3, UR10, RZ, P1, !PT ;  /* 0x0000000a03177c10 */ /* 0x010fc60008ffe4ff */
[----:B------:R2:W4:Y:S04]  /*8500*/  LDG.E.U8 R119, desc[UR12][R24.64] ;  /* 0x0000000c18777981 */ /* 0x000528000c1e1100 */
[----:B------:R-:W4:Y:S04]  /*8510*/  LDL R3, [R1+0xf4] ;  /* 0x0000f40001037983 */ /* 0x000f280000100800 */
[----:B------:R0:W4:Y:S01]  /*8520*/  LDG.E.U8 R46, desc[UR12][R22.64] ;  /* 0x0000000c162e7981 */ /* 0x000122000c1e1100 */
[----:B--2---:R-:W-:-:S03]  /*8530*/  IADD3 R24, P1, R33, UR4, RZ ;  /* 0x0000000421187c10 */ /* 0x004fc6000ff3e0ff */
[----:B------:R-:W2:Y:S01]  /*8540*/  LDL R33, [R1+0xe8] ;  /* 0x0000e80001217983 */ /* 0x000ea20000100800 */
[----:B------:R-:W-:Y:S02]  /*8550*/  IADD3.X R21, R36, UR10, RZ, P2, !PT ;  /* 0x0000000a24157c10 */ /* 0x000fe400097fe4ff */
[----:B0-----:R-:W-:Y:S02]  /*8560*/  IADD3 R22, P2, R32, UR4, RZ ;  /* 0x0000000420167c10 */ /* 0x001fe4000ff5e0ff */
[----:B------:R-:W2:Y:S01]  /*8570*/  LDL R32, [R1+0xf0] ;  /* 0x0000f00001207983 */ /* 0x000ea20000100800 */
[----:B------:R-:W-:-:S03]  /*8580*/  IADD3.X R25, R15, UR10, RZ, P1, !PT ;  /* 0x0000000a0f197c10 */ /* 0x000fc60008ffe4ff */
[----:B------:R-:W2:Y:S04]  /*8590*/  LDL R15, [R1+0x104] ;  /* 0x00010400010f7983 */ /* 0x000ea80000100800 */
[----:B------:R0:W2:Y:S04]  /*85a0*/  LDG.E.U8 R45, desc[UR12][R20.64] ;  /* 0x0000000c142d7981 */ /* 0x0000a8000c1e1100 */
[----:B------:R1:W2:Y:S01]  /*85b0*/  LDG.E.U8 R36, desc[UR12][R24.64] ;  /* 0x0000000c18247981 */ /* 0x0002a2000c1e1100 */
[----:B0-----:R-:W-:-:S03]  /*85c0*/  IADD3 R20, P1, R4, UR4, RZ ;  /* 0x0000000404147c10 */ /* 0x001fc6000ff3e0ff */
[----:B------:R-:W2:Y:S01]  /*85d0*/  LDL R4, [R1+0xf8] ;  /* 0x0000f80001047983 */ /* 0x000ea20000100800 */
[----:B------:R-:W-:Y:S02]  /*85e0*/  IADD3.X R23, R35, UR10, RZ, P2, !PT ;  /* 0x0000000a23177c10 */ /* 0x000fe400097fe4ff */
[----:B-1----:R-:W-:Y:S02]  /*85f0*/  IADD3 R24, P2, R34, UR4, RZ ;  /* 0x0000000422187c10 */ /* 0x002fe4000ff5e0ff */
[----:B------:R-:W-:Y:S01]  /*8600*/  IADD3.X R21, R31, UR10, RZ, P1, !PT ;  /* 0x0000000a1f157c10 */ /* 0x000fe20008ffe4ff */
[----:B------:R0:W2:Y:S04]  /*8610*/  LDG.E.U8 R35, desc[UR12][R22.64] ;  /* 0x0000000c16237981 */ /* 0x0000a8000c1e1100 */
[----:B------:R-:W2:Y:S01]  /*8620*/  LDL R34, [R1+0x11c] ;  /* 0x00011c0001227983 */ /* 0x000ea20000100800 */
[----:B0-----:R-:W-:-:S02]  /*8630*/  IADD3 R22, P1, R30, UR4, RZ ;  /* 0x000000041e167c10 */ /* 0x001fc4000ff3e0ff */
[----:B-----5:R-:W-:Y:S02]  /*8640*/  IADD3.X R25, R26, UR10, RZ, P2, !PT ;  /* 0x0000000a1a197c10 */ /* 0x020fe400097fe4ff */
[----:B------:R3:W5:Y:S04]  /*8650*/  LDG.E.U8 R26, desc[UR12][R20.64] ;  /* 0x0000000c141a7981 */ /* 0x000768000c1e1100 */
[----:B------:R-:W5:Y:S01]  /*8660*/  LDG.E.U8 R25, desc[UR12][R24.64] ;  /* 0x0000000c18197981 */ /* 0x000f62000c1e1100 */
[----:B---3--:R-:W-:-:S03]  /*8670*/  IADD3 R20, P2, R0, UR4, RZ ;  /* 0x0000000400147c10 */ /* 0x008fc6000ff5e0ff */
[----:B------:R-:W3:Y:S01]  /*8680*/  LDL R24, [R1+0x134] ;  /* 0x0001340001187983 */ /* 0x000ee20000100800 */
[----:B------:R-:W-:-:S03]  /*8690*/  IADD3.X R23, R29, UR10, RZ, P1, !PT ;  /* 0x0000000a1d177c10 */ /* 0x000fc60008ffe4ff */
[----:B------:R-:W5:Y:S04]  /*86a0*/  LDL R0, [R1+0x110] ;  /* 0x0001100001007983 */ /* 0x000f680000100800 */
[----:B------:R-:W3:Y:S01]  /*86b0*/  LDL R29, [R1+0x124] ;  /* 0x00012400011d7983 */ /* 0x000ee20000100800 */
[----:B----4-:R-:W-:-:S03]  /*86c0*/  IADD3 R30, P1, R3, UR4, RZ ;  /* 0x00000004031e7c10 */ /* 0x010fc6000ff3e0ff */
[----:B------:R0:W4:Y:S04]  /*86d0*/  LDG.E.U8 R155, desc[UR12][R22.64] ;  /* 0x0000000c169b7981 */ /* 0x000128000c1e1100 */
[----:B------:R-:W4:Y:S01]  /*86e0*/  LDL R3, [R1+0x118] ;  /* 0x0001180001037983 */ /* 0x000f220000100800 */
[----:B--2---:R-:W-:-:S03]  /*86f0*/  IADD3.X R21, R33, UR10, RZ, P2, !PT ;  /* 0x0000000a21157c10 */ /* 0x004fc600097fe4ff */
[----:B------:R-:W2:Y:S01]  /*8700*/  LDL R33, [R1+0x12c] ;  /* 0x00012c0001217983 */ /* 0x000ea20000100800 */
[----:B0-----:R-:W-:-:S03]  /*8710*/  IADD3 R22, P2, R40, UR4, RZ ;  /* 0x0000000428167c10 */ /* 0x001fc6000ff5e0ff */
[----:B------:R-:W2:Y:S01]  /*8720*/  LDL R40, [R1+0x120] ;  /* 0x0001200001287983 */ /* 0x000ea20000100800 */
[----:B------:R-:W-:-:S03]  /*8730*/  IADD3.X R31, R32, UR10, RZ, P1, !PT ;  /* 0x0000000a201f7c10 */ /* 0x000fc60008ffe4ff */
[----:B------:R0:W2:Y:S04]  /*8740*/  LDG.E.U8 R154, desc[UR12][R20.64] ;  /* 0x0000000c149a7981 */ /* 0x0000a8000c1e1100 */
[----:B------:R-:W2:Y:S01]  /*8750*/  LDL R32, [R1+0x13c] ;  /* 0x00013c0001207983 */ /* 0x000ea20000100800 */
[----:B0-----:R-:W-:-:S03]  /*8760*/  IADD3 R20, P1, R15, UR4, RZ ;  /* 0x000000040f147c10 */ /* 0x001fc6000ff3e0ff */
[----:B------:R-:W2:Y:S01]  /*8770*/  LDL R15, [R1+0x128] ;  /* 0x00012800010f7983 */ /* 0x000ea20000100800 */
[----:B------:R-:W-:-:S03]  /*8780*/  IADD3.X R21, R42, UR10, RZ, P1, !PT ;  /* 0x0000000a2a157c10 */ /* 0x000fc60008ffe4ff */
[----:B------:R-:W2:Y:S01]  /*8790*/  LDL R42, [R1+0x144] ;  /* 0x00014400012a7983 */ /* 0x000ea20000100800 */
[----:B------:R-:W-:-:S03]  /*87a0*/  IADD3.X R23, R4, UR10, RZ, P2, !PT ;  /* 0x0000000a04177c10 */ /* 0x000fc600097fe4ff */
[----:B------:R-:W2:Y:S04]  /*87b0*/  LDG.E.U8 R139, desc[UR12][R20.64] ;  /* 0x0000000c148b7981 */ /* 0x000ea8000c1e1100 */
[----:B------:R0:W2:Y:S04]  /*87c0*/  LDG.E.U8 R4, desc[UR12][R30.64] ;  /* 0x0000000c1e047981 */ /* 0x0000a8000c1e1100 */
[----:B------:R1:W2:Y:S01]  /*87d0*/  LDG.E.U8 R145, desc[UR12][R22.64] ;  /* 0x0000000c16917981 */ /* 0x0002a2000c1e1100 */
[----:B0-----:R-:W-:-:S03]  /*87e0*/  IADD3 R30, P2, R43, UR4, RZ ;  /* 0x000000042b1e7c10 */ /* 0x001fc6000ff5e0ff */
[----:B------:R-:W2:Y:S01]  /*87f0*/  LDL R43, [R1+0x130] ;  /* 0x00013000012b7983 */ /* 0x000ea20000100800 */
[----:B-1----:R-:W-:-:S03]  /*8800*/  IADD3 R22, P1, R39, UR4, RZ ;  /* 0x0000000427167c10 */ /* 0x002fc6000ff3e0ff */
[----:B------:R-:W2:Y:S01]  /*8810*/  LDL R39, [R1+0x138] ;  /* 0x0001380001277983 */ /* 0x000ea20000100800 */
[----:B------:R-:W-:Y:S02]  /*8820*/  IADD3.X R31, R41, UR10, RZ, P2, !PT ;  /* 0x0000000a291f7c10 */ /* 0x000fe400097fe4ff */
[----:B------:R-:W-:Y:S01]  /*8830*/  IADD3 R20, P2, R34, UR4, RZ ;  /* 0x0000000422147c10 */ /* 0x000fe2000ff5e0ff */
[----:B------:R-:W2:Y:S04]  /*8840*/  LDL R41, [R1+0x14c] ;  /* 0x00014c0001297983 */ /* 0x000ea80000100800 */
[----:B------:R-:W2:Y:S04]  /*8850*/  LDL R34, [R1+0x140] ;  /* 0x0001400001227983 */ /* 0x000ea80000100800 */
[----:B------:R3:W2:Y:S01]  /*8860*/  LDG.E.U8 R138, desc[UR12][R30.64] ;  /* 0x0000000c1e8a7981 */ /* 0x0006a2000c1e1100 */
[----:B-----5:R-:W-:-:S03]  /*8870*/  IADD3.X R23, R0, UR10, RZ, P1, !PT ;  /* 0x0000000a00177c10 */ /* 0x020fc60008ffe4ff */
[----:B------:R-:W5:Y:S01]  /*8880*/  LDL R0, [R1+0x154] ;  /* 0x0001540001007983 */ /* 0x000f620000100800 */
[----:B---3--:R-:W-:-:S03]  /*8890*/  IADD3 R30, P1, R29, UR4, RZ ;  /* 0x000000041d1e7c10 */ /* 0x008fc6000ff3e0ff */
[----:B------:R-:W3:Y:S04]  /*88a0*/  LDL R29, [R1+0x148] ;  /* 0x00014800011d7983 */ /* 0x000ee80000100800 */
[----:B------:R2:W3:Y:S01]  /*88b0*/  LDG.E.U8 R128, desc[UR12][R22.64] ;  /* 0x0000000c16807981 */ /* 0x0004e2000c1e1100 */
[----:B----4-:R-:W-:-:S03]  /*88c0*/  IADD3.X R21, R3, UR10, RZ, P2, !PT ;  /* 0x0000000a03157c10 */ /* 0x010fc600097fe4ff */
[----:B------:R-:W4:Y:S04]  /*88d0*/  LDL R3, [R1+0x15c] ;  /* 0x00015c0001037983 */ /* 0x000f280000100800 */
[----:B------:R0:W4:Y:S01]  /*88e0*/  LDG.E.U8 R127, desc[UR12][R20.64] ;  /* 0x0000000c147f7981 */ /* 0x000122000c1e1100 */
[----:B--2---:R-:W-:Y:S02]  /*88f0*/  IADD3 R22, P2, R33, UR4, RZ ;  /* 0x0000000421167c10 */ /* 0x004fe4000ff5e0ff */
[----:B------:R-:W-:Y:S01]  /*8900*/  IADD3.X R31, R40, UR10, RZ, P1, !PT ;  /* 0x0000000a281f7c10 */ /* 0x000fe20008ffe4ff */
[----:B------:R-:W2:Y:S04]  /*8910*/  LDL R33, [R1+0x150] ;  /* 0x0001500001217983 */ /* 0x000ea80000100800 */
[----:B------:R-:W2:Y:S01]  /*8920*/  LDL R40, [R1+0x164] ;  /* 0x0001640001287983 */ /* 0x000ea20000100800 */
[----:B0-----:R-:W-:-:S03]  /*8930*/  IADD3 R20, P1, R24, UR4, RZ ;  /* 0x0000000418147c10 */ /* 0x001fc6000ff3e0ff */
[----:B------:R-:W2:Y:S04]  /*8940*/  LDL R24, [R1+0x158] ;  /* 0x0001580001187983 */ /* 0x000ea80000100800 */
[----:B------:R0:W2:Y:S01]  /*8950*/  LDG.E.U8 R118, desc[UR12][R30.64] ;  /* 0x0000000c1e767981 */ /* 0x0000a2000c1e1100 */
[----:B------:R-:W-:-:S03]  /*8960*/  IADD3.X R23, R15, UR10, RZ, P2, !PT ;  /* 0x0000000a0f177c10 */ /* 0x000fc600097fe4ff */
[----:B------:R-:W2:Y:S04]  /*8970*/  LDL R15, [R1+0x16c] ;  /* 0x00016c00010f7983 */ /* 0x000ea80000100800 */
        /* <DEDUP_REMOVED lines=8> */
[----:B------:R-:W-:-:S03]  /*8a00*/  IADD3.X R23, R34, UR10, RZ, P1, !PT ;  /* 0x0000000a22177c10 */ /* 0x000fc60008ffe4ff */
[----:B------:R5:W2:Y:S01]  /*8a10*/  LDG.E.U8 R43, desc[UR12][R30.64] ;  /* 0x0000000c1e2b7981 */ /* 0x000aa2000c1e1100 */
[----:B0-----:R-:W-:-:S03]  /*8a20*/  IADD3 R20, P2, R41, UR4, RZ ;  /* 0x0000000429147c10 */ /* 0x001fc6000ff5e0ff */
[----:B------:R4:W2:Y:S04]  /*8a30*/  LDG.E.U8 R34, desc[UR12][R22.64] ;  /* 0x0000000c16227981 */ /* 0x0008a8000c1e1100 */
[----:B------:R-:W2:Y:S01]  /*8a40*/  LDL R42, [R1+0x194] ;  /* 0x00019400012a7983 */ /* 0x000ea20000100800 */
[----:B-----5:R-:W-:-:S03]  /*8a50*/  IADD3 R30, P1, R0, UR4, RZ ;  /* 0x00000004001e7c10 */ /* 0x020fc6000ff3e0ff */
[----:B------:R-:W5:Y:S01]  /*8a60*/  LDL R0, [R1+0x178] ;  /* 0x0001780001007983 */ /* 0x000f620000100800 */
[----:B---3--:R-:W-:-:S03]  /*8a70*/  IADD3.X R21, R29, UR10, RZ, P2, !PT ;  /* 0x0000000a1d157c10 */ /* 0x008fc600097fe4ff */
[----:B------:R-:W3:Y:S01]  /*8a80*/  LDL R29, [R1+0x18c] ;  /* 0x00018c00011d7983 */ /* 0x000ee20000100800 */
[----:B----4-:R-:W-:-:S03]  /*8a90*/  IADD3 R22, P2, R3, UR4, RZ ;  /* 0x0000000403167c10 */ /* 0x010fc6000ff5e0ff */
[----:B------:R-:W4:Y:S01]  /*8aa0*/  LDL R3, [R1+0x180] ;  /* 0x0001800001037983 */ /* 0x000f220000100800 */
[----:B--2---:R-:W-:-:S03]  /*8ab0*/  IADD3.X R31, R33, UR10, RZ, P1, !PT ;  /* 0x0000000a211f7c10 */ /* 0x004fc60008ffe4ff */
[----:B------:R0:W2:Y:S01]  /*8ac0*/  LDG.E.U8 R33, desc[UR12][R20.64] ;  /* 0x0000000c14217981 */ /* 0x0000a2000c1e1100 */
[----:B------:R-:W-:-:S03]  /*8ad0*/  IADD3.X R23, R24, UR10, RZ, P2, !PT ;  /* 0x0000000a18177c10 */ /* 0x000fc600097fe4ff */
[----:B------:R1:W2:Y:S01]  /*8ae0*/  LDG.E.U8 R24, desc[UR12][R30.64] ;  /* 0x0000000c1e187981 */ /* 0x0002a2000c1e1100 */
[----:B0-----:R-:W-:-:S03]  /*8af0*/  IADD3 R20, P1, R40, UR4, RZ ;  /* 0x0000000428147c10 */ /* 0x001fc6000ff3e0ff */
[----:B------:R-:W2:Y:S01]  /*8b00*/  LDG.E.U8 R23, desc[UR12][R22.64] ;  /* 0x0000000c16177981 */ /* 0x000ea2000c1e1100 */
[----:B------:R-:W-:-:S03]  /*8b10*/  IADD3 R40, P2, R15, UR4, RZ ;  /* 0x000000040f287c10 */ /* 0x000fc6000ff5e0ff */
[----:B------:R-:W2:Y:S01]  /*8b20*/  LDL R15, [R1+0x190] ;  /* 0x00019000010f7983 */ /* 0x000ea20000100800 */
[----:B------:R-:W-:-:S03]  /*8b30*/  IADD3.X R21, R32, UR10, RZ, P1, !PT ;  /* 0x0000000a20157c10 */ /* 0x000fc60008ffe4ff */
[----:B------:R-:W2:Y:S04]  /*8b40*/  LDL R22, [R1+0x1b4] ;  /* 0x0001b40001167983 */ /* 0x000ea80000100800 */
[----:B------:R-:W2:Y:S01]  /*8b50*/  LDL R32, [R1+0x1a4] ;  /* 0x0001a40001207983 */ /* 0x000ea20000100800 */
[----:B-1----:R-:W-:Y:S02]  /*8b60*/  IADD3 R30, P1, R124, UR4, RZ ;  /* 0x000000047c1e7c10 */ /* 0x002fe4000ff3e0ff */
[----:B------:R-:W-:Y:S01]  /*8b70*/  IADD3.X R41, R123, UR10, RZ, P2, !PT ;  /* 0x0000000a7b297c10 */ /* 0x000fe200097fe4ff */
[----:B------:R-:W2:Y:S01]  /*8b80*/  LDL R124, [R1+0x1ac] ;  /* 0x0001ac00017c7983 */ /* 0x000ea20000100800 */
[----:B------:R-:W-:-:S03]  /*8b90*/  IADD3.X R31, R116, UR10, RZ, P1, !PT ;  /* 0x0000000a741f7c10 */ /* 0x000fc60008ffe4ff */
[----:B------:R0:W2:Y:S01]  /*8ba0*/  LDG.E.U8 R153, desc[UR12][R20.64] ;  /* 0x0000000c14997981 */ /* 0x0000a2000c1e1100 */
[----:B------:R-:W-:-:S03]  /*8bb0*/  IADD3 R136, P1, R115, UR4, RZ ;  /* 0x0000000473887c10 */ /* 0x000fc6000ff3e0ff */
[----:B------:R-:W2:Y:S04]  /*8bc0*/  LDL R116, [R1+0x1a8] ;  /* 0x0001a80001747983 */ /* 0x000ea80000100800 */
[----:B------:R3:W2:Y:S01]  /*8bd0*/  LDG.E.U8 R152, desc[UR12][R40.64] ;  /* 0x0000000c28987981 */ /* 0x0006a2000c1e1100 */
[----:B0-----:R-:W-:-:S03]  /*8be0*/  IADD3 R20, P2, R39, UR4, RZ ;  /* 0x0000000427147c10 */ /* 0x001fc6000ff5e0ff */
[----:B------:R-:W2:Y:S04]  /*8bf0*/  LDL R39, [R1+0x1a0] ;  /* 0x0001a00001277983 */ /* 0x000ea80000100800 */
[----:B------:R-:W2:Y:S04]  /*8c00*/  LDL R115, [R1+0x1b0] ;  /* 0x0001b00001737983 */ /* 0x000ea80000100800 */
[----:B------:R-:W2:Y:S01]  /*8c10*/  LDL R123, [R1+0x1bc] ;  /* 0x0001bc00017b7983 */ /* 0x000ea20000100800 */
[----:B-----5:R-:W-:-:S03]  /*8c20*/  IADD3.X R21, R0, UR10, RZ, P2, !PT ;  /* 0x0000000a00157c10 */ /* 0x020fc600097fe4ff */
[----:B------:R0:W5:Y:S01]  /*8c30*/  LDG.E.U8 R0, desc[UR12][R30.64] ;  /* 0x0000000c1e007981 */ /* 0x000162000c1e1100 */
[----:B---3--:R-:W-:-:S03]  /*8c40*/  IADD3 R40, P2, R29, UR4, RZ ;  /* 0x000000041d287c10 */ /* 0x008fc6000ff5e0ff */
[----:B------:R-:W3:Y:S01]  /*8c50*/  LDL R29, [R1+0x1c4] ;  /* 0x0001c400011d7983 */ /* 0x000ee20000100800 */
[----:B------:R-:W-:-:S03]  /*8c60*/  IADD3.X R41, R114, UR10, RZ, P2, !PT ;  /* 0x0000000a72297c10 */ /* 0x000fc600097fe4ff */
[----:B------:R-:W5:Y:S01]  /*8c70*/  LDL R114, [R1+0x1cc] ;  /* 0x0001cc0001727983 */ /* 0x000f620000100800 */
[----:B----4-:R-:W-:-:S03]  /*8c80*/  IADD3.X R137, R3, UR10, RZ, P1, !PT ;  /* 0x0000000a03897c10 */ /* 0x010fc60008ffe4ff */
[----:B------:R1:W4:Y:S01]  /*8c90*/  LDG.E.U8 R3, desc[UR12][R20.64] ;  /* 0x0000000c14037981 */ /* 0x000322000c1e1100 */
[----:B0-----:R-:W-:-:S03]  /*8ca0*/  IADD3 R30, P2, R113, UR4, RZ ;  /* 0x00000004711e7c10 */ /* 0x001fc6000ff5e0ff */
[----:B------:R-:W5:Y:S04]  /*8cb0*/  LDL R113, [R1+0x1c0] ;  /* 0x0001c00001717983 */ /* 0x000f680000100800 */
[----:B------:R0:W4:Y:S01]  /*8cc0*/  LDG.E.U8 R135, desc[UR12][R40.64] ;  /* 0x0000000c28877981 */ /* 0x000122000c1e1100 */
[----:B-1----:R-:W-:-:S03]  /*8cd0*/  IADD3 R20, P1, R42, UR4, RZ ;  /* 0x000000042a147c10 */ /* 0x002fc6000ff3e0ff */
[----:B------:R-:W4:Y:S01]  /*8ce0*/  LDL R42, [R1+0x1b8] ;  /* 0x0001b800012a7983 */ /* 0x000f220000100800 */
[----:B------:R-:W-:-:S03]  /*8cf0*/  IADD3.X R31, R125, UR10, RZ, P2, !PT ;  /* 0x0000000a7d1f7c10 */ /* 0x000fc600097fe4ff */
[----:B------:R-:W4:Y:S04]  /*8d00*/  LDG.E.U8 R136, desc[UR12][R136.64] ;  /* 0x0000000c88887981 */ /* 0x000f28000c1e1100 */
[----:B------:R-:W4:Y:S01]  /*8d10*/  LDG.E.U8 R125, desc[UR12][R30.64] ;  /* 0x0000000c1e7d7981 */ /* 0x000f22000c1e1100 */
[----:B--2---:R-:W-:-:S03]  /*8d20*/  IADD3.X R21, R15, UR10, RZ, P1, !PT ;  /* 0x0000000a0f157c10 */ /* 0x004fc60008ffe4ff */
[----:B------:R-:W2:Y:S04]  /*8d30*/  LDL R15, [R1+0x1d4] ;  /* 0x0001d400010f7983 */ /* 0x000ea80000100800 */
[----:B------:R-:W2:Y:S04]  /*8d40*/  LDL R137, [R1+0x1dc] ;  /* 0x0001dc0001897983 */ /* 0x000ea80000100800 */
[----:B------:R1:W2:Y:S01]  /*8d50*/  LDG.E.U8 R126, desc[UR12][R20.64] ;  /* 0x0000000c147e7981 */ /* 0x0002a2000c1e1100 */
[----:B0-----:R-:W-:-:S03]  /*8d60*/  IADD3 R40, P1, R32, UR4, RZ ;  /* 0x0000000420287c10 */ /* 0x001fc6000ff3e0ff */
[----:B------:R-:W2:Y:S01]  /*8d70*/  LDL R32, [R1+0x1c8] ;  /* 0x0001c80001207983 */ /* 0x000ea20000100800 */
[----:B-1----:R-:W-:-:S03]  /*8d80*/  IADD3 R20, P2, R124, UR4, RZ ;  /* 0x000000047c147c10 */ /* 0x002fc6000ff5e0ff */
[----:B------:R-:W2:Y:S01]  /*8d90*/  LDL R124, [R1+0x1f4] ;  /* 0x0001f400017c7983 */ /* 0x000ea20000100800 */
[----:B------:R-:W-:Y:S02]  /*8da0*/  IADD3.X R21, R116, UR10, RZ, P2, !PT ;  /* 0x0000000a74157c10 */ /* 0x000fe400097fe4ff */
[----:B------:R-:W-:Y:S02]  /*8db0*/  IADD3.X R41, R39, UR10, RZ, P1, !PT ;  /* 0x0000000a27297c10 */ /* 0x000fe40008ffe4ff */
[----:B------:R-:W2:Y:S01]  /*8dc0*/  LDL R39, [R1+0x1e4] ;  /* 0x0001e40001277983 */ /* 0x000ea20000100800 */
[----:B------:R-:W-:-:S03]  /*8dd0*/  IADD3 R30, P1, R22, UR4, RZ ;  /* 0x00000004161e7c10 */ /* 0x000fc6000ff3e0ff */
[----:B------:R-:W2:Y:S01]  /*8de0*/  LDL R22, [R1+0x1d8] ;  /* 0x0001d80001167983 */ /* 0x000ea20000100800 */
[----:B------:R-:W-:-:S03]  /*8df0*/  IADD3.X R31, R115, UR10, RZ, P1, !PT ;  /* 0x0000000a731f7c10 */ /* 0x000fc60008ffe4ff */
[----:B------:R3:W2:Y:S04]  /*8e00*/  LDG.E.U8 R115, desc[UR12][R20.64] ;  /* 0x0000000c14737981 */ /* 0x0006a8000c1e1100 */
[----:B------:R0:W2:Y:S01]  /*8e10*/  LDG.E.U8 R116, desc[UR12][R40.64] ;  /* 0x0000000c28747981 */ /* 0x0000a2000c1e1100 */
[----:B---3--:R-:W-:-:S03]  /*8e20*/  IADD3 R20, P1, R29, UR4, RZ ;  /* 0x000000041d147c10 */ /* 0x008fc6000ff3e0ff */
[----:B------:R-:W3:Y:S01]  /*8e30*/  LDL R29, [R1+0x1e8] ;  /* 0x0001e800011d7983 */ /* 0x000ee20000100800 */
[----:B0-----:R-:W-:-:S03]  /*8e40*/  IADD3 R40, P2, R123, UR4, RZ ;  /* 0x000000047b287c10 */ /* 0x001fc6000ff5e0ff */
[----:B------:R-:W3:Y:S01]  /*8e50*/  LDL R123, [R1+0x1fc] ;  /* 0x0001fc00017b7983 */ /* 0x000ee20000100800 */
[----:B-----5:R-:W-:-:S03]  /*8e60*/  IADD3.X R21, R113, UR10, RZ, P1, !PT ;  /* 0x0000000a71157c10 */ /* 0x020fc60008ffe4ff */
[----:B------:R-:W5:Y:S01]  /*8e70*/  LDL R113, [R1+0x20c] ;  /* 0x00020c0001717983 */ /* 0x000f620000100800 */
[----:B----4-:R-:W-:-:S03]  /*8e80*/  IADD3.X R41, R42, UR10, RZ, P2, !PT ;  /* 0x0000000a2a297c10 */ /* 0x010fc600097fe4ff */
[----:B------:R0:W4:Y:S04]  /*8e90*/  LDG.E.U8 R42, desc[UR12][R30.64] ;  /* 0x0000000c1e2a7981 */ /* 0x000128000c1e1100 */
[----:B------:R-:W4:Y:S01]  /*8ea0*/  LDG.E.U8 R41, desc[UR12][R40.64] ;  /* 0x0000000c28297981 */ /* 0x000f22000c1e1100 */
[----:B0-----:R-:W-:-:S03]  /*8eb0*/  IADD3 R30, P2, R114, UR4, RZ ;  /* 0x00000004721e7c10 */ /* 0x001fc6000ff5e0ff */
[----:B------:R-:W5:Y:S01]  /*8ec0*/  LDL R114, [R1+0x204] ;  /* 0x0002040001727983 */ /* 0x000f620000100800 */
[----:B--2---:R-:W-:-:S03]  /*8ed0*/  IADD3 R156, P1, R15, UR4, RZ ;  /* 0x000000040f9c7c10 */ /* 0x004fc6000ff3e0ff */
[----:B------:R-:W2:Y:S01]  /*8ee0*/  LDL R15, [R1+0x1f8] ;  /* 0x0001f800010f7983 */ /* 0x000ea20000100800 */
[----:B------:R-:W-:-:S03]  /*8ef0*/  IADD3.X R157, R134, UR10, RZ, P1, !PT ;  /* 0x0000000a869d7c10 */ /* 0x000fc60008ffe4ff */
[----:B------:R-:W4:Y:S01]  /*8f00*/  LDL R40, [R1+0x214] ;  /* 0x0002140001287983 */ /* 0x000f220000100800 */
[----:B------:R-:W-:-:S03]  /*8f10*/  IADD3.X R31, R32, UR10, RZ, P2, !PT ;  /* 0x0000000a201f7c10 */ /* 0x000fc600097fe4ff */
[----:B------:R-:W4:Y:S04]  /*8f20*/  LDL R134, [R1+0x208] ;  /* 0x0002080001867983 */ /* 0x000f280000100800 */
[----:B------:R0:W4:Y:S04]  /*8f30*/  LDG.E.U8 R32, desc[UR12][R20.64] ;  /* 0x0000000c14207981 */ /* 0x000128000c1e1100 */
[----:B------:R-:W4:Y:S01]  /*8f40*/  LDG.E.U8 R31, desc[UR12][R30.64] ;  /* 0x0000000c1e1f7981 */ /* 0x000f22000c1e1100 */
[----:B0-----:R-:W-:-:S03]  /*8f50*/  IADD3 R20, P2, R137, UR4, RZ ;  /* 0x0000000489147c10 */ /* 0x001fc6000ff5e0ff */
[----:B------:R-:W4:Y:S01]  /*8f60*/  LDL R137, [R1+0x200] ;  /* 0x0002000001897983 */ /* 0x000f220000100800 */
[----:B------:R-:W-:-:S03]  /*8f70*/  IADD3 R150, P1, R39, UR4, RZ ;  /* 0x0000000427967c10 */ /* 0x000fc6000ff3e0ff */
[----:B------:R-:W4:Y:S01]  /*8f80*/  LDL R39, [R1+0x21c] ;  /* 0x00021c0001277983 */ /* 0x000f220000100800 */
[----:B------:R-:W-:Y:S02]  /*8f90*/  IADD3.X R21, R22, UR10, RZ, P2, !PT ;  /* 0x0000000a16157c10 */ /* 0x000fe400097fe4ff */
[----:B------:R-:W-:Y:S01]  /*8fa0*/  IADD3 R160, P2, R133, UR4, RZ ;  /* 0x0000000485a07c10 */ /* 0x000fe2000ff5e0ff */
[----:B------:R-:W4:Y:S01]  /*8fb0*/  LDL R30, [R1+0x224] ;  /* 0x00022400011e7983 */ /* 0x000f220000100800 */
[----:B------:R-:W-:-:S03]  /*8fc0*/  IADD3.X R151, R158, UR10, RZ, P1, !PT ;  /* 0x0000000a9e977c10 */ /* 0x000fc60008ffe4ff */
[----:B------:R-:W4:Y:S01]  /*8fd0*/  LDL R133, [R1+0x210] ;  /* 0x0002100001857983 */ /* 0x000f220000100800 */
[----:B------:R-:W-:-:S03]  /*8fe0*/  IADD3 R158, P1, R124, UR4, RZ ;  /* 0x000000047c9e7c10 */ /* 0x000fc6000ff3e0ff */
[----:B------:R-:W4:Y:S04]  /*8ff0*/  LDL R124, [R1+0x218] ;  /* 0x00021800017c7983 */ /* 0x000f280000100800 */
[----:B------:R0:W4:Y:S04]  /*9000*/  LDG.E.U8 R22, desc[UR12][R156.64] ;  /* 0x0000000c9c167981 */ /* 0x000128000c1e1100 */
[----:B------:R-:W4:Y:S01]  /*9010*/  LDG.E.U8 R21, desc[UR12][R20.64] ;  /* 0x0000000c14157981 */ /* 0x000f22000c1e1100 */
[----:B---3--:R-:W-:-:S03]  /*9020*/  IADD3.X R161, R29, UR10, RZ, P2, !PT ;  /* 0x0000000a1da17c10 */ /* 0x008fc600097fe4ff */
[----:B------:R-:W3:Y:S04]  /*9030*/  LDL R20, [R1+0x234] ;  /* 0x0002340001147983 */ /* 0x000ee80000100800 */
[----:B------:R-:W3:Y:S01]  /*9040*/  LDL R29, [R1+0x22c] ;  /* 0x00022c00011d7983 */ /* 0x000ee20000100800 */
[----:B0-----:R-:W-:-:S03]  /*9050*/  IADD3 R156, P2, R123, UR4, RZ ;  /* 0x000000047b9c7c10 */ /* 0x001fc6000ff5e0ff */
[----:B------:R-:W3:Y:S01]  /*9060*/  LDL R123, [R1+0x220] ;  /* 0x00022000017b7983 */ /* 0x000ee20000100800 */
[----:B------:R-:W-:-:S03]  /*9070*/  IADD3.X R159, R144, UR10, RZ, P1, !PT ;  /* 0x0000000a909f7c10 */ /* 0x000fc60008ffe4ff */
[----:B------:R-:W3:Y:S04]  /*9080*/  LDG.E.U8 R151, desc[UR12][R150.64] ;  /* 0x0000000c96977981 */ /* 0x000ee8000c1e1100 */
[----:B------:R5:W3:Y:S02]  /*9090*/  LDG.E.U8 R150, desc[UR12][R160.64] ;  /* 0x0000000ca0967981 */ /* 0x000ae4000c1e1100 */
[----:B-----5:R-:W-:Y:S02]  /*90a0*/  IADD3 R160, P1, R114, UR4, RZ ;  /* 0x0000000472a07c10 */ /* 0x020fe4000ff3e0ff */
[----:B------:R-:W5:Y:S01]  /*90b0*/  LDL R114, [R1+0x228] ;  /* 0x0002280001727983 */ /* 0x000f620000100800 */
[----:B--2---:R-:W-:-:S03]  /*90c0*/  IADD3.X R157, R15, UR10, RZ, P2, !PT ;  /* 0x0000000a0f9d7c10 */ /* 0x004fc600097fe4ff */
[----:B------:R0:W2:Y:S04]  /*90d0*/  LDG.E.U8 R15, desc[UR12][R158.64] ;  /* 0x0000000c9e0f7981 */ /* 0x0000a8000c1e1100 */
[----:B------:R1:W2:Y:S01]  /*90e0*/  LDG.E.U8 R144, desc[UR12][R156.64] ;  /* 0x0000000c9c907981 */ /* 0x0002a2000c1e1100 */
[----:B0-----:R-:W-:-:S03]  /*90f0*/  IADD3 R158, P2, R113, UR4, RZ ;  /* 0x00000004719e7c10 */ /* 0x001fc6000ff5e0ff */
[----:B------:R-:W2:Y:S01]  /*9100*/  LDL R113, [R1+0x230] ;  /* 0x0002300001717983 */ /* 0x000ea20000100800 */
[----:B----4-:R-:W-:Y:S02]  /*9110*/  IADD3.X R159, R134, UR10, RZ, P2, !PT ;  /* 0x0000000a869f7c10 */ /* 0x010fe400097fe4ff */
[----:B------:R-:W-:Y:S02]  /*9120*/  IADD3.X R161, R137, UR10, RZ, P1, !PT ;  /* 0x0000000a89a17c10 */ /* 0x000fe40008ffe4ff */
[----:B-1----:R-:W-:Y:S01]  /*9130*/  IADD3 R156, P1, R40, UR4, RZ ;  /* 0x00000004289c7c10 */ /* 0x002fe2000ff3e0ff */
[----:B------:R-:W4:Y:S04]  /*9140*/  LDL R137, [R1+0x260] ;  /* 0x0002600001897983 */ /* 0x000f280000100800 */
[----:B------:R-:W4:Y:S04]  /*9150*/  LDL R40, [R1+0x238] ;  /* 0x0002380001287983 */ /* 0x000f280000100800 */
[----:B------:R0:W4:Y:S01]  /*9160*/  LDG.E.U8 R134, desc[UR12][R160.64] ;  /* 0x0000000ca0867981 */ /* 0x000122000c1e1100 */
[----:B------:R-:W-:-:S03]  /*9170*/  IADD3.X R157, R133, UR10, RZ, P1, !PT ;  /* 0x0000000a859d7c10 */ /* 0x000fc60008ffe4ff */
[----:B------:R1:W4:Y:S01]  /*9180*/  LDG.E.U8 R133, desc[UR12][R158.64] ;  /* 0x0000000c9e857981 */ /* 0x000322000c1e1100 */
[----:B0-----:R-:W-:-:S03]  /*9190*/  IADD3 R160, P2, R39, UR4, RZ ;  /* 0x0000000427a07c10 */ /* 0x001fc6000ff5e0ff */
[----:B------:R-:W4:Y:S01]  /*91a0*/  LDL R39, [R1+0x240] ;  /* 0x0002400001277983 */ /* 0x000f220000100800 */
[----:B-1----:R-:W-:-:S03]  /*91b0*/  IADD3 R158, P1, R30, UR4, RZ ;  /* 0x000000041e9e7c10 */ /* 0x002fc6000ff3e0ff */
[----:B------:R-:W4:Y:S01]  /*91c0*/  LDL R30, [R1+0x248] ;  /* 0x00024800011e7983 */ /* 0x000f220000100800 */
[----:B------:R-:W-:-:S03]  /*91d0*/  IADD3.X R161, R124, UR10, RZ, P2, !PT ;  /* 0x0000000a7ca17c10 */ /* 0x000fc600097fe4ff */
[----:B------:R3:W4:Y:S02]  /*91e0*/  LDG.E.U8 R124, desc[UR12][R156.64] ;  /* 0x0000000c9c7c7981 */ /* 0x000724000c1e1100 */
[----:B---3--:R-:W-:Y:S02]  /*91f0*/  IADD3 R156, P2, R29, UR4, RZ ;  /* 0x000000041d9c7c10 */ /* 0x008fe4000ff5e0ff */
[----:B------:R-:W3:Y:S01]  /*9200*/  LDL R29, [R1+0x250] ;  /* 0x00025000011d7983 */ /* 0x000ee20000100800 */
[----:B------:R-:W-:-:S03]  /*9210*/  IADD3.X R159, R123, UR10, RZ, P1, !PT ;  /* 0x0000000a7b9f7c10 */ /* 0x000fc60008ffe4ff */
[----:B------:R0:W3:Y:S02]  /*9220*/  LDG.E.U8 R123, desc[UR12][R160.64] ;  /* 0x0000000ca07b7981 */ /* 0x0000e4000c1e1100 */
[----:B0-----:R-:W-:Y:S02]  /*9230*/  IADD3 R160, P1, R20, UR4, RZ ;  /* 0x0000000414a07c10 */ /* 0x001fe4000ff3e0ff */
[----:B------:R-:W3:Y:S01]  /*9240*/  LDL R20, [R1+0x258] ;  /* 0x0002580001147983 */ /* 0x000ee20000100800 */
[----:B-----5:R-:W-:-:S03]  /*9250*/  IADD3.X R157, R114, UR10, RZ, P2, !PT ;  /* 0x0000000a729d7c10 */ /* 0x020fc600097fe4ff */
[----:B------:R0:W5:Y:S02]  /*9260*/  LDG.E.U8 R114, desc[UR12][R158.64] ;  /* 0x0000000c9e727981 */ /* 0x000164000c1e1100 */
[----:B0-----:R-:W-:Y:S02]  /*9270*/  IADD3 R158, P2, R164, UR4, RZ ;  /* 0x00000004a49e7c10 */ /* 0x001fe4000ff5e0ff */
[----:B------:R-:W5:Y:S01]  /*9280*/  LDL R164, [R1+0x268] ;  /* 0x0002680001a47983 */ /* 0x000f620000100800 */
[----:B--2---:R-:W-:-:S03]  /*9290*/  IADD3.X R161, R113, UR10, RZ, P1, !PT ;  /* 0x0000000a71a17c10 */ /* 0x004fc60008ffe4ff */
[----:B------:R0:W2:Y:S02]  /*92a0*/  LDG.E.U8 R113, desc[UR12][R156.64] ;  /* 0x0000000c9c717981 */ /* 0x0000a4000c1e1100 */
[----:B0-----:R-:W-:Y:S02]  /*92b0*/  IADD3 R156, P1, R165, UR4, RZ ;  /* 0x00000004a59c7c10 */ /* 0x001fe4000ff3e0ff */
[----:B------:R-:W2:Y:S01]  /*92c0*/  LDL R165, [R1+0x270] ;  /* 0x0002700001a57983 */ /* 0x000ea20000100800 */
[----:B----4-:R-:W-:-:S03]  /*92d0*/  IADD3.X R159, R40, UR10, RZ, P2, !PT ;  /* 0x0000000a289f7c10 */ /* 0x010fc600097fe4ff */
[----:B------:R0:W4:Y:S02]  /*92e0*/  LDG.E.U8 R40, desc[UR12][R160.64] ;  /* 0x0000000ca0287981 */ /* 0x000124000c1e1100 */
[----:B0-----:R-:W-:Y:S02]  /*92f0*/  IADD3 R160, P2, R166, UR4, RZ ;  /* 0x00000004a6a07c10 */ /* 0x001fe4000ff5e0ff */
[----:B------:R-:W4:Y:S01]  /*9300*/  LDL R166, [R1+0x278] ;  /* 0x0002780001a67983 */ /* 0x000f220000100800 */
[----:B------:R-:W-:-:S03]  /*9310*/  IADD3.X R157, R39, UR10, RZ, P1, !PT ;  /* 0x0000000a279d7c10 */ /* 0x000fc60008ffe4ff */
[----:B------:R0:W4:Y:S01]  /*9320*/  LDG.E.U8 R39, desc[UR12][R158.64] ;  /* 0x0000000c9e277981 */ /* 0x000122000c1e1100 */
[----:B------:R-:W-:-:S03]  /*9330*/  IADD3.X R161, R30, UR10, RZ, P2, !PT ;  /* 0x0000000a1ea17c10 */ /* 0x000fc600097fe4ff */
[----:B------:R1:W4:Y:S01]  /*9340*/  LDG.E.U8 R30, desc[UR12][R156.64] ;  /* 0x0000000c9c1e7981 */ /* 0x000322000c1e1100 */
[----:B0-----:R-:W-:-:S03]  /*9350*/  IADD3 R158, P1, R169, UR4, RZ ;  /* 0x00000004a99e7c10 */ /* 0x001fc6000ff3e0ff */
[----:B------:R-:W4:Y:S01]  /*9360*/  LDL R169, [R1+0x29c] ;  /* 0x00029c0001a97983 */ /* 0x000f220000100800 */
[----:B-1----:R-:W-:-:S03]  /*9370*/  IADD3 R156, P2, R167, UR4, RZ ;  /* 0x00000004a79c7c10 */ /* 0x002fc6000ff5e0ff */
[----:B------:R-:W4:Y:S01]  /*9380*/  LDL R167, [R1+0x280] ;  /* 0x0002800001a77983 */ /* 0x000f220000100800 */
[----:B---3--:R-:W-:-:S03]  /*9390*/  IADD3.X R159, R29, UR10, RZ, P1, !PT ;  /* 0x0000000a1d9f7c10 */ /* 0x008fc60008ffe4ff */
[----:B------:R0:W3:Y:S02]  /*93a0*/  LDG.E.U8 R29, desc[UR12][R160.64] ;  /* 0x0000000ca01d7981 */ /* 0x0000e4000c1e1100 */
[----:B0-----:R-:W-:Y:S02]  /*93b0*/  IADD3 R160, P1, R168, UR4, RZ ;  /* 0x00000004a8a07c10 */ /* 0x001fe4000ff3e0ff */
[----:B------:R-:W3:Y:S02]  /*93c0*/  LDL R168, [R1+0x288] ;  /* 0x0002880001a87983 */ /* 0x000ee40000100800 */
[----:B------:R-:W-:Y:S02]  /*93d0*/  IADD3.X R161, R137, UR10, RZ, P1, !PT ;  /* 0x0000000a89a17c10 */ /* 0x000fe40008ffe4ff */
[----:B------:R-:W3:Y:S01]  /*93e0*/  LDL R137, [R1+0x290] ;  /* 0x0002900001897983 */ /* 0x000ee20000100800 */
[----:B------:R-:W-:-:S03]  /*93f0*/  IADD3.X R157, R20, UR10, RZ, P2, !PT ;  /* 0x0000000a149d7c10 */ /* 0x000fc600097fe4ff */
[----:B------:R0:W3:Y:S02]  /*9400*/  LDG.E.U8 R20, desc[UR12][R158.64] ;  /* 0x0000000c9e147981 */ /* 0x0000e4000c1e1100 */
[----:B0-----:R-:W-:Y:S02]  /*9410*/  IADD3 R158, P2, R163, UR4, RZ ;  /* 0x00000004a39e7c10 */ /* 0x001fe4000ff5e0ff */
[----:B------:R0:W3:Y:S02]  /*9420*/  LDG.E.U8 R163, desc[UR12][R156.64] ;  /* 0x0000000c9ca37981 */ /* 0x0000e4000c1e1100 */
[----:B-----5:R-:W-:Y:S02]  /*9430*/  IADD3.X R159, R164, UR10, RZ, P2, !PT ;  /* 0x0000000aa49f7c10 */ /* 0x020fe400097fe4ff */
[----:B0-----:R-:W-:Y:S01]  /*9440*/  IADD3 R156, P1, R170, UR4, RZ ;  /* 0x00000004aa9c7c10 */ /* 0x001fe2000ff3e0ff */
[----:B------:R0:W5:Y:S04]  /*9450*/  LDG.E.U8 R164, desc[UR12][R160.64] ;  /* 0x0000000ca0a47981 */ /* 0x000168000c1e1100 */
[----:B------:R-:W5:Y:S01]  /*9460*/  LDL R170, [R1+0x298] ;  /* 0x0002980001aa7983 */ /* 0x000f620000100800 */
[----:B0-----:R-:W-:-:S03]  /*9470*/  IADD3 R160, P2, R171, UR4, RZ ;  /* 0x00000004aba07c10 */ /* 0x001fc6000ff5e0ff */
        /* <DEDUP_REMOVED lines=10> */
[----:B------:R0:W4:Y:S02]  /*9520*/  LDG.E.U8 R167, desc[UR12][R160.64] ;  /* 0x0000000ca0a77981 */ /* 0x000124000c1e1100 */
[----:B0-----:R-:W-:Y:S02]  /*9530*/  IADD3 R160, P1, R175, UR4, RZ ;  /* 0x00000004afa07c10 */ /* 0x001fe4000ff3e0ff */
[----:B------:R-:W4:Y:S02]  /*9540*/  LDL R175, [R1+0x2c0] ;  /* 0x0002c00001af7983 */ /* 0x000f240000100800 */
[----:B---3--:R-:W-:Y:S02]  /*9550*/  IADD3.X R161, R137, UR10, RZ, P1, !PT ;  /* 0x0000000a89a17c10 */ /* 0x008fe40008ffe4ff */
[----:B------:R-:W3:Y:S01]  /*9560*/  LDL R137, [R1+0x2dc] ;  /* 0x0002dc0001897983 */ /* 0x000ee20000100800 */
[----:B------:R-:W-:-:S03]  /*9570*/  IADD3.X R157, R168, UR10, RZ, P2, !PT ;  /* 0x0000000aa89d7c10 */ /* 0x000fc600097fe4ff */
[----:B------:R0:W3:Y:S02]  /*9580*/  LDG.E.U8 R168, desc[UR12][R158.64] ;  /* 0x0000000c9ea87981 */ /* 0x0000e4000c1e1100 */
[----:B0-----:R-:W-:Y:S02]  /*9590*/  IADD3 R158, P2, R169, UR4, RZ ;  /* 0x00000004a99e7c10 */ /* 0x001fe4000ff5e0ff */
[----:B------:R0:W3:Y:S02]  /*95a0*/  LDG.E.U8 R169, desc[UR12][R156.64] ;  /* 0x0000000c9ca97981 */ /* 0x0000e4000c1e1100 */
[----:B0-----:R-:W-:Y:S02]  /*95b0*/  IADD3 R156, P1, R178, UR4, RZ ;  /* 0x00000004b29c7c10 */ /* 0x001fe4000ff3e0ff */
[----:B------:R-:W3:Y:S01]  /*95c0*/  LDL R178, [R1+0x2d8] ;  /* 0x0002d80001b27983 */ /* 0x000ee20000100800 */
[----:B-----5:R-:W-:-:S03]  /*95d0*/  IADD3.X R159, R170, UR10, RZ, P2, !PT ;  /* 0x0000000aaa9f7c10 */ /* 0x020fc600097fe4ff */
[----:B------:R0:W5:Y:S01]  /*95e0*/  LDG.E.U8 R170, desc[UR12][R160.64] ;  /* 0x0000000ca0aa7981 */ /* 0x000162000c1e1100 */
[----:B------:R-:W-:-:S03]  /*95f0*/  IADD3.X R157, R171, UR10, RZ, P1, !PT ;  /* 0x0000000aab9d7c10 */ /* 0x000fc60008ffe4ff */
[----:B------:R1:W5:Y:S01]  /*9600*/  LDG.E.U8 R171, desc[UR12][R158.64] ;  /* 0x0000000c9eab7981 */ /* 0x000362000c1e1100 */
[----:B0-----:R-:W-:-:S03]  /*9610*/  IADD3 R160, P2, R184, UR4, RZ ;  /* 0x00000004b8a07c10 */ /* 0x001fc6000ff5e0ff */
[----:B------:R-:W5:Y:S01]  /*9620*/  LDL R184, [R1+0x358] ;  /* 0x0003580001b87983 */ /* 0x000f620000100800 */
[----:B-1----:R-:W-:-:S03]  /*9630*/  IADD3 R158, P1, R179, UR4, RZ ;  /* 0x00000004b39e7c10 */ /* 0x002fc6000ff3e0ff */
[----:B------:R-:W5:Y:S01]  /*9640*/  LDL R179, [R1+0x2e0] ;  /* 0x0002e00001b37983 */ /* 0x000f620000100800 */
[----:B--2---:R-:W-:-:S03]  /*9650*/  IADD3.X R161, R172, UR10, RZ, P2, !PT ;  /* 0x0000000aaca17c10 */ /* 0x004fc600097fe4ff */
[----:B------:R0:W2:Y:S02]  /*9660*/  LDG.E.U8 R172, desc[UR12][R156.64] ;  /* 0x0000000c9cac7981 */ /* 0x0000a4000c1e1100 */
[----:B0-----:R-:W-:Y:S02]  /*9670*/  IADD3 R156, P2, R185, UR4, RZ ;  /* 0x00000004b99c7c10 */ /* 0x001fe4000ff5e0ff */
[----:B------:R-:W2:Y:S01]  /*9680*/  LDL R185, [R1+0x328] ;  /* 0x0003280001b97983 */ /* 0x000ea20000100800 */
[----:B----4-:R-:W-:-:S03]  /*9690*/  IADD3.X R159, R173, UR10, RZ, P1, !PT ;  /* 0x0000000aad9f7c10 */ /* 0x010fc60008ffe4ff */
[----:B------:R0:W4:Y:S01]  /*96a0*/  LDG.E.U8 R173, desc[UR12][R160.64] ;  /* 0x0000000ca0ad7981 */ /* 0x000122000c1e1100 */
[----:B------:R-:W-:-:S03]  /*96b0*/  IADD3.X R157, R174, UR10, RZ, P2, !PT ;  /* 0x0000000aae9d7c10 */ /* 0x000fc600097fe4ff */
[----:B------:R1:W4:Y:S01]  /*96c0*/  LDG.E.U8 R174, desc[UR12][R158.64] ;  /* 0x0000000c9eae7981 */ /* 0x000322000c1e1100 */
[----:B0-----:R-:W-:-:S03]  /*96d0*/  IADD3 R160, P1, R180, UR4, RZ ;  /* 0x00000004b4a07c10 */ /* 0x001fc6000ff3e0ff */
[----:B------:R-:W2:Y:S01]  /*96e0*/  LDL R180, [R1+0x2e4] ;  /* 0x0002e40001b47983 */ /* 0x000ea20000100800 */
[----:B-1----:R-:W-:-:S03]  /*96f0*/  IADD3 R158, P2, R182, UR4, RZ ;  /* 0x00000004b69e7c10 */ /* 0x002fc6000ff5e0ff */
[----:B------:R-:W4:Y:S01]  /*9700*/  LDL R182, [R1+0x2e8] ;  /* 0x0002e80001b67983 */ /* 0x000f220000100800 */
[----:B------:R-:W-:Y:S02]  /*9710*/  IADD3.X R161, R175, UR10, RZ, P1, !PT ;  /* 0x0000000aafa17c10 */ /* 0x000fe40008ffe4ff */
[----:B------:R-:W-:Y:S01]  /*9720*/  IADD3.X R159, R176, UR10, RZ, P2, !PT ;  /* 0x0000000ab09f7c10 */ /* 0x000fe200097fe4ff */
[----:B------:R0:W4:Y:S04]  /*9730*/  LDG.E.U8 R175, desc[UR12][R156.64] ;  /* 0x0000000c9caf7981 */ /* 0x000128000c1e1100 */
[----:B------:R3:W4:Y:S01]  /*9740*/  LDG.E.U8 R176, desc[UR12][R160.64] ;  /* 0x0000000ca0b07981 */ /* 0x000722000c1e1100 */
[----:B0-----:R-:W-:-:S03]  /*9750*/  IADD3 R156, P1, R181, UR4, RZ ;  /* 0x00000004b59c7c10 */ /* 0x001fc6000ff3e0ff */
[----:B------:R-:W4:Y:S01]  /*9760*/  LDL R181, [R1+0x350] ;  /* 0x0003500001b57983 */ /* 0x000f220000100800 */
[----:B---3--:R-:W-:-:S03]  /*9770*/  IADD3 R160, P2, R137, UR4, RZ ;  /* 0x0000000489a07c10 */ /* 0x008fc6000ff5e0ff */
[----:B------:R-:W3:Y:S01]  /*9780*/  LDL R137, [R1+0x340] ;  /* 0x0003400001897983 */ /* 0x000ee20000100800 */
[----:B------:R-:W-:-:S03]  /*9790*/  IADD3.X R157, R177, UR10, RZ, P1, !PT ;  /* 0x0000000ab19d7c10 */ /* 0x000fc60008ffe4ff */
[----:B------:R0:W3:Y:S02]  /*97a0*/  LDG.E.U8 R177, desc[UR12][R158.64] ;  /* 0x0000000c9eb17981 */ /* 0x0000e4000c1e1100 */
[----:B0-----:R-:W-:Y:S02]  /*97b0*/  IADD3 R158, P1, R183, UR4, RZ ;  /* 0x00000004b79e7c10 */ /* 0x001fe4000ff3e0ff */
[----:B------:R-:W3:Y:S01]  /*97c0*/  LDL R183, [R1+0x334] ;  /* 0x0003340001b77983 */ /* 0x000ee20000100800 */
[----:B------:R-:W-:-:S03]  /*97d0*/  IADD3.X R161, R178, UR10, RZ, P2, !PT ;  /* 0x0000000ab2a17c10 */ /* 0x000fc600097fe4ff */
[----:B------:R5:W3:Y:S02]  /*97e0*/  LDG.E.U8 R178, desc[UR12][R156.64] ;  /* 0x0000000c9cb27981 */ /* 0x000ae4000c1e1100 */
[----:B-----5:R-:W-:Y:S02]  /*97f0*/  IADD3 R156, P2, R184, UR4, RZ ;  /* 0x00000004b89c7c10 */ /* 0x020fe4000ff5e0ff */
[----:B------:R-:W5:Y:S01]  /*9800*/  LDL R184, [R1+0x2ec] ;  /* 0x0002ec0001b87983 */ /* 0x000f620000100800 */
[----:B------:R-:W-:-:S03]  /*9810*/  IADD3.X R159, R179, UR10, RZ, P1, !PT ;  /* 0x0000000ab39f7c10 */ /* 0x000fc60008ffe4ff */
[----:B------:R0:W5:Y:S02]  /*9820*/  LDG.E.U8 R179, desc[UR12][R160.64] ;  /* 0x0000000ca0b37981 */ /* 0x000164000c1e1100 */
[----:B0-----:R-:W-:Y:S02]  /*9830*/  IADD3 R160, P1, R187, UR4, RZ ;  /* 0x00000004bba07c10 */ /* 0x001fe4000ff3e0ff */
[----:B------:R-:W5:Y:S01]  /*9840*/  LDL R187, [R1+0x31c] ;  /* 0x00031c0001bb7983 */ /* 0x000f620000100800 */
[----:B--2---:R-:W-:-:S03]  /*9850*/  IADD3.X R157, R180, UR10, RZ, P2, !PT ;  /* 0x0000000ab49d7c10 */ /* 0x004fc600097fe4ff */
[----:B------:R4:W2:Y:S02]  /*9860*/  LDG.E.U8 R180, desc[UR12][R158.64] ;  /* 0x0000000c9eb47981 */ /* 0x0008a4000c1e1100 */
[----:B----4-:R-:W-:Y:S02]  /*9870*/  IADD3 R158, P2, R181, UR4, RZ ;  /* 0x00000004b59e7c10 */ /* 0x010fe4000ff5e0ff */
[----:B------:R0:W4:Y:S01]  /*9880*/  LDG.E.U8 R181, desc[UR12][R156.64] ;  /* 0x0000000c9cb57981 */ /* 0x000122000c1e1100 */
[----:B---3--:R-:W-:-:S03]  /*9890*/  IADD3.X R161, R137, UR10, RZ, P1, !PT ;  /* 0x0000000a89a17c10 */ /* 0x008fc60008ffe4ff */
[----:B------:R-:W3:Y:S01]  /*98a0*/  LDL R137, [R1+0x2fc] ;  /* 0x0002fc0001897983 */ /* 0x000ee20000100800 */
[----:B0-----:R-:W-:-:S03]  /*98b0*/  IADD3 R156, P1, R191, UR4, RZ ;  /* 0x00000004bf9c7c10 */ /* 0x001fc6000ff3e0ff */
[----:B------:R-:W2:Y:S01]  /*98c0*/  LDL R191, [R1+0x300] ;  /* 0x0003000001bf7983 */ /* 0x000ea20000100800 */
[----:B------:R-:W-:-:S03]  /*98d0*/  IADD3.X R159, R182, UR10, RZ, P2, !PT ;  /* 0x0000000ab69f7c10 */ /* 0x000fc600097fe4ff */
[----:B------:R0:W4:Y:S01]  /*98e0*/  LDG.E.U8 R182, desc[UR12][R160.64] ;  /* 0x0000000ca0b67981 */ /* 0x000122000c1e1100 */
[----:B------:R-:W-:-:S03]  /*98f0*/  IADD3.X R157, R183, UR10, RZ, P1, !PT ;  /* 0x0000000ab79d7c10 */ /* 0x000fc60008ffe4ff */
[----:B------:R1:W4:Y:S01]  /*9900*/  LDG.E.U8 R183, desc[UR12][R158.64] ;  /* 0x0000000c9eb77981 */ /* 0x000322000c1e1100 */
[----:B0-----:R-:W-:Y:S02]  /*9910*/  IADD3 R160, P2, R200, UR4, RZ ;  /* 0x00000004c8a07c10 */ /* 0x001fe4000ff5e0ff */
[----:B-1----:R-:W-:-:S04]  /*9920*/  IADD3 R158, P1, R199, UR4, RZ ;  /* 0x00000004c79e7c10 */ /* 0x002fc8000ff3e0ff */
[----:B------:R-:W-:Y:S02]  /*9930*/  IADD3.X R159, R185, UR10, RZ, P1, !PT ;  /* 0x0000000ab99f7c10 */ /* 0x000fe40008ffe4ff */
[----:B-----5:R-:W-:Y:S02]  /*9940*/  IADD3.X R161, R184, UR10, RZ, P2, !PT ;  /* 0x0000000ab8a17c10 */ /* 0x020fe400097fe4ff */
[----:B------:R0:W5:Y:S04]  /*9950*/  LDG.E.U8 R184, desc[UR12][R156.64] ;  /* 0x0000000c9cb87981 */ /* 0x000168000c1e1100 */
[----:B------:R1:W5:Y:S01]  /*9960*/  LDG.E.U8 R185, desc[UR12][R160.64] ;  /* 0x0000000ca0b97981 */ /* 0x000362000c1e1100 */
[----:B0-----:R-:W-:Y:S02]  /*9970*/  IADD3 R156, P2, R198, UR4, RZ ;  /* 0x00000004c69c7c10 */ /* 0x001fe4000ff5e0ff */
[----:B-1----:R-:W-:-:S02]  /*9980*/  IADD3 R160, P1, R197, UR4, RZ ;  /* 0x00000004c5a07c10 */ /* 0x002fc4000ff3e0ff */
[----:B------:R-:W-:Y:S02]  /*9990*/  IADD3.X R157, R186, UR10, RZ, P2, !PT ;  /* 0x0000000aba9d7c10 */ /* 0x000fe400097fe4ff */
[----:B------:R0:W5:Y:S01]  /*99a0*/  LDG.E.U8 R186, desc[UR12][R158.64] ;  /* 0x0000000c9eba7981 */ /* 0x000162000c1e1100 */
[----:B------:R-:W-:-:S03]  /*99b0*/  IADD3.X R161, R187, UR10, RZ, P1, !PT ;  /* 0x0000000abba17c10 */ /* 0x000fc60008ffe4ff */
[----:B------:R1:W5:Y:S01]  /*99c0*/  LDG.E.U8 R187, desc[UR12][R156.64] ;  /* 0x0000000c9cbb7981 */ /* 0x000362000c1e1100 */
[----:B0-----:R-:W-:Y:S02]  /*99d0*/  IADD3 R158, P2, R196, UR4, RZ ;  /* 0x00000004c49e7c10 */ /* 0x001fe4000ff5e0ff */
[----:B-1----:R-:W-:Y:S02]  /*99e0*/  IADD3 R156, P1, R195, UR4, RZ ;  /* 0x00000004c39c7c10 */ /* 0x002fe4000ff3e0ff */
[----:B------:R-:W-:Y:S02]  /*99f0*/  IADD3.X R159, R188, UR10, RZ, P2, !PT ;  /* 0x0000000abc9f7c10 */ /* 0x000fe400097fe4ff */
[----:B------:R0:W5:Y:S01]  /*9a00*/  LDG.E.U8 R188, desc[UR12][R160.64] ;  /* 0x0000000ca0bc7981 */ /* 0x000162000c1e1100 */
[----:B------:R-:W-:-:S03]  /*9a10*/  IADD3.X R157, R189, UR10, RZ, P1, !PT ;  /* 0x0000000abd9d7c10 */ /* 0x000fc60008ffe4ff */
[----:B------:R1:W5:Y:S01]  /*9a20*/  LDG.E.U8 R189, desc[UR12][R158.64] ;  /* 0x0000000c9ebd7981 */ /* 0x000362000c1e1100 */
[----:B0-----:R-:W-:Y:S02]  /*9a30*/  IADD3 R160, P2, R194, UR4, RZ ;  /* 0x00000004c2a07c10 */ /* 0x001fe4000ff5e0ff */
[----:B-1----:R-:W-:Y:S02]  /*9a40*/  IADD3 R158, P1, R193, UR4, RZ ;  /* 0x00000004c19e7c10 */ /* 0x002fe4000ff3e0ff */
[----:B------:R-:W-:Y:S02]  /*9a50*/  IADD3.X R161, R190, UR10, RZ, P2, !PT ;  /* 0x0000000abea17c10 */ /* 0x000fe400097fe4ff */
[----:B------:R0:W5:Y:S04]  /*9a60*/  LDG.E.U8 R190, desc[UR12][R156.64] ;  /* 0x0000000c9cbe7981 */ /* 0x000168000c1e1100 */
[----:B------:R-:W5:Y:S01]  /*9a70*/  LDG.E.U8 R160, desc[UR12][R160.64] ;  /* 0x0000000ca0a07981 */ /* 0x000f62000c1e1100 */
[----:B0-----:R-:W-:Y:S01]  /*9a80*/  IADD3 R156, P2, R192, UR4, RZ ;  /* 0x00000004c09c7c10 */ /* 0x001fe2000ff5e0ff */
[----:B------:R-:W-:-:S02]  /*9a90*/  USHF.L.U32 UR9, UR16, 0x1, URZ ;  /* 0x0000000110097899 */ /* 0x000fc4000800063f */
[----:B------:R-:W-:Y:S01]  /*9aa0*/  USHF.L.U32 UR8, UR16, 0x3, URZ ;  /* 0x0000000310087899 */ /* 0x000fe2000800063f */
[----:B---3--:R-:W-:Y:S01]  /*9ab0*/  IADD3.X R159, R137, UR10, RZ, P1, !PT ;  /* 0x0000000a899f7c10 */ /* 0x008fe20008ffe4ff */
[----:B------:R-:W-:-:S04]  /*9ac0*/  VIADD R137, R11, UR16 ;  /* 0x000000100b897c36 */ /* 0x000fc80008000000 */
[----:B------:R0:W3:Y:S02]  /*9ad0*/  LDG.E.U8 R161, desc[UR12][R158.64] ;  /* 0x0000000c9ea17981 */ /* 0x0000e4000c1e1100 */
[----:B0-----:R-:W-:Y:S02]  /*9ae0*/  IADD3 R158, P1, R137, UR4, RZ ;  /* 0x00000004899e7c10 */ /* 0x001fe4000ff3e0ff */
[----:B------:R-:W4:Y:S01]  /*9af0*/  LDL R137, [R1+0x308] ;  /* 0x0003080001897983 */ /* 0x000f220000100800 */
[----:B--2---:R-:W-:-:S05]  /*9b00*/  IADD3.X R157, R191, UR10, RZ, P2, !PT ;  /* 0x0000000abf9d7c10 */ /* 0x004fca00097fe4ff */
[----:B------:R0:W2:Y:S01]  /*9b10*/  LDG.E.U8 R191, desc[UR12][R156.64] ;  /* 0x0000000c9cbf7981 */ /* 0x0000a2000c1e1100 */
[----:B------:R-:W-:-:S05]  /*9b20*/  IADD3.X R159, R207, UR10, RZ, P1, !PT ;  /* 0x0000000acf9f7c10 */ /* 0x000fca0008ffe4ff */
[----:B------:R-:W5:Y:S01]  /*9b30*/  LDG.E.U8 R192, desc[UR12][R158.64] ;  /* 0x0000000c9ec07981 */ /* 0x000f62000c1e1100 */
[----:B0-----:R-:W-:-:S05]  /*9b40*/  VIADD R156, R12, UR16 ;  /* 0x000000100c9c7c36 */ /* 0x001fca0008000000 */
[----:B------:R-:W-:-:S04]  /*9b50*/  IADD3 R156, P1, R156, UR4, RZ ;  /* 0x000000049c9c7c10 */ /* 0x000fc8000ff3e0ff */
[----:B------:R-:W-:-:S05]  /*9b60*/  IADD3.X R157, R209, UR10, RZ, P1, !PT ;  /* 0x0000000ad19d7c10 */ /* 0x000fca0008ffe4ff */
[----:B------:R0:W3:Y:S02]  /*9b70*/  LDG.E.U8 R193, desc[UR12][R156.64] ;  /* 0x0000000c9cc17981 */ /* 0x0000e4000c1e1100 */
[----:B0-----:R-:W-:-:S05]  /*9b80*/  VIADD R156, R11, UR9 ;  /* 0x000000090b9c7c36 */ /* 0x001fca0008000000 */
[----:B------:R-:W-:-:S04]  /*9b90*/  IADD3 R156, P1, R156, UR4, RZ ;  /* 0x000000049c9c7c10 */ /* 0x000fc8000ff3e0ff */
[----:B------:R-:W-:-:S05]  /*9ba0*/  IADD3.X R157, R215, UR10, RZ, P1, !PT ;  /* 0x0000000ad79d7c10 */ /* 0x000fca0008ffe4ff */
[----:B------:R0:W2:Y:S02]  /*9bb0*/  LDG.E.U8 R194, desc[UR12][R156.64] ;  /* 0x0000000c9cc27981 */ /* 0x0000a4000c1e1100 */
[----:B0-----:R-:W-:-:S05]  /*9bc0*/  VIADD R156, R11, UR8 ;  /* 0x000000080b9c7c36 */ /* 0x001fca0008000000 */
[----:B------:R-:W-:Y:S01]  /*9bd0*/  IADD3 R156, P1, R156, UR4, RZ ;  /* 0x000000049c9c7c10 */ /* 0x000fe2000ff3e0ff */
[----:B------:R-:W-:-:S03]  /*9be0*/  VIADD R158, R12, UR8 ;  /* 0x000000080c9e7c36 */ /* 0x000fc60008000000 */
[----:B------:R-:W-:Y:S02]  /*9bf0*/  IADD3.X R157, R239, UR10, RZ, P1, !PT ;  /* 0x0000000aef9d7c10 */ /* 0x000fe40008ffe4ff */
[----:B------:R-:W-:-:S03]  /*9c00*/  IADD3 R158, P1, R158, UR4, RZ ;  /* 0x000000049e9e7c10 */ /* 0x000fc6000ff3e0ff */
[----:B------:R0:W5:Y:S01]  /*9c10*/  LDG.E.U8 R195, desc[UR12][R156.64] ;  /* 0x0000000c9cc37981 */ /* 0x000162000c1e1100 */
[----:B------:R-:W-:Y:S01]  /*9c20*/  IADD3.X R159, R241, UR10, RZ, P1, !PT ;  /* 0x0000000af19f7c10 */ /* 0x000fe20008ffe4ff */
[----:B------:R-:W-:-:S04]  /*9c30*/  UIMAD UR8, UR16, 0x3, URZ ;  /* 0x00000003100878a4 */ /* 0x000fc8000f8e023f */
[----:B------:R1:W3:Y:S01]  /*9c40*/  LDG.E.U8 R196, desc[UR12][R158.64] ;  /* 0x0000000c9ec47981 */ /* 0x0002e2000c1e1100 */
[----:B0-----:R-:W-:-:S05]  /*9c50*/  VIADD R156, R12, UR9 ;  /* 0x000000090c9c7c36 */ /* 0x001fca0008000000 */
[----:B------:R-:W-:Y:S01]  /*9c60*/  IADD3 R156, P1, R156, UR4, RZ ;  /* 0x000000049c9c7c10 */ /* 0x000fe2000ff3e0ff */
[----:B-1----:R-:W-:-:S03]  /*9c70*/  VIADD R158, R11, UR8 ;  /* 0x000000080b9e7c36 */ /* 0x002fc60008000000 */
[----:B------:R-:W-:Y:S02]  /*9c80*/  IADD3.X R157, R217, UR10, RZ, P1, !PT ;  /* 0x0000000ad99d7c10 */ /* 0x000fe40008ffe4ff */
[----:B------:R-:W-:-:S03]  /*9c90*/  IADD3 R158, P1, R158, UR4, RZ ;  /* 0x000000049e9e7c10 */ /* 0x000fc6000ff3e0ff */
[----:B------:R0:W2:Y:S01]  /*9ca0*/  LDG.E.U8 R197, desc[UR12][R156.64] ;  /* 0x0000000c9cc57981 */ /* 0x0000a2000c1e1100 */
[----:B------:R-:W-:Y:S01]  /*9cb0*/  IADD3.X R159, R219, UR10, RZ, P1, !PT ;  /* 0x0000000adb9f7c10 */ /* 0x000fe20008ffe4ff */
[----:B------:R-:W-:-:S04]  /*9cc0*/  USHF.L.U32 UR9, UR16, 0x2, URZ ;  /* 0x0000000210097899 */ /* 0x000fc8000800063f */
[----:B------:R1:W2:Y:S01]  /*9cd0*/  LDG.E.U8 R198, desc[UR12][R158.64] ;  /* 0x0000000c9ec67981 */ /* 0x0002a2000c1e1100 */
[----:B0-----:R-:W-:-:S05]  /*9ce0*/  VIADD R156, R12, UR8 ;  /* 0x000000080c9c7c36 */ /* 0x001fca0008000000 */
[----:B------:R-:W-:Y:S01]  /*9cf0*/  IADD3 R156, P1, R156, UR4, RZ ;  /* 0x000000049c9c7c10 */ /* 0x000fe2000ff3e0ff */
[----:B-1----:R-:W-:-:S03]  /*9d00*/  VIADD R158, R11, UR9 ;  /* 0x000000090b9e7c36 */ /* 0x002fc60008000000 */
[----:B------:R-:W-:Y:S02]  /*9d10*/  IADD3.X R157, R221, UR10, RZ, P1, !PT ;  /* 0x0000000add9d7c10 */ /* 0x000fe40008ffe4ff */
[----:B------:R-:W-:-:S03]  /*9d20*/  IADD3 R158, P1, R158, UR4, RZ ;  /* 0x000000049e9e7c10 */ /* 0x000fc6000ff3e0ff */
[----:B------:R0:W2:Y:S01]  /*9d30*/  LDG.E.U8 R199, desc[UR12][R156.64] ;  /* 0x0000000c9cc77981 */ /* 0x0000a2000c1e1100 */
[----:B------:R-:W-:Y:S01]  /*9d40*/  IADD3.X R159, R223, UR10, RZ, P1, !PT ;  /* 0x0000000adf9f7c10 */ /* 0x000fe20008ffe4ff */
[----:B------:R-:W-:-:S04]  /*9d50*/  UIMAD UR8, UR16, 0x5, URZ ;  /* 0x00000005100878a4 */ /* 0x000fc8000f8e023f */
        /* <DEDUP_REMOVED lines=20> */
[----:B------:R-:W-:-:S04]  /*9ea0*/  IADD3 R156, P1, R156, UR4, RZ ;  /* 0x000000049c9c7c10 */ /* 0x000fc8000ff3e0ff */
[----:B------:R-:W-:-:S05]  /*9eb0*/  IADD3.X R157, R233, UR10, RZ, P1, !PT ;  /* 0x0000000ae99d7c10 */ /* 0x000fca0008ffe4ff */
[----:B------:R0:W2:Y:S01]  /*9ec0*/  LDG.E.U8 R205, desc[UR12][R156.64] ;  /* 0x0000000c9ccd7981 */ /* 0x0000a2000c1e1100 */
[----:B-1----:R-:W-:Y:S02]  /*9ed0*/  VIADD R158, R12, UR8 ;  /* 0x000000080c9e7c36 */ /* 0x002fe40008000000 */
[----:B0-----:R-:W-:-:S05]  /*9ee0*/  VIADD R156, R11, UR8 ;  /* 0x000000080b9c7c36 */ /* 0x001fca0008000000 */
[----:B------:R-:W-:-:S04]  /*9ef0*/  IADD3 R156, P1, R156, UR4, RZ ;  /* 0x000000049c9c7c10 */ /* 0x000fc8000ff3e0ff */
[----:B------:R-:W-:Y:S02]  /*9f00*/  IADD3.X R157, R235, UR10, RZ, P1, !PT ;  /* 0x0000000aeb9d7c10 */ /* 0x000fe40008ffe4ff */
[----:B------:R-:W-:-:S03]  /*9f10*/  IADD3 R158, P1, R158, UR4, RZ ;  /* 0x000000049e9e7c10 */ /* 0x000fc6000ff3e0ff */
[----:B------:R0:W2:Y:S01]  /*9f20*/  LDG.E.U8 R206, desc[UR12][R156.64] ;  /* 0x0000000c9cce7981 */ /* 0x0000a2000c1e1100 */
[----:B------:R-:W-:-:S05]  /*9f30*/  IADD3.X R159, R237, UR10, RZ, P1, !PT ;  /* 0x0000000aed9f7c10 */ /* 0x000fca0008ffe4ff */
[----:B------:R-:W2:Y:S01]  /*9f40*/  LDG.E.U8 R158, desc[UR12][R158.64] ;  /* 0x0000000c9e9e7981 */ /* 0x000ea2000c1e1100 */
[----:B0-----:R-:W-:-:S04]  /*9f50*/  IADD3 R156, P1, R211, UR4, RZ ;  /* 0x00000004d39c7c10 */ /* 0x001fc8000ff3e0ff */
[----:B------:R-:W-:-:S05]  /*9f60*/  IADD3.X R157, R210, UR10, RZ, P1, !PT ;  /* 0x0000000ad29d7c10 */ /* 0x000fca0008ffe4ff */
[----:B------:R0:W2:Y:S02]  /*9f70*/  LDG.E.U8 R159, desc[UR12][R156.64] ;  /* 0x0000000c9c9f7981 */ /* 0x0000a4000c1e1100 */
[----:B0-----:R-:W-:-:S04]  /*9f80*/  IADD3 R156, P1, R208, UR4, RZ ;  /* 0x00000004d09c7c10 */ /* 0x001fc8000ff3e0ff */
[----:B----4-:R-:W-:-:S06]  /*9f90*/  IADD3.X R157, R137, UR10, RZ, P1, !PT ;  /* 0x0000000a899d7c10 */ /* 0x010fcc0008ffe4ff */
[----:B------:R0:W4:Y:S01]  /*9fa0*/  LDG.E.U8 R157, desc[UR12][R156.64] ;  /* 0x0000000c9c9d7981 */ /* 0x000122000c1e1100 */
[----:B------:R-:W1:Y:S01]  /*9fb0*/  S2R R210, SR_TID.X ;  /* 0x0000000000d27919 */ /* 0x000e620000002100 */
[----:B------:R-:W1:Y:S01]  /*9fc0*/  S2UR UR9, SR_CgaCtaId ;  /* 0x00000000000979c3 */ /* 0x000e620000008800 */
[C---:B------:R-:W-:Y:S02]  /*9fd0*/  IMAD.SHL.U32 R137, R252.reuse, 0x40, RZ ;  /* 0x00000040fc897824 */ /* 0x040fe400078e00ff */
[----:B0-----:R-:W-:-:S05]  /*9fe0*/  IMAD.SHL.U32 R156, R252, 0x80, RZ ;  /* 0x00000080fc9c7824 */ /* 0x001fca00078e00ff */
[----:B------:R-:W-:-:S04]  /*9ff0*/  LOP3.LUT R156, R156, 0x200, RZ, 0xc0, !PT ;  /* 0x000002009c9c7812 */ /* 0x000fc800078ec0ff */
[----:B------:R-:W-:Y:S02]  /*a000*/  LOP3.LUT R156, R156, 0x40, R137, 0xf8, !PT ;  /* 0x000000409c9c7812 */ /* 0x000fe400078ef889 */
[----:B------:R-:W-:Y:S01]  /*a010*/  SHF.R.S32.HI R137, RZ, 0x1, R252 ;  /* 0x00000001ff897819 */ /* 0x000fe200000114fc */
[----:B------:R-:W-:-:S03]  /*a020*/  UMOV UR8, 0x400 ;  /* 0x0000040000087882 */ /* 0x000fc60000000000 */
[----:B------:R-:W-:Y:S01]  /*a030*/  SGXT R137, R137, 0x1 ;  /* 0x000000018989781a */ /* 0x000fe20000000200 */
[----:B-1----:R-:W-:-:S03]  /*a040*/  ULEA UR8, UR9, UR8, 0x18 ;  /* 0x0000000809087291 */ /* 0x002fc6000f8ec03f */
[----:B------:R-:W-:Y:S02]  /*a050*/  LOP3.LUT R156, R156, 0x120, R137, 0xf8, !PT ;  /* 0x000001209c9c7812 */ /* 0x000fe400078ef889 */
[----:B------:R-:W-:Y:S01]  /*a060*/  LOP3.LUT R137, R210, 0x7f, RZ, 0xc0, !PT ;  /* 0x0000007fd2897812 */ /* 0x000fe200078ec0ff */
[----:B------:R-:W-:Y:S01]  /*a070*/  BAR.SYNC.DEFER_BLOCKING 0x0 ;  /* 0x0000000000007b1d */ /* 0x000fe20000010000 */
[----:B------:R-:W-:-:S07]  /*a080*/  LOP3.LUT R250, R252, 0x60, RZ, 0xc0, !PT ;  /* 0x00000060fcfa7812 */ /* 0x000fce00078ec0ff */
[----:B------:R-:W0:Y:S01]  /*a090*/  S2UR UR10, SR_CgaCtaId ;  /* 0x00000000000a79c3 */ /* 0x000e220000008800 */
[----:B------:R-:W-:Y:S01]  /*a0a0*/  SHF.R.S32.HI R208, RZ, 0x3, R252 ;  /* 0x00000003ffd07819 */ /* 0x000fe200000114fc */
[----:B------:R-:W-:Y:S01]  /*a0b0*/  UMOV UR9, 0x400 ;  /* 0x0000040000097882 */ /* 0x000fe20000000000 */
[----:B------:R-:W-:Y:S01]  /*a0c0*/  LOP3.LUT R211, R252, 0x7f, RZ, 0xc0, !PT ;  /* 0x0000007ffcd37812 */ /* 0x000fe200078ec0ff */
[----:B------:R-:W4:Y:S04]  /*a0d0*/  LDL R210, [R1+0x67c] ;  /* 0x00067c0001d27983 */ /* 0x000f280000100800 */
[----:B------:R1:W-:Y:S04]  /*a0e0*/  STS.U8 [R137+UR8+0x4000], R2 ;  /* 0x0040000289007988 */ /* 0x0003e80008000008 */
[----:B------:R0:W-:Y:S01]  /*a0f0*/  STS.U8 [R137+UR8+0x5080], R162 ;  /* 0x005080a289007988 */ /* 0x0001e20008000008 */
[----:B-1----:R-:W-:-:S03]  /*a100*/  LOP3.LUT R2, R137, 0x10, RZ, 0x3c, !PT ;  /* 0x0000001089027812 */ /* 0x002fc600078e3cff */
[----:B------:R-:W-:Y:S01]  /*a110*/  STS.U8 [R137+UR8+0x4080], R5 ;  /* 0x0040800589007988 */ /* 0x000fe20008000008 */
[----:B0-----:R-:W-:-:S03]  /*a120*/  LOP3.LUT R162, R252, 0x7, RZ, 0xc0, !PT ;  /* 0x00000007fca27812 */ /* 0x001fc600078ec0ff */
[----:B-----5:R-:W-:Y:S04]  /*a130*/  STS.U8 [R137+UR8+0x4800], R195 ;  /* 0x004800c389007988 */ /* 0x020fe80008000008 */
[----:B---3--:R-:W-:Y:S04]  /*a140*/  STS.U8 [R137+UR8+0x4880], R196 ;  /* 0x004880c489007988 */ /* 0x008fe80008000008 */
[----:B------:R-:W-:Y:S04]  /*a150*/  STS.U8 [R137+UR8+0x5000], R19 ;  /* 0x0050001389007988 */ /* 0x000fe80008000008 */
[----:B------:R-:W-:Y:S04]  /*a160*/  STS.U8 [R137+UR8+0x5800], R155 ;  /* 0x0058009b89007988 */ /* 0x000fe80008000008 */
[----:B------:R-:W-:Y:S04]  /*a170*/  STS.U8 [R137+UR8+0x5880], R154 ;  /* 0x0058809a89007988 */ /* 0x000fe80008000008 */
[----:B------:R-:W-:Y:S04]  /*a180*/  STS.U8 [R137+UR8+0x6000], R153 ;  /* 0x0060009989007988 */ /* 0x000fe80008000008 */
[----:B------:R-:W-:Y:S04]  /*a190*/  STS.U8 [R137+UR8+0x6080], R152 ;  /* 0x0060809889007988 */ /* 0x000fe80008000008 */
[----:B------:R-:W-:Y:S04]  /*a1a0*/  STS.U8 [R137+UR8+0x6800], R151 ;  /* 0x0068009789007988 */ /* 0x000fe80008000008 */
[----:B------:R-:W-:Y:S04]  /*a1b0*/  STS.U8 [R137+UR8+0x6880], R150 ;  /* 0x0068809689007988 */ /* 0x000fe80008000008 */
[----:B------:R0:W-:Y:S04]  /*a1c0*/  STS.U8 [R137+UR8+0x7000], R164 ;  /* 0x007000a489007988 */ /* 0x0001e80008000008 */
[----:B------:R-:W-:Y:S04]  /*a1d0*/  STS.U8 [R137+UR8+0x7080], R165 ;  /* 0x007080a589007988 */ /* 0x000fe80008000008 */
[----:B------:R1:W-:Y:S04]  /*a1e0*/  STS.U8 [R137+UR8+0x7800], R180 ;  /* 0x007800b489007988 */ /* 0x0003e80008000008 */
[----:B------:R-:W-:Y:S01]  /*a1f0*/  STS.U8 [R137+UR8+0x7880], R181 ;  /* 0x007880b589007988 */ /* 0x000fe20008000008 */
[----:B0-----:R-:W-:-:S03]  /*a200*/  IMAD.SHL.U32 R164, R252, 0x2, RZ ;  /* 0x00000002fca47824 */ /* 0x001fc600078e00ff */
[----:B------:R0:W-:Y:S04]  /*a210*/  STS.U8 [R2+UR8+0x6180], R3 ;  /* 0x0061800302007988 */ /* 0x0001e80008000008 */
[----:B------:R3:W-:Y:S01]  /*a220*/  STS.U8 [R2+UR8+0x5900], R4 ;  /* 0x0059000402007988 */ /* 0x0007e20008000008 */
[----:B------:R-:W-:Y:S01]  /*a230*/  SGXT R208, R208, 0x1 ;  /* 0x00000001d0d0781a */ /* 0x000fe20000000200 */
[----:B------:R-:W-:Y:S02]  /*a240*/  ULEA UR9, UR10, UR9, 0x18 ;  /* 0x000000090a097291 */ /* 0x000fe4000f8ec03f */
[----:B-1----:R-:W5:Y:S01]  /*a250*/  LDL R180, [R1+0x5c8] ;  /* 0x0005c80001b47983 */ /* 0x002f620000100800 */
[----:B0-----:R-:W-:-:S03]  /*a260*/  LOP3.LUT R3, R137, 0x20, RZ, 0x3c, !PT ;  /* 0x0000002089037812 */ /* 0x001fc600078e3cff */
[----:B------:R-:W-:Y:S01]  /*a270*/  STS.U8 [R2+UR8+0x4100], R192 ;  /* 0x004100c002007988 */ /* 0x000fe20008000008 */
[----:B---3--:R-:W-:-:S03]  /*a280*/  IMAD.SHL.U32 R4, R162, 0x10, RZ ;  /* 0x00000010a2047824 */ /* 0x008fc600078e00ff */
        /* <DEDUP_REMOVED lines=8> */
[----:B------:R-:W-:Y:S04]  /*a310*/  STS.U8 [R2+UR8+0x6980], R144 ;  /* 0x0069809002007988 */ /* 0x000fe80008000008 */
[----:B------:R-:W-:Y:S01]  /*a320*/  STS.U8 [R2+UR8+0x7100], R166 ;  /* 0x007100a602007988 */ /* 0x000fe20008000008 */
[----:B0-----:R-:W-:-:S03]  /*a330*/  LOP3.LUT R0, R4, 0x30, R164, 0x78, !PT ;  /* 0x0000003004007812 */ /* 0x001fc600078e78a4 */
[----:B------:R-:W-:Y:S04]  /*a340*/  STS.U8 [R2+UR8+0x7180], R167 ;  /* 0x007180a702007988 */ /* 0x000fe80008000008 */
[----:B------:R-:W-:Y:S04]  /*a350*/  STS.U8 [R2+UR8+0x7900], R182 ;  /* 0x007900b602007988 */ /* 0x000fe80008000008 */
[----:B------:R0:W-:Y:S01]  /*a360*/  STS.U8 [R2+UR8+0x7980], R183 ;  /* 0x007980b702007988 */ /* 0x0001e20008000008 */
[----:B------:R-:W-:-:S03]  /*a370*/  IMAD R4, R162, 0x4, R250 ;  /* 0x00000004a2047824 */ /* 0x000fc600078e02fa */
[----:B--2---:R-:W-:Y:S04]  /*a380*/  STS.U8 [R3+UR8+0x4200], R194 ;  /* 0x004200c203007988 */ /* 0x004fe80008000008 */
[----:B------:R-:W-:Y:S01]  /*a390*/  STS.U8 [R3+UR8+0x4280], R197 ;  /* 0x004280c503007988 */ /* 0x000fe20008000008 */
[----:B0-----:R-:W-:-:S03]  /*a3a0*/  LOP3.LUT R2, R137, 0x30, RZ, 0x3c, !PT ;  /* 0x0000003089027812 */ /* 0x001fc600078e3cff */
[----:B------:R-:W-:Y:S04]  /*a3b0*/  STS.U8 [R3+UR8+0x4a00], R143 ;  /* 0x004a008f03007988 */ /* 0x000fe80008000008 */
        /* <DEDUP_REMOVED lines=12> */
[----:B------:R0:W-:Y:S01]  /*a480*/  STS.U8 [R3+UR8+0x7a80], R185 ;  /* 0x007a80b903007988 */ /* 0x0001e20008000008 */
[----:B------:R-:W-:-:S03]  /*a490*/  IMAD.U32 R0, R4, 0x40, R0 ;  /* 0x0000004004007824 */ /* 0x000fc600078e0000 */
[----:B------:R-:W-:Y:S01]  /*a4a0*/  STS.U8 [R2+UR8+0x4300], R198 ;  /* 0x004300c602007988 */ /* 0x000fe20008000008 */
[----:B------:R-:W-:Y:S01]  /*a4b0*/  LOP3.LUT R208, R208, 0x90, RZ, 0xc0, !PT ;  /* 0x00000090d0d07812 */ /* 0x000fe200078ec0ff */
[----:B------:R-:W-:Y:S02]  /*a4c0*/  USHF.R.S32.HI UR10, URZ, 0x1f, UR5 ;  /* 0x0000001f3f0a7899 */ /* 0x000fe40008011405 */
[----:B------:R-:W2:Y:S01]  /*a4d0*/  LDL R182, [R1+0x5d4] ;  /* 0x0005d40001b67983 */ /* 0x000ea20000100800 */
[----:B0-----:R-:W-:-:S03]  /*a4e0*/  LOP3.LUT R3, R137, 0x40, RZ, 0x3c, !PT ;  /* 0x0000004089037812 */ /* 0x001fc600078e3cff */
[----:B------:R-:W-:Y:S01]  /*a4f0*/  STS.U8 [R2+UR8+0x4380], R199 ;  /* 0x004380c702007988 */ /* 0x000fe20008000008 */
[----:B------:R-:W-:-:S03]  /*a500*/  LOP3.LUT R4, R137, 0x70, RZ, 0x3c, !PT ;  /* 0x0000007089047812 */ /* 0x000fc600078e3cff */
        /* <DEDUP_REMOVED lines=31> */
[----:B------:R-:W-:Y:S01]  /*a700*/  STS.U8 [R2+UR8+0x4500], R202 ;  /* 0x004500ca02007988 */ /* 0x000fe20008000008 */
[----:B------:R-:W-:-:S03]  /*a710*/  LOP3.LUT R208, R208, 0x10, R252, 0x78, !PT ;  /* 0x00000010d0d07812 */ /* 0x000fc600078e78fc */
[----:B------:R-:W3:Y:S01]  /*a720*/  LDL R170, [R1+0x5ac] ;  /* 0x0005ac0001aa7983 */ /* 0x000ee20000100800 */
        /* <DEDUP_REMOVED lines=47> */
[----:B----4-:R-:W-:Y:S01]  /*aa20*/  STS.U8 [R4+UR8+0x7f80], R157 ;  /* 0x007f809d04007988 */ /* 0x010fe20008000008 */
[----:B------:R-:W-:Y:S01]  /*aa30*/  BAR.SYNC.DEFER_BLOCKING 0x0 ;  /* 0x0000000000007b1d */ /* 0x000fe20000010000 */
[----:B------:R-:W-:-:S04]  /*aa40*/  LOP3.LUT R156, R156, R208, RZ, 0xfc, !PT ;  /* 0x000000d09c9c7212 */ /* 0x000fc800078efcff */
[----:B0-----:R-:W-:Y:S02]  /*aa50*/  LOP3.LUT R2, R156, 0x20, RZ, 0x3c, !PT ;  /* 0x000000209c027812 */ /* 0x001fe400078e3cff */
[----:B-1----:R-:W-:Y:S01]  /*aa60*/  LOP3.LUT R3, R0, 0x40, RZ, 0x3c, !PT ;  /* 0x0000004000037812 */ /* 0x002fe200078e3cff */
[----:B------:R-:W4:Y:S01]  /*aa70*/  LDL R174, [R1+0x590] ;  /* 0x0005900001ae7983 */ /* 0x000f220000100800 */
[----:B------:R-:W-:-:S03]  /*aa80*/  LOP3.LUT R205, R252, 0x1c, RZ, 0xc0, !PT ;  /* 0x0000001cfccd7812 */ /* 0x000fc600078ec0ff */
[----:B------:R-:W2:Y:S04]  /*aa90*/  LDL R172, [R1+0x5a4] ;  /* 0x0005a40001ac7983 */ /* 0x000ea80000100800 */
[----:B------:R-:W3:Y:S04]  /*aaa0*/  LDL R161, [R1+0x5a8] ;  /* 0x0005a80001a17983 */ /* 0x000ee80000100800 */
[----:B------:R-:W3:Y:S04]  /*aab0*/  LDL R176, [R1+0x5c4] ;  /* 0x0005c40001b07983 */ /* 0x000ee80000100800 */
[----:B------:R-:W0:Y:S04]  /*aac0*/  LDSM.16.M88.4 R28, [R0+UR9+0x4000] ;  /* 0x00400009001c783b */ /* 0x000e280008000200 */
[----:B------:R-:W1:Y:S04]  /*aad0*/  LDSM.16.MT88.4 R112, [R156+UR9] ;  /* 0x000000099c70783b */ /* 0x000e680008004200 */
[----:B------:R-:W1:Y:S04]  /*aae0*/  LDSM.16.MT88.4 R116, [R156+UR9+0x400] ;  /* 0x000400099c74783b */ /* 0x000e680008004200 */
[----:B------:R-:W1:Y:S04]  /*aaf0*/  LDSM.16.MT88.4 R32, [R2+UR9] ;  /* 0x000000090220783b */ /* 0x000e680008004200 */
[----:B------:R-:W-:Y:S04]  /*ab00*/  LDSM.16.MT88.4 R40, [R2+UR9+0x400] ;  /* 0x000400090228783b */ /* 0x000fe80008004200 */
[----:B------:R-:W1:Y:S04]  /*ab10*/  LDSM.16.M88.4 R36, [R0+UR9+0x6000] ;  /* 0x006000090024783b */ /* 0x000e680008000200 */
[----:B------:R-:W1:Y:S04]  /*ab20*/  LDSM.16.MT88.4 R124, [R156+UR9+0x800] ;  /* 0x000800099c7c783b */ /* 0x000e680008004200 */
[----:B------:R-:W1:Y:S04]  /*ab30*/  LDSM.16.MT88.4 R132, [R156+UR9+0xc00] ;  /* 0x000c00099c84783b */ /* 0x000e680008004200 */
[----:B------:R-:W3:Y:S04]  /*ab40*/  LDL R160, [R1+0x5bc] ;  /* 0x0005bc0001a07983 */ /* 0x000ee80000100800 */
[----:B-----5:R-:W5:Y:S01]  /*ab50*/  LDL R178, [R1+0x5cc] ;  /* 0x0005cc0001b27983 */ /* 0x020f620000100800 */
[----:B0-----:R-:W-:-:S03]  /*ab60*/  F2FP.F16.E4M3.UNPACK_B R140, R28 ;  /* 0x0000001cff8c723e */ /* 0x001fc600020006ff */
[----:B------:R-:W5:Y:S01]  /*ab70*/  LDL R192, [R1+0x5fc] ;  /* 0x0005fc0001c07983 */ /* 0x000f620000100800 */
[----:B------:R-:W-:Y:S01]  /*ab80*/  F2FP.F16.E4M3.UNPACK_B R141, R29 ;  /* 0x0000001dff8d723e */ /* 0x000fe200020006ff */
[----:B-1----:R-:W-:Y:S02]  /*ab90*/  IMAD.MOV.U32 R24, RZ, RZ, R112 ;  /* 0x000000ffff187224 */ /* 0x002fe400078e0070 */
[----:B------:R-:W5:Y:S01]  /*aba0*/  LDL R190, [R1+0x5f0] ;  /* 0x0005f00001be7983 */ /* 0x000f620000100800 */
[----:B------:R-:W-:Y:S02]  /*abb0*/  IMAD.MOV.U32 R25, RZ, RZ, R114 ;  /* 0x000000ffff197224 */ /* 0x000fe400078e0072 */
[----:B------:R-:W-:Y:S01]  /*abc0*/  IMAD.MOV.U32 R26, RZ, RZ, R116 ;  /* 0x000000ffff1a7224 */ /* 0x000fe200078e0074 */
[----:B------:R-:W5:Y:S01]  /*abd0*/  LDL R196, [R1+0x60c] ;  /* 0x00060c0001c47983 */ /* 0x000f620000100800 */
[----:B------:R-:W-:-:S03]  /*abe0*/  IMAD.MOV.U32 R27, RZ, RZ, R118 ;  /* 0x000000ffff1b7224 */ /* 0x000fc600078e0076 */
[----:B------:R-:W5:Y:S04]  /*abf0*/  LDL R184, [R1+0x614] ;  /* 0x0006140001b87983 */ /* 0x000f680000100800 */
[----:B------:R-:W-:Y:S01]  /*ac00*/  HMMA.16816.F32 R44, R24, R140, RZ ;  /* 0x0000008c182c723c */ /* 0x000fe200000018ff */
[----:B------:R-:W-:Y:S01]  /*ac10*/  IMAD.MOV.U32 R20, RZ, RZ, R32 ;  /* 0x000000ffff147224 */ /* 0x000fe200078e0020 */
[----:B------:R-:W5:Y:S01]  /*ac20*/  LDL R186, [R1+0x61c] ;  /* 0x00061c0001ba7983 */ /* 0x000f620000100800 */
[----:B------:R-:W-:Y:S01]  /*ac30*/  IMAD.MOV.U32 R21, RZ, RZ, R34 ;  /* 0x000000ffff157224 */ /* 0x000fe200078e0022 */
[----:B------:R-:W-:Y:S01]  /*ac40*/  F2FP.F16.E4M3.UNPACK_B R4, R36 ;  /* 0x00000024ff04723e */ /* 0x000fe200020006ff */
[----:B------:R-:W-:Y:S01]  /*ac50*/  IMAD.MOV.U32 R22, RZ, RZ, R40 ;  /* 0x000000ffff167224 */ /* 0x000fe200078e0028 */
[----:B------:R-:W-:Y:S01]  /*ac60*/  F2FP.F16.E4M3.UNPACK_B R5, R37 ;  /* 0x00000025ff05723e */ /* 0x000fe200020006ff */
[----:B------:R-:W-:Y:S01]  /*ac70*/  IMAD.MOV.U32 R23, RZ, RZ, R42 ;  /* 0x000000ffff177224 */ /* 0x000fe200078e002a */
[----:B------:R-:W5:Y:S01]  /*ac80*/  LDL R188, [R1+0x624] ;  /* 0x0006240001bc7983 */ /* 0x000f620000100800 */
[----:B------:R-:W-:-:S02]  /*ac90*/  IMAD.MOV.U32 R128, RZ, RZ, R112 ;  /* 0x000000ffff807224 */ /* 0x000fc400078e0070 */
[----:B------:R-:W-:Y:S01]  /*aca0*/  IMAD.MOV.U32 R129, RZ, RZ, R114 ;  /* 0x000000ffff817224 */ /* 0x000fe200078e0072 */
[----:B------:R-:W5:Y:S01]  /*acb0*/  LDL R194, [R1+0x63c] ;  /* 0x00063c0001c27983 */ /* 0x000f620000100800 */
[----:B------:R-:W-:Y:S02]  /*acc0*/  IMAD.MOV.U32 R130, RZ, RZ, R116 ;  /* 0x000000ffff827224 */ /* 0x000fe400078e0074 */
[----:B------:R-:W-:Y:S01]  /*acd0*/  IMAD.MOV.U32 R131, RZ, RZ, R118 ;  /* 0x000000ffff837224 */ /* 0x000fe200078e0076 */
[----:B------:R-:W-:Y:S01]  /*ace0*/  HMMA.16816.F32 R140, R20, R140, RZ ;  /* 0x0000008c148c723c */ /* 0x000fe200000018ff */
[----:B------:R-:W-:Y:S01]  /*acf0*/  IMAD.MOV.U32 R120, RZ, RZ, R32 ;  /* 0x000000ffff787224 */ /* 0x000fe200078e0020 */
[----:B------:R-:W-:Y:S01]  /*ad00*/  F2FP.F16.E4M3.UNPACK_B R28, R28.H1 ;  /* 0x0000001cff1c723e */ /* 0x000fe200030006ff */
[----:B------:R-:W-:Y:S01]  /*ad10*/  IMAD.MOV.U32 R121, RZ, RZ, R34 ;  /* 0x000000ffff797224 */ /* 0x000fe200078e0022 */
[----:B------:R-:W-:Y:S01]  /*ad20*/  F2FP.F16.E4M3.UNPACK_B R29, R29.H1 ;  /* 0x0000001dff1d723e */ /* 0x000fe200030006ff */
[----:B------:R-:W-:Y:S01]  /*ad30*/  IMAD.MOV.U32 R122, RZ, RZ, R40 ;  /* 0x000000ffff7a7224 */ /* 0x000fe200078e0028 */
[----:B------:R-:W-:Y:S01]  /*ad40*/  HMMA.16816.F32 R128, R128, R4, RZ ;  /* 0x000000048080723c */ /* 0x000fe200000018ff */
[----:B------:R-:W-:Y:S01]  /*ad50*/  IMAD.MOV.U32 R123, RZ, RZ, R42 ;  /* 0x000000ffff7b7224 */ /* 0x000fe200078e002a */
[----:B------:R-:W0:Y:S01]  /*ad60*/  LDSM.16.MT88.4 R24, [R2+UR9+0x800] ;  /* 0x000800090218783b */ /* 0x000e220008004200 */
[----:B------:R-:W-:-:S02]  /*ad70*/  IMAD.MOV.U32 R144, RZ, RZ, R113 ;  /* 0x000000ffff907224 */ /* 0x000fc400078e0071 */
[----:B------:R-:W-:Y:S01]  /*ad80*/  IMAD.MOV.U32 R145, RZ, RZ, R115 ;  /* 0x000000ffff917224 */ /* 0x000fe200078e0073 */
[----:B------:R-:W1:Y:S01]  /*ad90*/  LDSM.16.MT88.4 R20, [R2+UR9+0xc00] ;  /* 0x000c00090214783b */ /* 0x000e620008004200 */
[----:B------:R-:W-:Y:S02]  /*ada0*/  IMAD.MOV.U32 R146, RZ, RZ, R117 ;  /* 0x000000ffff927224 */ /* 0x000fe400078e0075 */
[----:B------:R-:W-:Y:S01]  /*adb0*/  IMAD.MOV.U32 R147, RZ, RZ, R119 ;  /* 0x000000ffff937224 */ /* 0x000fe200078e0077 */
[----:B------:R-:W-:Y:S01]  /*adc0*/  HMMA.16816.F32 R120, R120, R4, RZ ;  /* 0x000000047878723c */ /* 0x000fe200000018ff */
[----:B------:R-:W5:Y:S04]  /*add0*/  LDL R198, [R1+0x64c] ;  /* 0x00064c0001c67983 */ /* 0x000f680000100800 */
[----:B------:R-:W5:Y:S01]  /*ade0*/  LDL R204, [R1+0x654] ;  /* 0x0006540001cc7983 */ /* 0x000f620000100800 */
[----:B------:R-:W-:Y:S01]  /*adf0*/  HMMA.16816.F32 R44, R144, R28, R44 ;  /* 0x0000001c902c723c */ /* 0x000fe2000000182c */
[----:B------:R-:W-:-:S02]  /*ae00*/  IMAD.MOV.U32 R112, RZ, RZ, R113 ;  /* 0x000000ffff707224 */ /* 0x000fc400078e0071 */
[----:B------:R-:W-:Y:S01]  /*ae10*/  IMAD.MOV.U32 R113, RZ, RZ, R115 ;  /* 0x000000ffff717224 */ /* 0x000fe200078e0073 */
[----:B------:R-:W-:Y:S01]  /*ae20*/  F2FP.F16.E4M3.UNPACK_B R36, R36.H1 ;  /* 0x00000024ff24723e */ /* 0x000fe200030006ff */
[----:B------:R-:W-:Y:S01]  /*ae30*/  IMAD.MOV.U32 R114, RZ, RZ, R117 ;  /* 0x000000ffff727224 */ /* 0x000fe200078e0075 */
[----:B------:R-:W-:Y:S01]  /*ae40*/  F2FP.F16.E4M3.UNPACK_B R37, R37.H1 ;  /* 0x00000025ff25723e */ /* 0x000fe200030006ff */
[----:B------:R-:W-:Y:S01]  /*ae50*/  IMAD.MOV.U32 R115, RZ, RZ, R119 ;  /* 0x000000ffff737224 */ /* 0x000fe200078e0077 */
[----:B------:R-:W5:Y:S01]  /*ae60*/  LDL R202, [R1+0x65c] ;  /* 0x00065c0001ca7983 */ /* 0x000f620000100800 */
[----:B------:R-:W-:Y:S02]  /*ae70*/  IMAD.MOV.U32 R116, RZ, RZ, R33 ;  /* 0x000000ffff747224 */ /* 0x000fe400078e0021 */
[----:B------:R-:W-:Y:S01]  /*ae80*/  IMAD.MOV.U32 R117, RZ, RZ, R35 ;  /* 0x000000ffff757224 */ /* 0x000fe200078e0023 */
[----:B------:R-:W5:Y:S01]  /*ae90*/  LDL R206, [R1+0x664] ;  /* 0x0006640001ce7983 */ /* 0x000f620000100800 */
[----:B------:R-:W-:-:S02]  /*aea0*/  IMAD.MOV.U32 R118, RZ, RZ, R41 ;  /* 0x000000ffff767224 */ /* 0x000fc400078e0029 */
[----:B------:R-:W-:Y:S01]  /*aeb0*/  IMAD.MOV.U32 R119, RZ, RZ, R43 ;  /* 0x000000ffff777224 */ /* 0x000fe200078e002b */
[----:B------:R-:W5:Y:S01]  /*aec0*/  LDL R208, [R1+0x66c] ;  /* 0x00066c0001d07983 */ /* 0x000f620000100800 */
[----:B------:R-:W-:Y:S01]  /*aed0*/  IMAD.MOV.U32 R32, RZ, RZ, R33 ;  /* 0x000000ffff207224 */ /* 0x000fe200078e0021 */
[----:B------:R-:W-:Y:S01]  /*aee0*/  HMMA.16816.F32 R128, R112, R36, R128 ;  /* 0x000000247080723c */ /* 0x000fe20000001880 */
[----:B------:R-:W-:Y:S01]  /*aef0*/  IMAD.MOV.U32 R33, RZ, RZ, R35 ;  /* 0x000000ffff217224 */ /* 0x000fe200078e0023 */
[----:B------:R-:W5:Y:S01]  /*af00*/  LDL R200, [R1+0x680] ;  /* 0x0006800001c87983 */ /* 0x000f620000100800 */
[----:B------:R-:W-:Y:S02]  /*af10*/  IMAD.MOV.U32 R34, RZ, RZ, R41 ;  /* 0x000000ffff227224 */ /* 0x000fe400078e0029 */
[----:B------:R-:W-:Y:S01]  /*af20*/  IMAD.MOV.U32 R35, RZ, RZ, R43 ;  /* 0x000000ffff237224 */ /* 0x000fe200078e002b */
[----:B------:R-:W-:Y:S01]  /*af30*/  HMMA.16816.F32 R140, R116, R28, R140 ;  /* 0x0000001c748c723c */ /* 0x000fe2000000188c */
[----:B------:R-:W-:-:S02]  /*af40*/  IMAD.MOV.U32 R40, RZ, RZ, R124 ;  /* 0x000000ffff287224 */ /* 0x000fc400078e007c */
[----:B------:R-:W-:Y:S01]  /*af50*/  IMAD.MOV.U32 R42, RZ, RZ, R132 ;  /* 0x000000ffff2a7224 */ /* 0x000fe200078e0084 */
[----:B------:R-:W-:Y:S01]  /*af60*/  F2FP.F16.E4M3.UNPACK_B R4, R38 ;  /* 0x00000026ff04723e */ /* 0x000fe200020006ff */
[----:B------:R-:W-:Y:S01]  /*af70*/  IMAD.MOV.U32 R41, RZ, RZ, R126 ;  /* 0x000000ffff297224 */ /* 0x000fe200078e007e */
[----:B------:R-:W-:Y:S01]  /*af80*/  F2FP.F16.E4M3.UNPACK_B R5, R39 ;  /* 0x00000027ff05723e */ /* 0x000fe200020006ff */
[----:B------:R-:W-:Y:S01]  /*af90*/  IMAD.MOV.U32 R43, RZ, RZ, R134 ;  /* 0x000000ffff2b7224 */ /* 0x000fe200078e0086 */
[-C--:B------:R-:W-:Y:S01]  /*afa0*/  F2FP.F16.E4M3.UNPACK_B R28, R30.reuse ;  /* 0x0000001eff1c723e */ /* 0x080fe200020006ff */
[----:B------:R-:W-:Y:S01]  /*afb0*/  HMMA.16816.F32 R120, R32, R36, R120 ;  /* 0x000000242078723c */ /* 0x000fe20000001878 */
[-C--:B------:R-:W-:Y:S01]  /*afc0*/  F2FP.F16.E4M3.UNPACK_B R29, R31.reuse ;  /* 0x0000001fff1d723e */ /* 0x080fe200020006ff */
[----:B------:R-:W1:Y:S01]  /*afd0*/  LDSM.16.M88.4 R112, [R3+UR9+0x4000] ;  /* 0x004000090370783b */ /* 0x000e620008000200 */
[----:B------:R-:W-:Y:S02]  /*afe0*/  F2FP.F16.E4M3.UNPACK_B R138, R30.H1 ;  /* 0x0000001eff8a723e */ /* 0x000fe400030006ff */
[----:B------:R-:W-:Y:S01]  /*aff0*/  F2FP.F16.E4M3.UNPACK_B R139, R31.H1 ;  /* 0x0000001fff8b723e */ /* 0x000fe200030006ff */
[----:B------:R-:W-:Y:S02]  /*b000*/  LDSM.16.MT88.4 R116, [R156+UR9+0x1400] ;  /* 0x001400099c74783b */ /* 0x000fe40008004200 */
[----:B------:R-:W-:Y:S01]  /*b010*/  HMMA.16816.F32 R44, R40, R28, R44 ;  /* 0x0000001c282c723c */ /* 0x000fe2000000182c */
[----:B------:R-:W-:-:S02]  /*b020*/  IMAD.MOV.U32 R32, RZ, RZ, R124 ;  /* 0x000000ffff207224 */ /* 0x000fc400078e007c */
[----:B------:R-:W-:Y:S02]  /*b030*/  IMAD.MOV.U32 R33, RZ, RZ, R126 ;  /* 0x000000ffff217224 */ /* 0x000fe400078e007e */
[----:B------:R-:W-:Y:S02]  /*b040*/  IMAD.MOV.U32 R34, RZ, RZ, R132 ;  /* 0x000000ffff227224 */ /* 0x000fe400078e0084 */
[----:B0-----:R-:W-:Y:S02]  /*b050*/  IMAD.MOV.U32 R40, RZ, RZ, R24 ;  /* 0x000000ffff287224 */ /* 0x001fe400078e0018 */
[----:B------:R-:W-:Y:S02]  /*b060*/  IMAD.MOV.U32 R41, RZ, RZ, R26 ;  /* 0x000000ffff297224 */ /* 0x000fe400078e001a */
[----:B-1----:R-:W-:Y:S02]  /*b070*/  IMAD.MOV.U32 R42, RZ, RZ, R20 ;  /* 0x000000ffff2a7224 */ /* 0x002fe400078e0014 */
[----:B------:R-:W-:-:S02]  /*b080*/  IMAD.MOV.U32 R43, RZ, RZ, R22 ;  /* 0x000000ffff2b7224 */ /* 0x000fc400078e0016 */
[----:B------:R-:W-:Y:S02]  /*b090*/  IMAD.MOV.U32 R35, RZ, RZ, R134 ;  /* 0x000000ffff237224 */ /* 0x000fe400078e0086 */
[----:B------:R-:W-:Y:S02]  /*b0a0*/  IMAD.MOV.U32 R30, RZ, RZ, R133 ;  /* 0x000000ffff1e7224 */ /* 0x000fe400078e0085 */
[----:B------:R-:W-:Y:S01]  /*b0b0*/  IMAD.MOV.U32 R31, RZ, RZ, R135 ;  /* 0x000000ffff1f7224 */ /* 0x000fe200078e0087 */
[----:B------:R-:W-:Y:S06]  /*b0c0*/  HMMA.16816.F32 R140, R40, R28, R140 ;  /* 0x0000001c288c723c */ /* 0x000fec000000188c */
[----:B------:R-:W-:Y:S01]  /*b0d0*/  HMMA.16816.F32 R128, R32, R4, R128 ;  /* 0x000000042080723c */ /* 0x000fe20000001880 */
[----:B------:R-:W0:Y:S01]  /*b0e0*/  LDSM.16.MT88.4 R32, [R156+UR9+0x1000] ;  /* 0x001000099c20783b */ /* 0x000e220008004200 */
[----:B------:R-:W-:-:S02]  /*b0f0*/  IMAD.MOV.U32 R28, RZ, RZ, R125 ;  /* 0x000000ffff1c7224 */ /* 0x000fc400078e007d */
[----:B------:R-:W-:Y:S02]  /*b100*/  IMAD.MOV.U32 R29, RZ, RZ, R127 ;  /* 0x000000ffff1d7224 */ /* 0x000fe400078e007f */
[----:B------:R-:W-:Y:S01]  /*b110*/  HMMA.16816.F32 R120, R40, R4, R120 ;  /* 0x000000042878723c */ /* 0x000fe20000001878 */
[----:B------:R-:W1:Y:S05]  /*b120*/  LDSM.16.M88.4 R40, [R3+UR9+0x6000] ;  /* 0x006000090328783b */ /* 0x000e6a0008000200 */
[----:B------:R-:W-:Y:S01]  /*b130*/  HMMA.16816.F32 R44, R28, R138, R44 ;  /* 0x0000008a1c2c723c */ /* 0x000fe2000000182c */
[----:B------:R-:W-:Y:S01]  /*b140*/  F2FP.F16.E4M3.UNPACK_B R4, R38.H1 ;  /* 0x00000026ff04723e */ /* 0x000fe200030006ff */
[----:B------:R-:W-:Y:S01]  /*b150*/  LDSM.16.MT88.4 R28, [R2+UR9+0x1400] ;  /* 0x00140009021c783b */ /* 0x000fe20008004200 */
[----:B------:R-:W-:-:S03]  /*b160*/  F2FP.F16.E4M3.UNPACK_B R5, R39.H1 ;  /* 0x00000027ff05723e */ /* 0x000fc600030006ff */
[----:B------:R-:W1:Y:S01]  /*b170*/  LDSM.16.MT88.4 R36, [R2+UR9+0x1000] ;  /* 0x001000090224783b */ /* 0x000e620008004200 */
[----:B------:R-:W-:Y:S02]  /*b180*/  IMAD.MOV.U32 R124, RZ, RZ, R125 ;  /* 0x000000ffff7c7224 */ /* 0x000fe400078e007d */
[----:B------:R-:W-:Y:S02]  /*b190*/  IMAD.MOV.U32 R125, RZ, RZ, R127 ;  /* 0x000000ffff7d7224 */ /* 0x000fe400078e007f */
[----:B------:R-:W-:Y:S02]  /*b1a0*/  IMAD.MOV.U32 R126, RZ, RZ, R133 ;  /* 0x000000ffff7e7224 */ /* 0x000fe400078e0085 */
[----:B------:R-:W-:Y:S02]  /*b1b0*/  IMAD.MOV.U32 R144, RZ, RZ, R25 ;  /* 0x000000ffff907224 */ /* 0x000fe400078e0019 */
[----:B------:R-:W-:Y:S02]  /*b1c0*/  IMAD.MOV.U32 R145, RZ, RZ, R27 ;  /* 0x000000ffff917224 */ /* 0x000fe400078e001b */
[----:B------:R-:W-:-:S02]  /*b1d0*/  IMAD.MOV.U32 R146, RZ, RZ, R21 ;  /* 0x000000ffff927224 */ /* 0x000fc400078e0015 */
[----:B------:R-:W-:Y:S02]  /*b1e0*/  IMAD.MOV.U32 R147, RZ, RZ, R23 ;  /* 0x000000ffff937224 */ /* 0x000fe400078e0017 */
[----:B------:R-:W-:-:S05]  /*b1f0*/  IMAD.MOV.U32 R127, RZ, RZ, R135 ;  /* 0x000000ffff7f7224 */ /* 0x000fca00078e0087 */
[----:B------:R-:W-:Y:S06]  /*b200*/  HMMA.16816.F32 R140, R144, R138, R140 ;  /* 0x0000008a908c723c */ /* 0x000fec000000188c */
[----:B------:R-:W-:Y:S01]  /*b210*/  HMMA.16816.F32 R124, R124, R4, R128 ;  /* 0x000000047c7c723c */ /* 0x000fe20000001880 */
[----:B------:R-:W-:Y:S02]  /*b220*/  IMAD.MOV.U32 R24, RZ, RZ, R25 ;  /* 0x000000ffff187224 */ /* 0x000fe400078e0019 */
[----:B------:R-:W-:Y:S02]  /*b230*/  IMAD.MOV.U32 R25, RZ, RZ, R27 ;  /* 0x000000ffff197224 */ /* 0x000fe400078e001b */
[----:B------:R-:W-:-:S02]  /*b240*/  IMAD.MOV.U32 R26, RZ, RZ, R21 ;  /* 0x000000ffff1a7224 */ /* 0x000fc400078e0015 */
[----:B------:R-:W-:Y:S01]  /*b250*/  IMAD.MOV.U32 R27, RZ, RZ, R23 ;  /* 0x000000ffff1b7224 */ /* 0x000fe200078e0017 */
[----:B------:R-:W-:Y:S01]  /*b260*/  F2FP.F16.E4M3.UNPACK_B R128, R112 ;  /* 0x00000070ff80723e */ /* 0x000fe200020006ff */
[----:B0-----:R-:W-:Y:S01]  /*b270*/  IMAD.MOV.U32 R20, RZ, RZ, R32 ;  /* 0x000000ffff147224 */ /* 0x001fe200078e0020 */
[----:B------:R-:W-:Y:S01]  /*b280*/  F2FP.F16.E4M3.UNPACK_B R129, R113 ;  /* 0x00000071ff81723e */ /* 0x000fe200020006ff */
[----:B------:R-:W-:Y:S02]  /*b290*/  IMAD.MOV.U32 R21, RZ, RZ, R34 ;  /* 0x000000ffff157224 */ /* 0x000fe400078e0022 */
[----:B------:R-:W-:Y:S02]  /*b2a0*/  IMAD.MOV.U32 R22, RZ, RZ, R116 ;  /* 0x000000ffff167224 */ /* 0x000fe400078e0074 */
[----:B------:R-:W-:Y:S01]  /*b2b0*/  IMAD.MOV.U32 R23, RZ, RZ, R118 ;  /* 0x000000ffff177224 */ /* 0x000fe200078e0076 */
[----:B------:R-:W-:Y:S06]  /*b2c0*/  HMMA.16816.F32 R120, R24, R4, R120 ;  /* 0x000000041878723c */ /* 0x000fec0000001878 */
[----:B------:R-:W-:Y:S01]  /*b2d0*/  HMMA.16816.F32 R44, R20, R128, R44 ;  /* 0x00000080142c723c */ /* 0x000fe2000000182c */
[----:B-1----:R-:W-:Y:S01]  /*b2e0*/  F2FP.F16.E4M3.UNPACK_B R4, R40 ;  /* 0x00000028ff04723e */ /* 0x002fe200020006ff */
[----:B------:R-:W-:Y:S01]  /*b2f0*/  IMAD.MOV.U32 R24, RZ, RZ, R36 ;  /* 0x000000ffff187224 */ /* 0x000fe200078e0024 */
[----:B------:R-:W-:Y:S01]  /*b300*/  F2FP.F16.E4M3.UNPACK_B R5, R41 ;  /* 0x00000029ff05723e */ /* 0x000fe200020006ff */
[----:B------:R-:W-:-:S02]  /*b310*/  IMAD.MOV.U32 R25, RZ, RZ, R38 ;  /* 0x000000ffff197224 */ /* 0x000fc400078e0026 */
[----:B------:R-:W-:Y:S02]  /*b320*/  IMAD.MOV.U32 R26, RZ, RZ, R28 ;  /* 0x000000ffff1a7224 */ /* 0x000fe400078e001c */
[----:B------:R-:W-:Y:S02]  /*b330*/  IMAD.MOV.U32 R27, RZ, RZ, R30 ;  /* 0x000000ffff1b7224 */ /* 0x000fe400078e001e */
[----:B------:R-:W-:Y:S01]  /*b340*/  HMMA.16816.F32 R124, R20, R4, R124 ;  /* 0x00000004147c723c */ /* 0x000fe2000000187c */
[----:B------:R-:W0:Y:S05]  /*b350*/  LDSM.16.MT88.4 R20, [R156+UR9+0x1800] ;  /* 0x001800099c14783b */ /* 0x000e2a0008004200 */
[----:B------:R-:W-:Y:S01]  /*b360*/  HMMA.16816.F32 R140, R24, R128, R140 ;  /* 0x00000080188c723c */ /* 0x000fe2000000188c */
[----:B------:R-:W1:Y:S01]  /*b370*/  LDSM.16.MT88.4 R24, [R156+UR9+0x1c00] ;  /* 0x001c00099c18783b */ /* 0x000e620008004200 */
[----:B------:R-:W-:Y:S01]  /*b380*/  IMAD.MOV.U32 R132, RZ, RZ, R36 ;  /* 0x000000ffff847224 */ /* 0x000fe200078e0024 */
[----:B------:R-:W-:Y:S01]  /*b390*/  F2FP.F16.E4M3.UNPACK_B R112, R112.H1 ;  /* 0x00000070ff70723e */ /* 0x000fe200030006ff */
[----:B------:R-:W-:Y:S01]  /*b3a0*/  IMAD.MOV.U32 R133, RZ, RZ, R38 ;  /* 0x000000ffff857224 */ /* 0x000fe200078e0026 */
[----:B------:R-:W-:Y:S01]  /*b3b0*/  F2FP.F16.E4M3.UNPACK_B R113, R113.H1 ;  /* 0x00000071ff71723e */ /* 0x000fe200030006ff */
[----:B------:R-:W-:-:S02]  /*b3c0*/  IMAD.MOV.U32 R134, RZ, RZ, R28 ;  /* 0x000000ffff867224 */ /* 0x000fc400078e001c */
[----:B------:R-:W-:Y:S02]  /*b3d0*/  IMAD.MOV.U32 R135, RZ, RZ, R30 ;  /* 0x000000ffff877224 */ /* 0x000fe400078e001e */
[----:B------:R-:W-:Y:S02]  /*b3e0*/  IMAD.MOV.U32 R128, RZ, RZ, R33 ;  /* 0x000000ffff807224 */ /* 0x000fe400078e0021 */
[----:B------:R-:W-:Y:S02]  /*b3f0*/  IMAD.MOV.U32 R129, RZ, RZ, R35 ;  /* 0x000000ffff817224 */ /* 0x000fe400078e0023 */
[----:B------:R-:W-:Y:S02]  /*b400*/  IMAD.MOV.U32 R130, RZ, RZ, R117 ;  /* 0x000000ffff827224 */ /* 0x000fe400078e0075 */
[----:B------:R-:W-:Y:S01]  /*b410*/  IMAD.MOV.U32 R131, RZ, RZ, R119 ;  /* 0x000000ffff837224 */ /* 0x000fe200078e0077 */
[----:B------:R-:W-:Y:S06]  /*b420*/  HMMA.16816.F32 R120, R132, R4, R120 ;  /* 0x000000048478723c */ /* 0x000fec0000001878 */
[----:B------:R-:W-:Y:S01]  /*b430*/  HMMA.16816.F32 R132, R128, R112, R44 ;  /* 0x000000708084723c */ /* 0x000fe2000000182c */
[----:B------:R-:W4:Y:S04]  /*b440*/  LDSM.16.MT88.4 R44, [R2+UR9+0x1800] ;  /* 0x00180009022c783b */ /* 0x000f280008004200 */
[----:B------:R-:W2:Y:S01]  /*b450*/  LDSM.16.MT88.4 R128, [R2+UR9+0x1c00] ;  /* 0x001c00090280783b */ /* 0x000ea20008004200 */
[----:B------:R-:W-:-:S02]  /*b460*/  IMAD.MOV.U32 R32, RZ, RZ, R33 ;  /* 0x000000ffff207224 */ /* 0x000fc400078e0021 */
[----:B------:R-:W-:Y:S01]  /*b470*/  IMAD.MOV.U32 R33, RZ, RZ, R35 ;  /* 0x000000ffff217224 */ /* 0x000fe200078e0023 */
[----:B------:R-:W-:Y:S01]  /*b480*/  F2FP.F16.E4M3.UNPACK_B R40, R40.H1 ;  /* 0x00000028ff28723e */ /* 0x000fe200030006ff */
[----:B------:R-:W-:Y:S01]  /*b490*/  IMAD.MOV.U32 R34, RZ, RZ, R117 ;  /* 0x000000ffff227224 */ /* 0x000fe200078e0075 */
[----:B------:R-:W-:Y:S01]  /*b4a0*/  F2FP.F16.E4M3.UNPACK_B R41, R41.H1 ;  /* 0x00000029ff29723e */ /* 0x000fe200030006ff */
[----:B------:R-:W-:Y:S02]  /*b4b0*/  IMAD.MOV.U32 R35, RZ, RZ, R119 ;  /* 0x000000ffff237224 */ /* 0x000fe400078e0077 */
[----:B------:R-:W-:Y:S02]  /*b4c0*/  IMAD.MOV.U32 R116, RZ, RZ, R37 ;  /* 0x000000ffff747224 */ /* 0x000fe400078e0025 */
[----:B------:R-:W-:Y:S02]  /*b4d0*/  IMAD.MOV.U32 R117, RZ, RZ, R39 ;  /* 0x000000ffff757224 */ /* 0x000fe400078e0027 */
[----:B------:R-:W-:-:S02]  /*b4e0*/  IMAD.MOV.U32 R118, RZ, RZ, R29 ;  /* 0x000000ffff767224 */ /* 0x000fc400078e001d */
[----:B------:R-:W-:Y:S02]  /*b4f0*/  IMAD.MOV.U32 R119, RZ, RZ, R31 ;  /* 0x000000ffff777224 */ /* 0x000fe400078e001f */
[----:B------:R-:W-:Y:S01]  /*b500*/  IMAD.MOV.U32 R36, RZ, RZ, R37 ;  /* 0x000000ffff247224 */ /* 0x000fe200078e0025 */
[----:B------:R-:W-:Y:S01]  /*b510*/  HMMA.16816.F32 R32, R32, R40, R124 ;  /* 0x000000282020723c */ /* 0x000fe2000000187c */
[----:B------:R-:W-:Y:S02]  /*b520*/  IMAD.MOV.U32 R37, RZ, RZ, R39 ;  /* 0x000000ffff257224 */ /* 0x000fe400078e0027 */
[----:B------:R-:W-:Y:S02]  /*b530*/  IMAD.MOV.U32 R38, RZ, RZ, R29 ;  /* 0x000000ffff267224 */ /* 0x000fe400078e001d */
[----:B------:R-:W-:Y:S01]  /*b540*/  IMAD.MOV.U32 R39, RZ, RZ, R31 ;  /* 0x000000ffff277224 */ /* 0x000fe200078e001f */
[----:B------:R-:W-:Y:S01]  /*b550*/  HMMA.16816.F32 R140, R116, R112, R140 ;  /* 0x00000070748c723c */ /* 0x000fe2000000188c */
[----:B0-----:R-:W-:-:S02]  /*b560*/  IMAD.MOV.U32 R28, RZ, RZ, R20 ;  /* 0x000000ffff1c7224 */ /* 0x001fc400078e0014 */
[----:B------:R-:W-:Y:S02]  /*b570*/  IMAD.MOV.U32 R29, RZ, RZ, R22 ;  /* 0x000000ffff1d7224 */ /* 0x000fe400078e0016 */
[----:B-1----:R-:W-:Y:S02]  /*b580*/  IMAD.MOV.U32 R30, RZ, RZ, R24 ;  /* 0x000000ffff1e7224 */ /* 0x002fe400078e0018 */
[----:B------:R-:W-:Y:S01]  /*b590*/  F2FP.F16.E4M3.UNPACK_B R112, R114 ;  /* 0x00000072ff70723e */ /* 0x000fe200020006ff */
[----:B------:R-:W-:Y:S01]  /*b5a0*/  IMAD.MOV.U32 R31, RZ, RZ, R26 ;  /* 0x000000ffff1f7224 */ /* 0x000fe200078e001a */
[----:B------:R-:W-:Y:S01]  /*b5b0*/  F2FP.F16.E4M3.UNPACK_B R113, R115 ;  /* 0x00000073ff71723e */ /* 0x000fe200020006ff */
[----:B------:R-:W-:Y:S01]  /*b5c0*/  HMMA.16816.F32 R120, R36, R40, R120 ;  /* 0x000000282478723c */ /* 0x000fe20000001878 */
[----:B------:R-:W-:Y:S01]  /*b5d0*/  F2FP.F16.E4M3.UNPACK_B R4, R42 ;  /* 0x0000002aff04723e */ /* 0x000fe200020006ff */
[----:B------:R-:W-:Y:S01]  /*b5e0*/  IMAD.MOV.U32 R116, RZ, RZ, R20 ;  /* 0x000000ffff747224 */ /* 0x000fe200078e0014 */
[----:B------:R-:W-:Y:S01]  /*b5f0*/  F2FP.F16.E4M3.UNPACK_B R5, R43 ;  /* 0x0000002bff05723e */ /* 0x000fe200020006ff */
[----:B------:R-:W-:Y:S01]  /*b600*/  IMAD.MOV.U32 R117, RZ, RZ, R22 ;  /* 0x000000ffff757224 */ /* 0x000fe200078e0016 */
[----:B------:R-:W-:Y:S01]  /*b610*/  F2FP.F16.E4M3.UNPACK_B R138, R114.H1 ;  /* 0x00000072ff8a723e */ /* 0x000fe200030006ff */
[----:B------:R-:W-:Y:S01]  /*b620*/  HMMA.16816.F32 R132, R28, R112, R132 ;  /* 0x000000701c84723c */ /* 0x000fe20000001884 */
[----:B------:R-:W-:Y:S01]  /*b630*/  IMAD.MOV.U32 R118, RZ, RZ, R24 ;  /* 0x000000ffff767224 */ /* 0x000fe200078e0018 */
[----:B------:R-:W-:Y:S01]  /*b640*/  F2FP.F16.E4M3.UNPACK_B R139, R115.H1 ;  /* 0x00000073ff8b723e */ /* 0x000fe200030006ff */
[----:B------:R-:W-:Y:S01]  /*b650*/  IMAD.MOV.U32 R119, RZ, RZ, R26 ;  /* 0x000000ffff777224 */ /* 0x000fe200078e001a */
[----:B------:R-:W-:Y:S03]  /*b660*/  LDSM.16.MT88.4 R36, [R156+UR9+0x2400] ;  /* 0x002400099c24783b */ /* 0x000fe60008004200 */
[----:B----4-:R-:W-:-:S02]  /*b670*/  IMAD.MOV.U32 R28, RZ, RZ, R44 ;  /* 0x000000ffff1c7224 */ /* 0x010fc400078e002c */
[----:B------:R-:W-:Y:S02]  /*b680*/  IMAD.MOV.U32 R29, RZ, RZ, R46 ;  /* 0x000000ffff1d7224 */ /* 0x000fe400078e002e */
[----:B--2---:R-:W-:Y:S02]  /*b690*/  IMAD.MOV.U32 R30, RZ, RZ, R128 ;  /* 0x000000ffff1e7224 */ /* 0x004fe400078e0080 */
[----:B------:R-:W-:Y:S01]  /*b6a0*/  IMAD.MOV.U32 R31, RZ, RZ, R130 ;  /* 0x000000ffff1f7224 */ /* 0x000fe200078e0082 */
[----:B------:R-:W-:Y:S01]  /*b6b0*/  HMMA.16816.F32 R116, R116, R4, R32 ;  /* 0x000000047474723c */ /* 0x000fe20000001820 */
[----:B------:R-:W-:Y:S01]  /*b6c0*/  IMAD.MOV.U32 R124, RZ, RZ, R44 ;  /* 0x000000ffff7c7224 */ /* 0x000fe200078e002c */
[----:B------:R-:W-:Y:S01]  /*b6d0*/  LDSM.16.MT88.4 R32, [R156+UR9+0x2000] ;  /* 0x002000099c20783b */ /* 0x000fe20008004200 */
[----:B------:R-:W-:Y:S02]  /*b6e0*/  IMAD.MOV.U32 R125, RZ, RZ, R46 ;  /* 0x000000ffff7d7224 */ /* 0x000fe400078e002e */
[----:B------:R-:W-:Y:S01]  /*b6f0*/  IMAD.MOV.U32 R126, RZ, RZ, R128 ;  /* 0x000000ffff7e7224 */ /* 0x000fe200078e0080 */
[----:B------:R-:W-:Y:S01]  /*b700*/  HMMA.16816.F32 R140, R28, R112, R140 ;  /* 0x000000701c8c723c */ /* 0x000fe2000000188c */
[----:B------:R-:W-:Y:S01]  /*b710*/  IMAD.MOV.U32 R127, RZ, RZ, R130 ;  /* 0x000000ffff7f7224 */ /* 0x000fe200078e0082 */
[----:B------:R-:W0:Y:S01]  /*b720*/  LDSM.16.M88.4 R28, [R0+UR9+0x4080] ;  /* 0x00408009001c783b */ /* 0x000e220008000200 */
[----:B------:R-:W-:-:S02]  /*b730*/  IMAD.MOV.U32 R114, RZ, RZ, R25 ;  /* 0x000000ffff727224 */ /* 0x000fc400078e0019 */
[----:B------:R-:W-:Y:S02]  /*b740*/  IMAD.MOV.U32 R115, RZ, RZ, R27 ;  /* 0x000000ffff737224 */ /* 0x000fe400078e001b */
[----:B------:R-:W-:Y:S02]  /*b750*/  IMAD.MOV.U32 R112, RZ, RZ, R21 ;  /* 0x000000ffff707224 */ /* 0x000fe400078e0015 */
[----:B------:R-:W-:Y:S01]  /*b760*/  IMAD.MOV.U32 R113, RZ, RZ, R23 ;  /* 0x000000ffff717224 */ /* 0x000fe200078e0017 */
[----:B------:R-:W-:Y:S01]  /*b770*/  HMMA.16816.F32 R120, R124, R4, R120 ;  /* 0x000000047c78723c */ /* 0x000fe20000001878 */
[----:B------:R-:W-:Y:S05]  /*b780*/  LDSM.16.M88.4 R124, [R0+UR9+0x6080] ;  /* 0x00608009007c783b */ /* 0x000fea0008000200 */
        /* <DEDUP_REMOVED lines=13> */
[----:B------:R-:W-:Y:S01]  /*b860*/  HMMA.16816.F32 R140, R144, R138, R140 ;  /* 0x0000008a908c723c */ /* 0x000fe2000000188c */
[----:B0-----:R-:W-:Y:S01]  /*b870*/  F2FP.F16.E4M3.UNPACK_B R44, R28 ;  /* 0x0000001cff2c723e */ /* 0x001fe200020006ff */
[----:B------:R-:W-:-:S04]  /*b880*/  IMAD.MOV.U32 R24, RZ, RZ, R32 ;  /* 0x000000ffff187224 */ /* 0x000fc800078e0020 */
[----:B------:R-:W-:Y:S01]  /*b890*/  HMMA.16816.F32 R116, R20, R4, R116 ;  /* 0x000000041474723c */ /* 0x000fe20000001874 */
[----:B------:R-:W-:Y:S01]  /*b8a0*/  IMAD.MOV.U32 R25, RZ, RZ, R34 ;  /* 0x000000ffff197224 */ /* 0x000fe200078e0022 */
[----:B------:R-:W-:Y:S01]  /*b8b0*/  LEA R203, R205, UR8, 0x2 ;  /* 0x00000008cdcb7c11 */ /* 0x000fe2000f8e10ff */
[----:B------:R-:W-:Y:S01]  /*b8c0*/  IMAD.MOV.U32 R26, RZ, RZ, R36 ;  /* 0x000000ffff1a7224 */ /* 0x000fe200078e0024 */
[----:B------:R-:W2:Y:S03]  /*b8d0*/  LDL R139, [R1+0x528] ;  /* 0x00052800018b7983 */ /* 0x000ea60000100800 */
[----:B------:R-:W-:Y:S01]  /*b8e0*/  IMAD.MOV.U32 R20, RZ, RZ, R45 ;  /* 0x000000ffff147224 */ /* 0x000fe200078e002d */
[----:B------:R-:W4:Y:S01]  /*b8f0*/  LDL R138, [R1+0x54c] ;  /* 0x00054c00018a7983 */ /* 0x000f220000100800 */
[----:B------:R-:W-:Y:S02]  /*b900*/  IMAD.MOV.U32 R21, RZ, RZ, R47 ;  /* 0x000000ffff157224 */ /* 0x000fe400078e002f */
[----:B------:R-:W-:-:S02]  /*b910*/  IMAD.MOV.U32 R22, RZ, RZ, R129 ;  /* 0x000000ffff167224 */ /* 0x000fc400078e0081 */
[----:B------:R-:W-:Y:S01]  /*b920*/  IMAD.MOV.U32 R23, RZ, RZ, R131 ;  /* 0x000000ffff177224 */ /* 0x000fe200078e0083 */
[----:B------:R-:W-:Y:S01]  /*b930*/  F2FP.F16.E4M3.UNPACK_B R45, R29 ;  /* 0x0000001dff2d723e */ /* 0x000fe200020006ff */
[----:B------:R-:W-:-:S05]  /*b940*/  IMAD.MOV.U32 R27, RZ, RZ, R38 ;  /* 0x000000ffff1b7224 */ /* 0x000fca00078e0026 */
[----:B------:R-:W-:Y:S06]  /*b950*/  HMMA.16816.F32 R20, R20, R4, R120 ;  /* 0x000000041414723c */ /* 0x000fec0000001878 */
[----:B------:R-:W-:Y:S07]  /*b960*/  HMMA.16816.F32 R128, R24, R44, R132 ;  /* 0x0000002c1880723c */ /* 0x000fee0000001884 */
[----:B-1----:R-:W-:-:S02]  /*b970*/  IMAD.MOV.U32 R24, RZ, RZ, R40 ;  /* 0x000000ffff187224 */ /* 0x002fc400078e0028 */
[----:B------:R-:W-:Y:S02]  /*b980*/  IMAD.MOV.U32 R25, RZ, RZ, R42 ;  /* 0x000000ffff197224 */ /* 0x000fe400078e002a */
[----:B------:R-:W-:Y:S02]  /*b990*/  IMAD.MOV.U32 R26, RZ, RZ, R112 ;  /* 0x000000ffff1a7224 */ /* 0x000fe400078e0070 */
[----:B------:R-:W-:Y:S01]  /*b9a0*/  IMAD.MOV.U32 R27, RZ, RZ, R114 ;  /* 0x000000ffff1b7224 */ /* 0x000fe200078e0072 */
[----:B------:R-:W-:Y:S01]  /*b9b0*/  F2FP.F16.E4M3.UNPACK_B R4, R124 ;  /* 0x0000007cff04723e */ /* 0x000fe200020006ff */
[----:B------:R-:W-:Y:S01]  /*b9c0*/  IMAD.MOV.U32 R120, RZ, RZ, R32 ;  /* 0x000000ffff787224 */ /* 0x000fe200078e0020 */
[----:B------:R-:W-:Y:S01]  /*b9d0*/  F2FP.F16.E4M3.UNPACK_B R5, R125 ;  /* 0x0000007dff05723e */ /* 0x000fe200020006ff */
[----:B------:R-:W-:Y:S02]  /*b9e0*/  IMAD.MOV.U32 R121, RZ, RZ, R34 ;  /* 0x000000ffff797224 */ /* 0x000fe400078e0022 */
[----:B------:R-:W-:Y:S01]  /*b9f0*/  IMAD.MOV.U32 R122, RZ, RZ, R36 ;  /* 0x000000ffff7a7224 */ /* 0x000fe200078e0024 */
[----:B------:R-:W-:Y:S01]  /*ba00*/  HMMA.16816.F32 R132, R24, R44, R140 ;  /* 0x0000002c1884723c */ /* 0x000fe2000000188c */
[----:B------:R-:W-:Y:S01]  /*ba10*/  IMAD.MOV.U32 R123, RZ, RZ, R38 ;  /* 0x000000ffff7b7224 */ /* 0x000fe200078e0026 */
[----:B------:R-:W0:Y:S04]  /*ba20*/  LDSM.16.MT88.4 R24, [R156+UR9+0x2800] ;  /* 0x002800099c18783b */ /* 0x000e280008004200 */
[----:B------:R-:W1:Y:S01]  /*ba30*/  LDSM.16.MT88.4 R44, [R156+UR9+0x2c00] ;  /* 0x002c00099c2c783b */ /* 0x000e620008004200 */
[----:B------:R-:W-:-:S02]  /*ba40*/  IMAD.MOV.U32 R140, RZ, RZ, R40 ;  /* 0x000000ffff8c7224 */ /* 0x000fc400078e0028 */
[----:B------:R-:W-:Y:S02]  /*ba50*/  IMAD.MOV.U32 R141, RZ, RZ, R42 ;  /* 0x000000ffff8d7224 */ /* 0x000fe400078e002a */
[----:B------:R-:W-:Y:S02]  /*ba60*/  IMAD.MOV.U32 R142, RZ, RZ, R112 ;  /* 0x000000ffff8e7224 */ /* 0x000fe400078e0070 */
[----:B------:R-:W-:Y:S01]  /*ba70*/  IMAD.MOV.U32 R143, RZ, RZ, R114 ;  /* 0x000000ffff8f7224 */ /* 0x000fe200078e0072 */
[-C--:B------:R-:W-:Y:S01]  /*ba80*/  HMMA.16816.F32 R120, R120, R4.reuse, R116 ;  /* 0x000000047878723c */ /* 0x080fe20000001874 */
[----:B------:R-:W-:Y:S05]  /*ba90*/  LDSM.16.MT88.4 R116, [R2+UR9+0x2c00] ;  /* 0x002c00090274783b */ /* 0x000fea0008004200 */
[----:B------:R-:W-:Y:S01]  /*baa0*/  HMMA.16816.F32 R140, R140, R4, R20 ;  /* 0x000000048c8c723c */ /* 0x000fe20000001814 */
[----:B------:R-:W3:Y:S01]  /*bab0*/  LDSM.16.MT88.4 R20, [R2+UR9+0x2800] ;  /* 0x002800090214783b */ /* 0x000ee20008004200 */
[----:B------:R-:W-:Y:S01]  /*bac0*/  IMAD.MOV.U32 R144, RZ, RZ, R33 ;  /* 0x000000ffff907224 */ /* 0x000fe200078e0021 */
[----:B------:R-:W-:Y:S01]  /*bad0*/  F2FP.F16.E4M3.UNPACK_B R28, R28.H1 ;  /* 0x0000001cff1c723e */ /* 0x000fe200030006ff */
[----:B------:R-:W-:Y:S01]  /*bae0*/  IMAD.MOV.U32 R145, RZ, RZ, R35 ;  /* 0x000000ffff917224 */ /* 0x000fe200078e0023 */
[----:B------:R-:W-:Y:S01]  /*baf0*/  F2FP.F16.E4M3.UNPACK_B R29, R29.H1 ;  /* 0x0000001dff1d723e */ /* 0x000fe200030006ff */
        /* <DEDUP_REMOVED lines=10> */
[----:B------:R-:W-:Y:S02]  /*bba0*/  IMAD.MOV.U32 R42, RZ, RZ, R113 ;  /* 0x000000ffff2a7224 */ /* 0x000fe400078e0071 */
[----:B------:R-:W-:Y:S01]  /*bbb0*/  IMAD.MOV.U32 R43, RZ, RZ, R115 ;  /* 0x000000ffff2b7224 */ /* 0x000fe200078e0073 */
[-C--:B------:R-:W-:Y:S06]  /*bbc0*/  HMMA.16816.F32 R128, R144, R28.reuse, R128 ;  /* 0x0000001c9080723c */ /* 0x080fec0000001880 */
[----:B------:R-:W-:Y:S06]  /*bbd0*/  HMMA.16816.F32 R32, R32, R28, R132 ;  /* 0x0000001c2020723c */ /* 0x000fec0000001884 */
[-C--:B------:R-:W-:Y:S06]  /*bbe0*/  HMMA.16816.F32 R36, R144, R124.reuse, R120 ;  /* 0x0000007c9024723c */ /* 0x080fec0000001878 */
[----:B------:R-:W-:Y:S01]  /*bbf0*/  HMMA.16816.F32 R140, R40, R124, R140 ;  /* 0x0000007c288c723c */ /* 0x000fe2000000188c */
[----:B------:R-:W-:Y:S01]  /*bc00*/  F2FP.F16.E4M3.UNPACK_B R4, R30 ;  /* 0x0000001eff04723e */ /* 0x000fe200020006ff */
[----:B0-----:R-:W-:Y:S01]  /*bc10*/  IMAD.MOV.U32 R112, RZ, RZ, R24 ;  /* 0x000000ffff707224 */ /* 0x001fe200078e0018 */
[----:B------:R-:W-:Y:S01]  /*bc20*/  F2FP.F16.E4M3.UNPACK_B R5, R31 ;  /* 0x0000001fff05723e */ /* 0x000fe200020006ff */
[----:B------:R-:W-:Y:S01]  /*bc30*/  IMAD.MOV.U32 R113, RZ, RZ, R26 ;  /* 0x000000ffff717224 */ /* 0x000fe200078e001a */
[----:B------:R-:W-:Y:S01]  /*bc40*/  LDSM.16.MT88.4 R120, [R156+UR9+0x3400] ;  /* 0x003400099c78783b */ /* 0x000fe20008004200 */
[----:B-1----:R-:W-:Y:S01]  /*bc50*/  IMAD.MOV.U32 R114, RZ, RZ, R44 ;  /* 0x000000ffff727224 */ /* 0x002fe200078e002c */
[----:B------:R-:W-:Y:S01]  /*bc60*/  F2FP.F16.E4M3.UNPACK_B R124, R126 ;  /* 0x0000007eff7c723e */ /* 0x000fe200020006ff */
[----:B------:R-:W-:Y:S01]  /*bc70*/  IMAD.MOV.U32 R115, RZ, RZ, R46 ;  /* 0x000000ffff737224 */ /* 0x000fe200078e002e */
[----:B------:R-:W-:Y:S01]  /*bc80*/  F2FP.F16.E4M3.UNPACK_B R125, R127 ;  /* 0x0000007fff7d723e */ /* 0x000fe200020006ff */
[----:B---3--:R-:W-:Y:S01]  /*bc90*/  IMAD.MOV.U32 R40, RZ, RZ, R20 ;  /* 0x000000ffff287224 */ /* 0x008fe200078e0014 */
[----:B------:R-:W-:Y:S01]  /*bca0*/  LDSM.16.M88.4 R144, [R3+UR9+0x6080] ;  /* 0x006080090390783b */ /* 0x000fe20008000200 */
[----:B------:R-:W-:-:S02]  /*bcb0*/  IMAD.MOV.U32 R41, RZ, RZ, R22 ;  /* 0x000000ffff297224 */ /* 0x000fc400078e0016 */
[----:B------:R-:W-:Y:S02]  /*bcc0*/  IMAD.MOV.U32 R42, RZ, RZ, R116 ;  /* 0x000000ffff2a7224 */ /* 0x000fe400078e0074 */
[----:B------:R-:W-:Y:S02]  /*bcd0*/  IMAD.MOV.U32 R43, RZ, RZ, R118 ;  /* 0x000000ffff2b7224 */ /* 0x000fe400078e0076 */
[----:B------:R-:W-:Y:S02]  /*bce0*/  IMAD.MOV.U32 R132, RZ, RZ, R20 ;  /* 0x000000ffff847224 */ /* 0x000fe400078e0014 */
[----:B------:R-:W-:Y:S02]  /*bcf0*/  IMAD.MOV.U32 R133, RZ, RZ, R22 ;  /* 0x000000ffff857224 */ /* 0x000fe400078e0016 */
[----:B------:R-:W-:Y:S02]  /*bd00*/  IMAD.MOV.U32 R134, RZ, RZ, R116 ;  /* 0x000000ffff867224 */ /* 0x000fe400078e0074 */
[----:B------:R-:W-:Y:S01]  /*bd10*/  IMAD.MOV.U32 R135, RZ, RZ, R118 ;  /* 0x000000ffff877224 */ /* 0x000fe200078e0076 */
[-C--:B------:R-:W-:Y:S06]  /*bd20*/  HMMA.16816.F32 R128, R112, R4.reuse, R128 ;  /* 0x000000047080723c */ /* 0x080fec0000001880 */
[----:B------:R-:W-:Y:S01]  /*bd30*/  HMMA.16816.F32 R32, R40, R4, R32 ;  /* 0x000000042820723c */ /* 0x000fe20000001820 */
[----:B------:R-:W0:Y:S05]  /*bd40*/  LDSM.16.M88.4 R40, [R3+UR9+0x4080] ;  /* 0x004080090328783b */ /* 0x000e2a0008000200 */
[----:B------:R-:W-:Y:S01]  /*bd50*/  HMMA.16816.F32 R36, R112, R124, R36 ;  /* 0x0000007c7024723c */ /* 0x000fe20000001824 */
[----:B------:R-:W-:Y:S01]  /*bd60*/  F2FP.F16.E4M3.UNPACK_B R4, R30.H1 ;  /* 0x0000001eff04723e */ /* 0x000fe200030006ff */
[----:B------:R-:W1:Y:S01]  /*bd70*/  LDSM.16.MT88.4 R112, [R156+UR9+0x3000] ;  /* 0x003000099c70783b */ /* 0x000e620008004200 */
[----:B------:R-:W-:-:S03]  /*bd80*/  F2FP.F16.E4M3.UNPACK_B R5, R31.H1 ;  /* 0x0000001fff05723e */ /* 0x000fc600030006ff */
[----:B------:R-:W-:Y:S01]  /*bd90*/  HMMA.16816.F32 R140, R132, R124, R140 ;  /* 0x0000007c848c723c */ /* 0x000fe2000000188c */
[----:B------:R-:W3:Y:S04]  /*bda0*/  LDSM.16.MT88.4 R28, [R2+UR9+0x3000] ;  /* 0x00300009021c783b */ /* 0x000ee80008004200 */
[----:B------:R-:W5:Y:S01]  /*bdb0*/  LDSM.16.MT88.4 R132, [R2+UR9+0x3400] ;  /* 0x003400090284783b */ /* 0x000f620008004200 */
[----:B------:R-:W-:Y:S02]  /*bdc0*/  IMAD.MOV.U32 R148, RZ, RZ, R25 ;  /* 0x000000ffff947224 */ /* 0x000fe400078e0019 */
[----:B------:R-:W-:Y:S02]  /*bdd0*/  IMAD.MOV.U32 R149, RZ, RZ, R27 ;  /* 0x000000ffff957224 */ /* 0x000fe400078e001b */
[----:B------:R-:W-:-:S02]  /*bde0*/  IMAD.MOV.U32 R150, RZ, RZ, R45 ;  /* 0x000000ffff967224 */ /* 0x000fc400078e002d */
[----:B------:R-:W-:Y:S02]  /*bdf0*/  IMAD.MOV.U32 R151, RZ, RZ, R47 ;  /* 0x000000ffff977224 */ /* 0x000fe400078e002f */
[----:B------:R-:W-:Y:S02]  /*be00*/  IMAD.MOV.U32 R152, RZ, RZ, R21 ;  /* 0x000000ffff987224 */ /* 0x000fe400078e0015 */
[----:B------:R-:W-:Y:S02]  /*be10*/  IMAD.MOV.U32 R153, RZ, RZ, R23 ;  /* 0x000000ffff997224 */ /* 0x000fe400078e0017 */
[----:B------:R-:W-:Y:S02]  /*be20*/  IMAD.MOV.U32 R154, RZ, RZ, R117 ;  /* 0x000000ffff9a7224 */ /* 0x000fe400078e0075 */
[----:B------:R-:W-:Y:S01]  /*be30*/  IMAD.MOV.U32 R155, RZ, RZ, R119 ;  /* 0x000000ffff9b7224 */ /* 0x000fe200078e0077 */
[-C--:B------:R-:W-:Y:S01]  /*be40*/  HMMA.16816.F32 R128, R148, R4.reuse, R128 ;  /* 0x000000049480723c */ /* 0x080fe20000001880 */
[----:B------:R-:W-:Y:S01]  /*be50*/  IMAD.MOV.U32 R20, RZ, RZ, R21 ;  /* 0x000000ffff147224 */ /* 0x000fe200078e0015 */
[----:B------:R-:W-:Y:S01]  /*be60*/  F2FP.F16.E4M3.UNPACK_B R126, R126.H1 ;  /* 0x0000007eff7e723e */ /* 0x000fe200030006ff */
[----:B------:R-:W-:Y:S01]  /*be70*/  IMAD.MOV.U32 R21, RZ, RZ, R23 ;  /* 0x000000ffff157224 */ /* 0x000fe200078e0017 */
[----:B------:R-:W-:Y:S01]  /*be80*/  F2FP.F16.E4M3.UNPACK_B R127, R127.H1 ;  /* 0x0000007fff7f723e */ /* 0x000fe200030006ff */
[----:B------:R-:W-:Y:S01]  /*be90*/  IMAD.MOV.U32 R22, RZ, RZ, R117 ;  /* 0x000000ffff167224 */ /* 0x000fe200078e0075 */
[----:B------:R-:W-:Y:S01]  /*bea0*/  HMMA.16816.F32 R32, R152, R4, R32 ;  /* 0x000000049820723c */ /* 0x000fe20000001820 */
[----:B------:R-:W-:-:S02]  /*beb0*/  IMAD.MOV.U32 R23, RZ, RZ, R119 ;  /* 0x000000ffff177224 */ /* 0x000fc400078e0077 */
[----:B------:R-:W-:Y:S01]  /*bec0*/  IMAD.MOV.U32 R24, RZ, RZ, R25 ;  /* 0x000000ffff187224 */ /* 0x000fe200078e0019 */
[----:B------:R-:W-:Y:S01]  /*bed0*/  LDSM.16.MT88.4 R116, [R2+UR9+0x3c00] ;  /* 0x003c00090274783b */ /* 0x000fe20008004200 */
[----:B------:R-:W-:Y:S02]  /*bee0*/  IMAD.MOV.U32 R25, RZ, RZ, R27 ;  /* 0x000000ffff197224 */ /* 0x000fe400078e001b */
[----:B------:R-:W-:Y:S01]  /*bef0*/  IMAD.MOV.U32 R26, RZ, RZ, R45 ;  /* 0x000000ffff1a7224 */ /* 0x000fe200078e002d */
[----:B------:R-:W-:Y:S01]  /*bf00*/  HMMA.16816.F32 R20, R20, R126, R140 ;  /* 0x0000007e1414723c */ /* 0x000fe2000000188c */
[----:B------:R-:W-:Y:S01]  /*bf10*/  IMAD.MOV.U32 R27, RZ, RZ, R47 ;  /* 0x000000ffff1b7224 */ /* 0x000fe200078e002f */
[----:B0-----:R-:W-:Y:S01]  /*bf20*/  F2FP.F16.E4M3.UNPACK_B R4, R40 ;  /* 0x00000028ff04723e */ /* 0x001fe200020006ff */
[----:B-1----:R-:W-:Y:S01]  /*bf30*/  IMAD.MOV.U32 R44, RZ, RZ, R112 ;  /* 0x000000ffff2c7224 */ /* 0x002fe200078e0070 */
[----:B------:R-:W-:Y:S01]  /*bf40*/  F2FP.F16.E4M3.UNPACK_B R5, R41 ;  /* 0x00000029ff05723e */ /* 0x000fe200020006ff */
[----:B------:R-:W-:-:S03]  /*bf50*/  IMAD.MOV.U32 R45, RZ, RZ, R114 ;  /* 0x000000ffff2d7224 */ /* 0x000fc600078e0072 */
[----:B------:R-:W-:Y:S01]  /*bf60*/  HMMA.16816.F32 R36, R24, R126, R36 ;  /* 0x0000007e1824723c */ /* 0x000fe20000001824 */
[----:B------:R-:W-:Y:S02]  /*bf70*/  IMAD.MOV.U32 R46, RZ, RZ, R120 ;  /* 0x000000ffff2e7224 */ /* 0x000fe400078e0078 */
[----:B------:R-:W-:-:S04]  /*bf80*/  IMAD.MOV.U32 R47, RZ, RZ, R122 ;  /* 0x000000ffff2f7224 */ /* 0x000fc800078e007a */
[----:B---3--:R-:W-:Y:S02]  /*bf90*/  IMAD.MOV.U32 R24, RZ, RZ, R28 ;  /* 0x000000ffff187224 */ /* 0x008fe400078e001c */
[----:B------:R-:W-:Y:S02]  /*bfa0*/  IMAD.MOV.U32 R25, RZ, RZ, R30 ;  /* 0x000000ffff197224 */ /* 0x000fe400078e001e */
[----:B-----5:R-:W-:Y:S02]  /*bfb0*/  IMAD.MOV.U32 R26, RZ, RZ, R132 ;  /* 0x000000ffff1a7224 */ /* 0x020fe400078e0084 */
[----:B------:R-:W-:Y:S01]  /*bfc0*/  IMAD.MOV.U32 R27, RZ, RZ, R134 ;  /* 0x000000ffff1b7224 */ /* 0x000fe200078e0086 */
[-C--:B------:R-:W-:Y:S06]  /*bfd0*/  HMMA.16816.F32 R128, R44, R4.reuse, R128 ;  /* 0x000000042c80723c */ /* 0x080fec0000001880 */
[----:B------:R-:W-:Y:S01]  /*bfe0*/  HMMA.16816.F32 R24, R24, R4, R32 ;  /* 0x000000041818723c */ /* 0x000fe20000001820 */
[----:B------:R-:W-:-:S02]  /*bff0*/  IMAD.MOV.U32 R44, RZ, RZ, R28 ;  /* 0x000000ffff2c7224 */ /* 0x000fc400078e001c */
[----:B------:R-:W-:Y:S02]  /*c000*/  IMAD.MOV.U32 R45, RZ, RZ, R30 ;  /* 0x000000ffff2d7224 */ /* 0x000fe400078e001e */
[----:B------:R-:W-:Y:S02]  /*c010*/  IMAD.MOV.U32 R46, RZ, RZ, R132 ;  /* 0x000000ffff2e7224 */ /* 0x000fe400078e0084 */
[----:B------:R-:W-:Y:S01]  /*c020*/  F2FP.F16.E4M3.UNPACK_B R4, R144 ;  /* 0x00000090ff04723e */ /* 0x000fe200020006ff */
[----:B------:R-:W-:Y:S01]  /*c030*/  IMAD.MOV.U32 R47, RZ, RZ, R134 ;  /* 0x000000ffff2f7224 */ /* 0x000fe200078e0086 */
[----:B------:R-:W-:Y:S01]  /*c040*/  F2FP.F16.E4M3.UNPACK_B R5, R145 ;  /* 0x00000091ff05723e */ /* 0x000fe200020006ff */
[----:B------:R-:W-:Y:S02]  /*c050*/  IMAD.MOV.U32 R32, RZ, RZ, R112 ;  /* 0x000000ffff207224 */ /* 0x000fe400078e0070 */
[----:B------:R-:W-:Y:S02]  /*c060*/  IMAD.MOV.U32 R33, RZ, RZ, R114 ;  /* 0x000000ffff217224 */ /* 0x000fe400078e0072 */
[----:B------:R-:W-:-:S02]  /*c070*/  IMAD.MOV.U32 R34, RZ, RZ, R120 ;  /* 0x000000ffff227224 */ /* 0x000fc400078e0078 */
[----:B------:R-:W-:Y:S01]  /*c080*/  IMAD.MOV.U32 R35, RZ, RZ, R122 ;  /* 0x000000ffff237224 */ /* 0x000fe200078e007a */
[-C--:B------:R-:W-:Y:S01]  /*c090*/  HMMA.16816.F32 R44, R44, R4.reuse, R20 ;  /* 0x000000042c2c723c */ /* 0x080fe20000001814 */
[----:B------:R-:W0:Y:S04]  /*c0a0*/  LDSM.16.MT88.4 R20, [R156+UR9+0x3800] ;  /* 0x003800099c14783b */ /* 0x000e280008004200 */
[----:B------:R-:W1:Y:S01]  /*c0b0*/  LDSM.16.MT88.4 R156, [R156+UR9+0x3c00] ;  /* 0x003c00099c9c783b */ /* 0x000e620008004200 */
[----:B------:R-:W-:Y:S03]  /*c0c0*/  HMMA.16816.F32 R36, R32, R4, R36 ;  /* 0x000000042024723c */ /* 0x000fe60000001824 */
[----:B------:R3:W5:Y:S01]  /*c0d0*/  LDSM.16.MT88.4 R32, [R2+UR9+0x3800] ;  /* 0x003800090220783b */ /* 0x0007620008004200 */
        /* <DEDUP_REMOVED lines=9> */
[----:B------:R-:W-:Y:S01]  /*c170*/  HMMA.16816.F32 R128, R124, R40, R128 ;  /* 0x000000287c80723c */ /* 0x000fe20000001880 */
[----:B------:R-:W-:-:S02]  /*c180*/  IMAD.MOV.U32 R143, RZ, RZ, R135 ;  /* 0x000000ffff8f7224 */ /* 0x000fc400078e0087 */
[----:B------:R-:W-:Y:S01]  /*c190*/  IMAD.MOV.U32 R112, RZ, RZ, R113 ;  /* 0x000000ffff707224 */ /* 0x000fe200078e0071 */
[----:B------:R-:W-:Y:S01]  /*c1a0*/  F2FP.F16.E4M3.UNPACK_B R144, R144.H1 ;  /* 0x00000090ff90723e */ /* 0x000fe200030006ff */
[----:B------:R-:W-:Y:S01]  /*c1b0*/  IMAD.MOV.U32 R113, RZ, RZ, R115 ;  /* 0x000000ffff717224 */ /* 0x000fe200078e0073 */
[----:B------:R-:W-:Y:S01]  /*c1c0*/  F2FP.F16.E4M3.UNPACK_B R145, R145.H1 ;  /* 0x00000091ff91723e */ /* 0x000fe200030006ff */
[----:B------:R-:W-:Y:S02]  /*c1d0*/  IMAD.MOV.U32 R28, RZ, RZ, R29 ;  /* 0x000000ffff1c7224 */ /* 0x000fe400078e001d */
[----:B------:R-:W-:Y:S02]  /*c1e0*/  IMAD.MOV.U32 R114, RZ, RZ, R121 ;  /* 0x000000ffff727224 */ /* 0x000fe400078e0079 */
[----:B------:R-:W-:Y:S01]  /*c1f0*/  IMAD.MOV.U32 R30, RZ, RZ, R133 ;  /* 0x000000ffff1e7224 */ /* 0x000fe200078e0085 */
[----:B------:R-:W-:Y:S01]  /*c200*/  HMMA.16816.F32 R24, R140, R40, R24 ;  /* 0x000000288c18723c */ /* 0x000fe20000001818 */
[----:B------:R-:W-:Y:S01]  /*c210*/  IMAD.MOV.U32 R115, RZ, RZ, R123 ;  /* 0x000000ffff737224 */ /* 0x000fe200078e007b */
[----:B---3--:R-:W-:Y:S01]  /*c220*/  F2FP.F16.E4M3.UNPACK_B R2, R42 ;  /* 0x0000002aff02723e */ /* 0x008fe200020006ff */
[----:B------:R-:W-:Y:S01]  /*c230*/  IMAD.MOV.U32 R29, RZ, RZ, R31 ;  /* 0x000000ffff1d7224 */ /* 0x000fe200078e001f */
[----:B------:R-:W-:Y:S01]  /*c240*/  F2FP.F16.E4M3.UNPACK_B R3, R43 ;  /* 0x0000002bff03723e */ /* 0x000fe200020006ff */
[----:B------:R-:W-:Y:S01]  /*c250*/  IMAD.MOV.U32 R31, RZ, RZ, R135 ;  /* 0x000000ffff1f7224 */ /* 0x000fe200078e0087 */
[----:B------:R-:W-:Y:S01]  /*c260*/  F2FP.F16.E4M3.UNPACK_B R4, R146 ;  /* 0x00000092ff04723e */ /* 0x000fe200020006ff */
[----:B------:R-:W3:Y:S01]  /*c270*/  LDL R120, [R1+0x4e4] ;  /* 0x0004e40001787983 */ /* 0x000ee20000100800 */
[----:B------:R-:W-:Y:S01]  /*c280*/  HMMA.16816.F32 R36, R112, R144, R36 ;  /* 0x000000907024723c */ /* 0x000fe20000001824 */
[----:B------:R-:W-:-:S02]  /*c290*/  F2FP.F16.E4M3.UNPACK_B R5, R147 ;  /* 0x00000093ff05723e */ /* 0x000fc400020006ff */
[----:B------:R-:W2:Y:S03]  /*c2a0*/  LDL R122, [R1+0x4e8] ;  /* 0x0004e800017a7983 */ /* 0x000ea60000100800 */
[----:B------:R-:W-:Y:S01]  /*c2b0*/  HMMA.16816.F32 R28, R28, R144, R44 ;  /* 0x000000901c1c723c */ /* 0x000fe2000000182c */
[----:B0-----:R-:W-:Y:S01]  /*c2c0*/  IMAD.MOV.U32 R112, RZ, RZ, R20 ;  /* 0x000000ffff707224 */ /* 0x001fe200078e0014 */
[----:B------:R-:W4:Y:S01]  /*c2d0*/  LDL R125, [R1+0x508] ;  /* 0x00050800017d7983 */ /* 0x000f220000100800 */
[----:B------:R-:W-:Y:S02]  /*c2e0*/  IMAD.MOV.U32 R113, RZ, RZ, R22 ;  /* 0x000000ffff717224 */ /* 0x000fe400078e0016 */
[----:B-1----:R-:W-:Y:S01]  /*c2f0*/  IMAD.MOV.U32 R114, RZ, RZ, R156 ;  /* 0x000000ffff727224 */ /* 0x002fe200078e009c */
[----:B------:R-:W4:Y:S01]  /*c300*/  LDL R121, [R1+0x51c] ;  /* 0x00051c0001797983 */ /* 0x000f220000100800 */
[----:B------:R-:W-:-:S02]  /*c310*/  IMAD.MOV.U32 R115, RZ, RZ, R158 ;  /* 0x000000ffff737224 */ /* 0x000fc400078e009e */
[----:B-----5:R-:W-:Y:S01]  /*c320*/  IMAD.MOV.U32 R44, RZ, RZ, R32 ;  /* 0x000000ffff2c7224 */ /* 0x020fe200078e0020 */
[----:B------:R-:W5:Y:S01]  /*c330*/  LDL R124, [R1+0x53c] ;  /* 0x00053c00017c7983 */ /* 0x000f620000100800 */
[----:B------:R-:W-:Y:S02]  /*c340*/  IMAD.MOV.U32 R45, RZ, RZ, R34 ;  /* 0x000000ffff2d7224 */ /* 0x000fe400078e0022 */
[----:B------:R-:W-:Y:S01]  /*c350*/  IMAD.MOV.U32 R46, RZ, RZ, R116 ;  /* 0x000000ffff2e7224 */ /* 0x000fe200078e0074 */
[-C--:B------:R-:W-:Y:S01]  /*c360*/  HMMA.16816.F32 R128, R112, R2.reuse, R128 ;  /* 0x000000027080723c */ /* 0x080fe20000001880 */
[----:B------:R-:W-:Y:S01]  /*c370*/  IMAD.MOV.U32 R47, RZ, RZ, R118 ;  /* 0x000000ffff2f7224 */ /* 0x000fe200078e0076 */
[----:B------:R-:W5:Y:S01]  /*c380*/  LDL R140, [R1+0x548] ;  /* 0x00054800018c7983 */ /* 0x000f620000100800 */
[----:B------:R-:W-:Y:S02]  /*c390*/  IMAD.MOV.U32 R40, RZ, RZ, R33 ;  /* 0x000000ffff287224 */ /* 0x000fe400078e0021 */
[----:B------:R-:W-:Y:S01]  /*c3a0*/  IMAD.MOV.U32 R41, RZ, RZ, R35 ;  /* 0x000000ffff297224 */ /* 0x000fe200078e0023 */
[----:B------:R-:W-:Y:S01]  /*c3b0*/  F2FP.F16.E4M3.UNPACK_B R146, R146.H1 ;  /* 0x00000092ff92723e */ /* 0x000fe200030006ff */
[----:B------:R-:W-:Y:S01]  /*c3c0*/  IMAD.MOV.U32 R20, RZ, RZ, R21 ;  /* 0x000000ffff147224 */ /* 0x000fe200078e0015 */
[----:B------:R-:W-:Y:S01]  /*c3d0*/  HMMA.16816.F32 R24, R44, R2, R24 ;  /* 0x000000022c18723c */ /* 0x000fe20000001818 */
[----:B------:R-:W-:Y:S01]  /*c3e0*/  F2FP.F16.E4M3.UNPACK_B R147, R147.H1 ;  /* 0x00000093ff93723e */ /* 0x000fe200030006ff */
[----:B------:R-:W-:Y:S01]  /*c3f0*/  IMAD.MOV.U32 R22, RZ, RZ, R157 ;  /* 0x000000ffff167224 */ /* 0x000fe200078e009d */
[----:B------:R-:W5:Y:S03]  /*c400*/  LDL R123, [R1+0x52c] ;  /* 0x00052c00017b7983 */ /* 0x000f660000100800 */
[-C--:B------:R-:W-:Y:S01]  /*c410*/  HMMA.16816.F32 R36, R112, R4.reuse, R36 ;  /* 0x000000047024723c */ /* 0x080fe20000001824 */
[----:B------:R-:W-:Y:S01]  /*c420*/  F2FP.F16.E4M3.UNPACK_B R2, R42.H1 ;  /* 0x0000002aff02723e */ /* 0x000fe200030006ff */
[----:B------:R-:W5:Y:S04]  /*c430*/  LDL R141, [R1+0x568] ;  /* 0x00056800018d7983 */ /* 0x000f680000100800 */
[----:B------:R-:W-:Y:S01]  /*c440*/  HMMA.16816.F32 R44, R44, R4, R28 ;  /* 0x000000042c2c723c */ /* 0x000fe2000000181c */
[----:B------:R-:W-:Y:S01]  /*c450*/  F2FP.F16.E4M3.UNPACK_B R3, R43.H1 ;  /* 0x0000002bff03723e */ /* 0x000fe200030006ff */
[----:B------:R-:W3:Y:S04]  /*c460*/  LDL R112, [R1+0x364] ;  /* 0x0003640001707983 */ /* 0x000ee80000100800 */
[----:B------:R-:W5:Y:S01]  /*c470*/  LDL R158, [R1+0x578] ;  /* 0x00057800019e7983 */ /* 0x000f620000100800 */
[----:B------:R-:W-:-:S02]  /*c480*/  IMAD.MOV.U32 R28, RZ, RZ, R21 ;  /* 0x000000ffff1c7224 */ /* 0x000fc400078e0015 */
[----:B------:R-:W-:Y:S01]  /*c490*/  IMAD.MOV.U32 R29, RZ, RZ, R23 ;  /* 0x000000ffff1d7224 */ /* 0x000fe200078e0017 */
[----:B------:R-:W5:Y:S01]  /*c4a0*/  LDL R156, [R1+0x594] ;  /* 0x00059400019c7983 */ /* 0x000f620000100800 */
[----:B------:R-:W-:Y:S02]  /*c4b0*/  IMAD.MOV.U32 R30, RZ, RZ, R157 ;  /* 0x000000ffff1e7224 */ /* 0x000fe400078e009d */
[----:B------:R-:W-:Y:S01]  /*c4c0*/  IMAD.MOV.U32 R31, RZ, RZ, R159 ;  /* 0x000000ffff1f7224 */ /* 0x000fe200078e009f */
[----:B------:R-:W5:Y:S01]  /*c4d0*/  LDL R157, [R1+0x58c] ;  /* 0x00058c00019d7983 */ /* 0x000f620000100800 */
[----:B------:R-:W-:Y:S02]  /*c4e0*/  IMAD.MOV.U32 R42, RZ, RZ, R117 ;  /* 0x000000ffff2a7224 */ /* 0x000fe400078e0075 */
[----:B------:R-:W-:-:S03]  /*c4f0*/  IMAD.MOV.U32 R43, RZ, RZ, R119 ;  /* 0x000000ffff2b7224 */ /* 0x000fc600078e0077 */
[-C--:B------:R-:W-:Y:S01]  /*c500*/  HMMA.16816.F32 R28, R28, R2.reuse, R128 ;  /* 0x000000021c1c723c */ /* 0x080fe20000001880 */
[----:B------:R-:W-:Y:S02]  /*c510*/  IMAD.MOV.U32 R21, RZ, RZ, R23 ;  /* 0x000000ffff157224 */ /* 0x000fe400078e0017 */
[----:B------:R-:W-:Y:S02]  /*c520*/  IMAD.MOV.U32 R23, RZ, RZ, R159 ;  /* 0x000000ffff177224 */ /* 0x000fe400078e009f */
[----:B------:R-:W5:Y:S01]  /*c530*/  LDL R159, [R1+0x56c] ;  /* 0x00056c00019f7983 */ /* 0x000f620000100800 */
[----:B------:R-:W-:Y:S06]  /*c540*/  HMMA.16816.F32 R24, R40, R2, R24 ;  /* 0x000000022818723c */ /* 0x000fec0000001818 */
[-C--:B------:R-:W-:Y:S01]  /*c550*/  HMMA.16816.F32 R32, R20, R146.reuse, R36 ;  /* 0x000000921420723c */ /* 0x080fe20000001824 */
[----:B------:R-:W2:Y:S04]  /*c560*/  LDL R38, [R1+0x374] ;  /* 0x0003740001267983 */ /* 0x000ea80000100800 */
[----:B------:R-:W4:Y:S01]  /*c570*/  LDL R39, [R1+0x380] ;  /* 0x0003800001277983 */ /* 0x000f220000100800 */
[----:B------:R-:W-:Y:S03]  /*c580*/  HMMA.16816.F32 R20, R40, R146, R44 ;  /* 0x000000922814723c */ /* 0x000fe6000000182c */
[----:B------:R-:W5:Y:S03]  /*c590*/  LDL R46, [R1+0x360] ;  /* 0x00036000012e7983 */ /* 0x000f660000100800 */
[----:B------:R-:W-:Y:S01]  /*c5a0*/  FMUL R36, R28, UR11 ;  /* 0x0000000b1c247c20 */ /* 0x000fe20008400000 */
[----:B------:R-:W-:Y:S01]  /*c5b0*/  FMUL R4, R29, UR11 ;  /* 0x0000000b1d047c20 */ /* 0x000fe20008400000 */
[----:B------:R-:W-:Y:S01]  /*c5c0*/  FMUL R3, R30, UR11 ;  /* 0x0000000b1e037c20 */ /* 0x000fe20008400000 */
[----:B------:R-:W-:Y:S01]  /*c5d0*/  FMUL R2, R31, UR11 ;  /* 0x0000000b1f027c20 */ /* 0x000fe20008400000 */
[----:B------:R-:W2:Y:S02]  /*c5e0*/  LDL R47, [R1+0x36c] ;  /* 0x00036c00012f7983 */ /* 0x000ea40000100800 */
[----:B------:R-:W-:Y:S01]  /*c5f0*/  FMNMX R36, R36, R4, !PT ;  /* 0x0000000424247209 */ /* 0x000fe20007800000 */
[----:B------:R-:W-:Y:S01]  /*c600*/  FMUL R0, R24, UR11 ;  /* 0x0000000b18007c20 */ /* 0x000fe20008400000 */
[----:B------:R-:W-:Y:S01]  /*c610*/  FMNMX R3, R3, R2, !PT ;  /* 0x0000000203037209 */ /* 0x000fe20007800000 */
[----:B------:R-:W-:Y:S01]  /*c620*/  FMUL R5, R25, UR11 ;  /* 0x0000000b19057c20 */ /* 0x000fe20008400000 */
[----:B------:R-:W-:Y:S01]  /*c630*/  FMUL R2, R26, UR11 ;  /* 0x0000000b1a027c20 */ /* 0x000fe20008400000 */
[----:B------:R-:W-:Y:S01]  /*c640*/  FMUL R4, R27, UR11 ;  /* 0x0000000b1b047c20 */ /* 0x000fe20008400000 */
[----:B------:R-:W-:Y:S01]  /*c650*/  FMUL R19, R32, UR11 ;  /* 0x0000000b20137c20 */ /* 0x000fe20008400000 */
[----:B------:R-:W-:Y:S01]  /*c660*/  FMUL R15, R34, UR11 ;  /* 0x0000000b220f7c20 */ /* 0x000fe20008400000 */
[----:B------:R-:W-:Y:S01]  /*c670*/  FMNMX R0, R0, R5, !PT ;  /* 0x0000000500007209 */ /* 0x000fe20007800000 */
[----:B------:R-:W4:Y:S01]  /*c680*/  LDL R45, [R1+0x368] ;  /* 0x00036800012d7983 */ /* 0x000f220000100800 */
[----:B------:R-:W-:-:S02]  /*c690*/  FMNMX R2, R2, R4, !PT ;  /* 0x0000000402027209 */ /* 0x000fc40007800000 */
[----:B------:R-:W-:Y:S01]  /*c6a0*/  FMUL R5, R20, UR11 ;  /* 0x0000000b14057c20 */ /* 0x000fe20008400000 */
[----:B------:R-:W-:Y:S01]  /*c6b0*/  FMUL R4, R22, UR11 ;  /* 0x0000000b16047c20 */ /* 0x000fe20008400000 */
[----:B------:R-:W-:Y:S01]  /*c6c0*/  FMNMX R36, R19, R36, !PT ;  /* 0x0000002413247209 */ /* 0x000fe20007800000 */
        /* <DEDUP_REMOVED lines=8> */
[----:B------:R-:W4:Y:S01]  /*c750*/  LDL R43, [R1+0x370] ;  /* 0x00037000012b7983 */ /* 0x000f220000100800 */
[----:B------:R-:W-:-:S02]  /*c760*/  FMNMX R3, R15, R3, !PT ;  /* 0x000000030f037209 */ /* 0x000fc40007800000 */
[----:B------:R-:W-:Y:S01]  /*c770*/  FMNMX R0, R5, R0, !PT ;  /* 0x0000000005007209 */ /* 0x000fe20007800000 */
[----:B------:R-:W4:Y:S01]  /*c780*/  LDL R44, [R1+0x37c] ;  /* 0x00037c00012c7983 */ /* 0x000f220000100800 */
[----:B------:R-:W-:-:S03]  /*c790*/  FMNMX R2, R4, R2, !PT ;  /* 0x0000000204027209 */ /* 0x000fc60007800000 */
[----:B------:R-:W0:Y:S04]  /*c7a0*/  SHFL.BFLY PT, R19, R36, 0x2, 0x1f ;  /* 0x0c401f0024137f89 */ /* 0x000e2800000e0000 */
[----:B------:R-:W1:Y:S04]  /*c7b0*/  SHFL.BFLY PT, R15, R3, 0x2, 0x1f ;  /* 0x0c401f00030f7f89 */ /* 0x000e6800000e0000 */
[----:B------:R-:W1:Y:S04]  /*c7c0*/  SHFL.BFLY PT, R5, R0, 0x2, 0x1f ;  /* 0x0c401f0000057f89 */ /* 0x000e6800000e0000 */
[----:B------:R-:W1:Y:S04]  /*c7d0*/  SHFL.BFLY PT, R4, R2, 0x2, 0x1f ;  /* 0x0c401f0002047f89 */ /* 0x000e6800000e0000 */
[----:B------:R-:W4:Y:S04]  /*c7e0*/  LDL R42, [R1+0x384] ;  /* 0x00038400012a7983 */ /* 0x000f280000100800 */
[----:B------:R-:W4:Y:S01]  /*c7f0*/  LDL R41, [R1+0x378] ;  /* 0x0003780001297983 */ /* 0x000f220000100800 */
[----:B0-----:R-:W-:-:S03]  /*c800*/  FMNMX R36, R36, R19, !PT ;  /* 0x0000001324247209 */ /* 0x001fc60007800000 */
[----:B------:R-:W4:Y:S01]  /*c810*/  LDL R40, [R1+0x38c] ;  /* 0x00038c0001287983 */ /* 0x000f220000100800 */
[----:B-1----:R-:W-:Y:S02]  /*c820*/  FMNMX R3, R3, R15, !PT ;  /* 0x0000000f03037209 */ /* 0x002fe40007800000 */
[----:B------:R-:W-:Y:S02]  /*c830*/  FMNMX R0, R0, R5, !PT ;  /* 0x0000000500007209 */ /* 0x000fe40007800000 */
[----:B------:R-:W-:Y:S01]  /*c840*/  FMNMX R2, R2, R4, !PT ;  /* 0x0000000402027209 */ /* 0x000fe20007800000 */
[----:B------:R-:W0:Y:S04]  /*c850*/  SHFL.BFLY PT, R37, R36, 0x1, 0x1f ;  /* 0x0c201f0024257f89 */ /* 0x000e2800000e0000 */
[----:B------:R-:W1:Y:S04]  /*c860*/  SHFL.BFLY PT, R4, R3, 0x1, 0x1f ;  /* 0x0c201f0003047f89 */ /* 0x000e6800000e0000 */
[----:B------:R-:W1:Y:S04]  /*c870*/  SHFL.BFLY PT, R5, R0, 0x1, 0x1f ;  /* 0x0c201f0000057f89 */ /* 0x000e6800000e0000 */
[----:B------:R-:W1:Y:S01]  /*c880*/  SHFL.BFLY PT, R19, R2, 0x1, 0x1f ;  /* 0x0c201f0002137f89 */ /* 0x000e6200000e0000 */
[----:B------:R-:W-:-:S03]  /*c890*/  SHF.R.U32.HI R15, RZ, 0x3, R211 ;  /* 0x00000003ff0f7819 */ /* 0x000fc600000116d3 */
[----:B------:R-:W4:Y:S01]  /*c8a0*/  LDL R211, [R1+0x684] ;  /* 0x0006840001d37983 */ /* 0x000f220000100800 */
[----:B------:R-:W-:-:S05]  /*c8b0*/  LOP3.LUT R15, R15, 0xc, RZ, 0xc0, !PT ;  /* 0x0000000c0f0f7812 */ /* 0x000fca00078ec0ff */
[----:B------:R-:W-:Y:S01]  /*c8c0*/  IMAD.IADD R15, R203, 0x1, R15 ;  /* 0x00000001cb0f7824 */ /* 0x000fe200078e020f */
[----:B0-----:R-:W-:Y:S01]  /*c8d0*/  FMNMX R37, R36, R37, !PT ;  /* 0x0000002524257209 */ /* 0x001fe20007800000 */
[----:B------:R-:W-:Y:S01]  /*c8e0*/  BAR.SYNC.DEFER_BLOCKING 0x0 ;  /* 0x0000000000007b1d */ /* 0x000fe20000010000 */
[----:B-1----:R-:W-:Y:S02]  /*c8f0*/  FMNMX R4, R3, R4, !PT ;  /* 0x0000000403047209 */ /* 0x002fe40007800000 */
[----:B------:R-:W-:-:S03]  /*c900*/  FMNMX R5, R0, R5, !PT ;  /* 0x0000000500057209 */ /* 0x000fc60007800000 */
[----:B------:R-:W4:Y:S01]  /*c910*/  LDL R36, [R1+0x394] ;  /* 0x0003940001247983 */ /* 0x000f220000100800 */
[----:B------:R-:W-:-:S03]  /*c920*/  FMNMX R19, R2, R19, !PT ;  /* 0x0000001302137209 */ /* 0x000fc60007800000 */
[----:B------:R-:W-:Y:S04]  /*c930*/  @!P0 STS [R15+0x4000], R37 ;  /* 0x004000250f008388 */ /* 0x000fe80000000800 */
[----:B------:R-:W-:Y:S04]  /*c940*/  @!P0 STS [R15+0x4080], R4 ;  /* 0x004080040f008388 */ /* 0x000fe80000000800 */
[----:B------:R-:W-:Y:S04]  /*c950*/  @!P0 STS [R15+0x4100], R5 ;  /* 0x004100050f008388 */ /* 0x000fe80000000800 */
[----:B------:R-:W-:Y:S01]  /*c960*/  @!P0 STS [R15+0x4180], R19 ;  /* 0x004180130f008388 */ /* 0x000fe20000000800 */
[----:B------:R-:W-:Y:S01]  /*c970*/  LEA R0, R137, UR8, 0x2 ;  /* 0x0000000889007c11 */ /* 0x000fe2000f8e10ff */
[----:B------:R-:W-:Y:S06]  /*c980*/  BAR.SYNC.DEFER_BLOCKING 0x0 ;  /* 0x0000000000007b1d */ /* 0x000fec0000010000 */
[----:B------:R-:W0:Y:S04]  /*c990*/  LDS R2, [R0+0x4000] ;  /* 0x0040000000027984 */ /* 0x000e280000000800 */
[----:B0-----:R-:W0:Y:S02]  /*c9a0*/  SHFL.BFLY PT, R3, R2, 0x2, 0x1f ;  /* 0x0c401f0002037f89 */ /* 0x001e2400000e0000 */
[----:B0-----:R-:W-:-:S05]  /*c9b0*/  FMNMX R3, R2, R3, !PT ;  /* 0x0000000302037209 */ /* 0x001fca0007800000 */
[----:B------:R-:W0:Y:S02]  /*c9c0*/  SHFL.BFLY PT, R2, R3, 0x1, 0x1f ;  /* 0x0c201f0003027f89 */ /* 0x000e2400000e0000 */
[----:B0-----:R-:W-:-:S05]  /*c9d0*/  FMNMX R2, R3, R2, !PT ;  /* 0x0000000203027209 */ /* 0x001fca0007800000 */
[----:B------:R-:W-:Y:S01]  /*c9e0*/  @!P0 STS [R0+0x4000], R2 ;  /* 0x0040000200008388 */ /* 0x000fe20000000800 */
[----:B------:R-:W-:Y:S06]  /*c9f0*/  BAR.SYNC.DEFER_BLOCKING 0x0 ;  /* 0x0000000000007b1d */ /* 0x000fec0000010000 */
[----:B------:R-:W0:Y:S04]  /*ca00*/  LDS R2, [R203+0x4000] ;  /* 0x00400000cb027984 */ /* 0x000e280000000800 */
[----:B------:R-:W1:Y:S04]  /*ca10*/  LDS R3, [R203+0x4080] ;  /* 0x00408000cb037984 */ /* 0x000e680000000800 */
[----:B------:R-:W3:Y:S04]  /*ca20*/  LDS R4, [R203+0x4100] ;  /* 0x00410000cb047984 */ /* 0x000ee80000000800 */
[----:B------:R-:W3:Y:S01]  /*ca30*/  LDS R5, [R203+0x4180] ;  /* 0x00418000cb057984 */ /* 0x000ee20000000800 */
[----:B0-----:R-:W-:-:S02]  /*ca40*/  FMNMX R2, R2, R6, !PT ;  /* 0x0000000602027209 */ /* 0x001fc40007800000 */
[----:B-1----:R-:W-:-:S03]  /*ca50*/  FMNMX R3, R3, R17, !PT ;  /* 0x0000001103037209 */ /* 0x002fc60007800000 */
[--C-:B------:R-:W-:Y:S01]  /*ca60*/  FFMA R201, R28, UR11, -R2.reuse ;  /* 0x0000000b1cc97c23 */ /* 0x100fe20008000802 */
[----:B---3--:R-:W-:Y:S02]  /*ca70*/  FMNMX R4, R4, R7, !PT ;  /* 0x0000000704047209 */ /* 0x008fe40007800000 */
[----:B------:R-:W-:Y:S01]  /*ca80*/  FMNMX R5, R5, R8, !PT ;  /* 0x0000000805057209 */ /* 0x000fe20007800000 */
[----:B------:R-:W-:Y:S01]  /*ca90*/  FFMA R29, R29, UR11, -R2 ;  /* 0x0000000b1d1d7c23 */ /* 0x000fe20008000802 */
[--C-:B------:R-:W-:Y:S01]  /*caa0*/  FFMA R30, R30, UR11, -R3.reuse ;  /* 0x0000000b1e1e7c23 */ /* 0x100fe20008000803 */
[----:B------:R-:W-:Y:S01]  /*cab0*/  FFMA R31, R31, UR11, -R3 ;  /* 0x0000000b1f1f7c23 */ /* 0x000fe20008000803 */
[--C-:B------:R-:W-:Y:S01]  /*cac0*/  FFMA R24, R24, UR11, -R4.reuse ;  /* 0x0000000b18187c23 */ /* 0x100fe20008000804 */
[----:B------:R-:W-:Y:S01]  /*cad0*/  FFMA R25, R25, UR11, -R4 ;  /* 0x0000000b19197c23 */ /* 0x000fe20008000804 */
[--C-:B------:R-:W-:Y:S01]  /*cae0*/  FFMA R26, R26, UR11, -R5.reuse ;  /* 0x0000000b1a1a7c23 */ /* 0x100fe20008000805 */
[----:B------:R-:W-:Y:S01]  /*caf0*/  FFMA R27, R27, UR11, -R5 ;  /* 0x0000000b1b1b7c23 */ /* 0x000fe20008000805 */
[----:B------:R-:W-:Y:S01]  /*cb00*/  FMUL R201, R201, 1.4426950216293334961 ;  /* 0x3fb8aa3bc9c97820 */ /* 0x000fe20000400000 */
[----:B------:R-:W-:Y:S01]  /*cb10*/  FMUL R29, R29, 1.4426950216293334961 ;  /* 0x3fb8aa3b1d1d7820 */ /* 0x000fe20000400000 */
        /* <DEDUP_REMOVED lines=10> */
[----:B------:R-:W-:Y:S01]  /*cbc0*/  MUFU.EX2 R201, R201 ;  /* 0x000000c900c97308 */ /* 0x000fe20000000800 */
[----:B------:R-:W-:Y:S01]  /*cbd0*/  FMUL R32, R32, 1.4426950216293334961 ;  /* 0x3fb8aa3b20207820 */ /* 0x000fe20000400000 */
[----:B------:R-:W-:Y:S01]  /*cbe0*/  FFMA R33, R33, UR11, -R2 ;  /* 0x0000000b21217c23 */ /* 0x000fe20008000802 */
[----:B------:R-:W-:Y:S01]  /*cbf0*/  FFMA R35, R35, UR11, -R3 ;  /* 0x0000000b23237c23 */ /* 0x000fe20008000803 */
[----:B------:R-:W-:Y:S01]  /*cc00*/  FMUL R34, R34, 1.4426950216293334961 ;  /* 0x3fb8aa3b22227820 */ /* 0x000fe20000400000 */
[----:B------:R-:W-:Y:S01]  /*cc10*/  FMUL R20, R20, 1.4426950216293334961 ;  /* 0x3fb8aa3b14147820 */ /* 0x000fe20000400000 */
[----:B------:R-:W-:Y:S01]  /*cc20*/  FFMA R21, R21, UR11, -R4 ;  /* 0x0000000b15157c23 */ /* 0x000fe20008000804 */
[----:B------:R-:W-:Y:S01]  /*cc30*/  FMUL R22, R22, 1.4426950216293334961 ;  /* 0x3fb8aa3b16167820 */ /* 0x000fe20000400000 */
[----:B------:R0:W1:Y:S01]  /*cc40*/  MUFU.EX2 R199, R29 ;  /* 0x0000001d00c77308 */ /* 0x0000620000000800 */
[----:B------:R-:W-:Y:S01]  /*cc50*/  FFMA R23, R23, UR11, -R5 ;  /* 0x0000000b17177c23 */ /* 0x000fe20008000805 */
[----:B------:R-:W-:Y:S01]  /*cc60*/  FMUL R33, R33, 1.4426950216293334961 ;  /* 0x3fb8aa3b21217820 */ /* 0x000fe20000400000 */
[----:B------:R-:W-:Y:S01]  /*cc70*/  FMUL R35, R35, 1.4426950216293334961 ;  /* 0x3fb8aa3b23237820 */ /* 0x000fe20000400000 */
[----:B------:R-:W-:Y:S01]  /*cc80*/  FMUL R21, R21, 1.4426950216293334961 ;  /* 0x3fb8aa3b15157820 */ /* 0x000fe20000400000 */
[----:B------:R-:W3:Y:S03]  /*cc90*/  LDL R28, [R1+0x3ac] ;  /* 0x0003ac00011c7983 */ /* 0x000ee60000100800 */
[----:B------:R5:W-:Y:S01]  /*cca0*/  MUFU.EX2 R197, R30 ;  /* 0x0000001e00c57308 */ /* 0x000be20000000800 */
[----:B------:R-:W-:Y:S01]  /*ccb0*/  FMUL R23, R23, 1.4426950216293334961 ;  /* 0x3fb8aa3b17177820 */ /* 0x000fe20000400000 */
[----:B0-----:R-:W3:Y:S06]  /*ccc0*/  LDL R29, [R1+0x3b0] ;  /* 0x0003b000011d7983 */ /* 0x001eec0000100800 */
[----:B------:R0:W-:Y:S01]  /*ccd0*/  MUFU.EX2 R195, R31 ;  /* 0x0000001f00c37308 */ /* 0x0001e20000000800 */
[----:B-----5:R-:W5:Y:S07]  /*cce0*/  LDL R30, [R1+0x390] ;  /* 0x00039000011e7983 */ /* 0x020f6e0000100800 */
[----:B------:R-:W-:Y:S01]  /*ccf0*/  MUFU.EX2 R185, R24 ;  /* 0x0000001800b97308 */ /* 0x000fe20000000800 */
[----:B0-----:R-:W3:Y:S07]  /*cd00*/  LDL R31, [R1+0x3a0] ;  /* 0x0003a000011f7983 */ /* 0x001eee0000100800 */
[----:B------:R1:W0:Y:S08]  /*cd10*/  MUFU.EX2 R183, R25 ;  /* 0x0000001900b77308 */ /* 0x0002300000000800 */
[----:B------:R-:W-:Y:S08]  /*cd20*/  MUFU.EX2 R181, R26 ;  /* 0x0000001a00b57308 */ /* 0x000ff00000000800 */
[----:B------:R-:W2:Y:S08]  /*cd30*/  MUFU.EX2 R179, R27 ;  /* 0x0000001b00b37308 */ /* 0x000eb00000000800 */
[----:B------:R-:W2:Y:S08]  /*cd40*/  MUFU.EX2 R193, R32 ;  /* 0x0000002000c17308 */ /* 0x000eb00000000800 */
[----:B------:R-:W-:Y:S08]  /*cd50*/  MUFU.EX2 R189, R34 ;  /* 0x0000002200bd7308 */ /* 0x000ff00000000800 */
[----:B------:R-:W4:Y:S08]  /*cd60*/  MUFU.EX2 R177, R20 ;  /* 0x0000001400b17308 */ /* 0x000f300000000800 */
[----:B------:R0:W4:Y:S08]  /*cd70*/  MUFU.EX2 R173, R22 ;  /* 0x0000001600ad7308 */ /* 0x0001300000000800 */
[----:B------:R-:W4:Y:S08]  /*cd80*/  MUFU.EX2 R191, R33 ;  /* 0x0000002100bf7308 */ /* 0x000f300000000800 */
[----:B------:R-:W-:Y:S08]  /*cd90*/  MUFU.EX2 R187, R35 ;  /* 0x0000002300bb7308 */ /* 0x000ff00000000800 */
[----:B------:R2:W4:Y:S08]  /*cda0*/  MUFU.EX2 R175, R21 ;  /* 0x0000001500af7308 */ /* 0x0005300000000800 */
[----:B------:R4:W4:Y:S01]  /*cdb0*/  MUFU.EX2 R171, R23 ;  /* 0x0000001700ab7308 */ /* 0x0009220000000800 */
[----:B-1----:R-:W-:Y:S01]  /*cdc0*/  FADD R25, R201, R199 ;  /* 0x000000c7c9197221 */ /* 0x002fe20000000000 */
[----:B0-----:R-:W-:Y:S01]  /*cdd0*/  FADD R22, R185, R183 ;  /* 0x000000b7b9167221 */ /* 0x001fe20000000000 */
[----:B--2---:R-:W-:Y:S01]  /*cde0*/  FADD R21, R181, R179 ;  /* 0x000000b3b5157221 */ /* 0x004fe20000000000 */
[----:B------:R-:W2:Y:S01]  /*cdf0*/  LDL R27, [R1+0x388] ;  /* 0x00038800011b7983 */ /* 0x000ea20000100800 */
[----:B------:R-:W-:-:S03]  /*ce00*/  FADD R25, R193, R25 ;  /* 0x00000019c1197221 */ /* 0x000fc60000000000 */
[----:B------:R-:W3:Y:S01]  /*ce10*/  LDL R35, [R1+0x39c] ;  /* 0x00039c0001237983 */ /* 0x000ee20000100800 */
[----:B----4-:R-:W-:Y:S01]  /*ce20*/  FADD R23, R197, R195 ;  /* 0x000000c3c5177221 */ /* 0x010fe20000000000 */
[----:B------:R-:W-:Y:S01]  /*ce30*/  FADD R22, R177, R22 ;  /* 0x00000016b1167221 */ /* 0x000fe20000000000 */
[----:B------:R-:W-:Y:S01]  /*ce40*/  FADD R21, R173, R21 ;  /* 0x00000015ad157221 */ /* 0x000fe20000000000 */
[----:B------:R-:W4:Y:S01]  /*ce50*/  LDL R33, [R1+0x398] ;  /* 0x0003980001217983 */ /* 0x000f220000100800 */
[----:B------:R-:W-:Y:S01]  /*ce60*/  FADD R23, R189, R23 ;  /* 0x00000017bd177221 */ /* 0x000fe20000000000 */
[----:B------:R-:W-:Y:S01]  /*ce70*/  FADD R25, R191, R25 ;  /* 0x00000019bf197221 */ /* 0x000fe20000000000 */
[----:B------:R-:W-:Y:S01]  /*ce80*/  FADD R22, R175, R22 ;  /* 0x00000016af167221 */ /* 0x000fe20000000000 */
[----:B------:R-:W4:Y:S01]  /*ce90*/  LDL R34, [R1+0x3bc] ;  /* 0x0003bc0001227983 */ /* 0x000f220000100800 */
[----:B------:R-:W-:Y:S01]  /*cea0*/  FADD R23, R187, R23 ;  /* 0x00000017bb177221 */ /* 0x000fe20000000000 */
[----:B------:R-:W-:-:S02]  /*ceb0*/  FADD R21, R171, R21 ;  /* 0x00000015ab157221 */ /* 0x000fc40000000000 */
[----:B------:R-:W0:Y:S04]  /*cec0*/  SHFL.BFLY PT, R26, R25, 0x2, 0x1f ;  /* 0x0c401f00191a7f89 */ /* 0x000e2800000e0000 */
[----:B------:R-:W1:Y:S04]  /*ced0*/  SHFL.BFLY PT, R24, R23, 0x2, 0x1f ;  /* 0x0c401f0017187f89 */ /* 0x000e6800000e0000 */
[----:B------:R-:W1:Y:S04]  /*cee0*/  SHFL.BFLY PT, R19, R22, 0x2, 0x1f ;  /* 0x0c401f0016137f89 */ /* 0x000e6800000e0000 */
[----:B------:R-:W1:Y:S04]  /*cef0*/  SHFL.BFLY PT, R20, R21, 0x2, 0x1f ;  /* 0x0c401f0015147f89 */ /* 0x000e6800000e0000 */
[----:B------:R-:W4:Y:S01]  /*cf00*/  LDL R32, [R1+0x3c4] ;  /* 0x0003c40001207983 */ /* 0x000f220000100800 */
[----:B0-----:R-:W-:Y:S01]  /*cf10*/  FADD R26, R25, R26 ;  /* 0x0000001a191a7221 */ /* 0x001fe20000000000 */
[----:B-1----:R-:W-:Y:S01]  /*cf20*/  FADD R24, R23, R24 ;  /* 0x0000001817187221 */ /* 0x002fe20000000000 */
[----:B------:R-:W-:Y:S01]  /*cf30*/  FADD R19, R22, R19 ;  /* 0x0000001316137221 */ /* 0x000fe20000000000 */
[----:B------:R-:W-:-:S03]  /*cf40*/  FADD R20, R21, R20 ;  /* 0x0000001415147221 */ /* 0x000fc60000000000 */
[----:B------:R-:W0:Y:S04]  /*cf50*/  SHFL.BFLY PT, R22, R24, 0x1, 0x1f ;  /* 0x0c201f0018167f89 */ /* 0x000e2800000e0000 */
[----:B------:R-:W1:Y:S04]  /*cf60*/  SHFL.BFLY PT, R21, R26, 0x1, 0x1f ;  /* 0x0c201f001a157f89 */ /* 0x000e6800000e0000 */
[----:B------:R-:W1:Y:S04]  /*cf70*/  SHFL.BFLY PT, R23, R19, 0x1, 0x1f ;  /* 0x0c201f0013177f89 */ /* 0x000e6800000e0000 */
[----:B------:R-:W1:Y:S01]  /*cf80*/  SHFL.BFLY PT, R25, R20, 0x1, 0x1f ;  /* 0x0c201f0014197f89 */ /* 0x000e6200000e0000 */
[----:B0-----:R-:W-:Y:S01]  /*cf90*/  FADD R22, R24, R22 ;  /* 0x0000001618167221 */ /* 0x001fe20000000000 */
[----:B------:R-:W-:Y:S01]  /*cfa0*/  BAR.SYNC.DEFER_BLOCKING 0x0 ;  /* 0x0000000000007b1d */ /* 0x000fe20000010000 */
[----:B-1----:R-:W-:Y:S01]  /*cfb0*/  FADD R21, R26, R21 ;  /* 0x000000151a157221 */ /* 0x002fe20000000000 */
[----:B------:R-:W-:Y:S01]  /*cfc0*/  FADD R23, R19, R23 ;  /* 0x0000001713177221 */ /* 0x000fe20000000000 */
[----:B------:R-:W-:Y:S01]  /*cfd0*/  FADD R25, R20, R25 ;  /* 0x0000001914197221 */ /* 0x000fe20000000000 */
[----:B------:R-:W-:-:S02]  /*cfe0*/  IADD3 R24, P1, R112, UR5, RZ ;  /* 0x0000000570187c10 */ /* 0x000fc4000ff3e0ff */
[----:B------:R-:W4:Y:S04]  /*cff0*/  LDL R26, [R1+0x3b4] ;  /* 0x0003b400011a7983 */ /* 0x000f280000100800 */
[----:B------:R-:W-:Y:S04]  /*d000*/  @!P0 STS [R15+0x4000], R21 ;  /* 0x004000150f008388 */ /* 0x000fe80000000800 */
[----:B------:R-:W-:Y:S04]  /*d010*/  @!P0 STS [R15+0x4080], R22 ;  /* 0x004080160f008388 */ /* 0x000fe80000000800 */
[----:B------:R-:W-:Y:S04]  /*d020*/  @!P0 STS [R15+0x4100], R23 ;  /* 0x004100170f008388 */ /* 0x000fe80000000800 */
[----:B------:R-:W-:Y:S01]  /*d030*/  @!P0 STS [R15+0x4180], R25 ;  /* 0x004180190f008388 */ /* 0x000fe20000000800 */
[----:B------:R-:W-:Y:S06]  /*d040*/  BAR.SYNC.DEFER_BLOCKING 0x0 ;  /* 0x0000000000007b1d */ /* 0x000fec0000010000 */
[----:B------:R-:W0:Y:S04]  /*d050*/  LDS R19, [R0+0x4000] ;  /* 0x0040000000137984 */ /* 0x000e280000000800 */
[----:B0-----:R-:W0:Y:S02]  /*d060*/  SHFL.BFLY PT, R15, R19, 0x2, 0x1f ;  /* 0x0c401f00130f7f89 */ /* 0x001e2400000e0000 */
[----:B0-----:R-:W-:-:S05]  /*d070*/  FADD R19, R19, R15 ;  /* 0x0000000f13137221 */ /* 0x001fca0000000000 */
[----:B------:R-:W0:Y:S01]  /*d080*/  SHFL.BFLY PT, R20, R19, 0x1, 0x1f ;  /* 0x0c201f0013147f89 */ /* 0x000e2200000e0000 */
[----:B------:R-:W-:Y:S02]  /*d090*/  IMAD.SHL.U32 R15, R252, 0x8, RZ ;  /* 0x00000008fc0f7824 */ /* 0x000fe400078e00ff */
[----:B------:R-:W-:-:S03]  /*d0a0*/  IMAD.SHL.U32 R21, R250, 0x10, RZ ;  /* 0x00000010fa157824 */ /* 0x000fc600078e00ff */
[----:B------:R-:W-:Y:S02]  /*d0b0*/  LOP3.LUT R15, R15, 0x30, R164, 0x48, !PT ;  /* 0x000000300f0f7812 */ /* 0x000fe400078e48a4 */
[----:B------:R-:W-:Y:S01]  /*d0c0*/  IADD3.X R25, R46, UR10, RZ, P1, !PT ;  /* 0x0000000a2e197c10 */ /* 0x000fe20008ffe4ff */
[----:B------:R-:W4:Y:S01]  /*d0d0*/  LDL R164, [R1+0x5b0] ;  /* 0x0005b00001a47983 */ /* 0x000f220000100800 */
[----:B0-----:R-:W-:Y:S01]  /*d0e0*/  FADD R19, R19, R20 ;  /* 0x0000001413137221 */ /* 0x001fe20000000000 */
[----:B------:R-:W-:Y:S02]  /*d0f0*/  LEA R20, R162, UR9, 0x6 ;  /* 0x00000009a2147c11 */ /* 0x000fe4000f8e30ff */
[----:B------:R-:W-:Y:S01]  /*d100*/  IADD3 R22, P2, R47, UR5, RZ ;  /* 0x000000052f167c10 */ /* 0x000fe2000ff5e0ff */
[----:B------:R-:W4:Y:S01]  /*d110*/  LDL R162, [R1+0x5b4] ;  /* 0x0005b40001a27983 */ /* 0x000f220000100800 */
[----:B------:R-:W-:Y:S02]  /*d120*/  IADD3 R15, R15, R20, R21 ;  /* 0x000000140f0f7210 */ /* 0x000fe40007ffe015 */
[----:B------:R-:W-:-:S02]  /*d130*/  IADD3 R20, P1, R38, UR5, RZ ;  /* 0x0000000526147c10 */ /* 0x000fc4000ff3e0ff */
[----:B------:R-:W4:Y:S04]  /*d140*/  LDL R38, [R1+0x3a4] ;  /* 0x0003a40001267983 */ /* 0x000f280000100800 */
[----:B------:R0:W-:Y:S01]  /*d150*/  @!P0 STS [R0+0x4000], R19 ;  /* 0x0040001300008388 */ /* 0x0001e20000000800 */
[----:B------:R-:W-:Y:S06]  /*d160*/  BAR.SYNC.DEFER_BLOCKING 0x0 ;  /* 0x0000000000007b1d */ /* 0x000fec0000010000 */
[----:B0-----:R-:W4:Y:S04]  /*d170*/  LDL R0, [R1+0x3a8] ;  /* 0x0003a80001007983 */ /* 0x001f280000100800 */
[----:B------:R-:W4:Y:S01]  /*d180*/  LDL R19, [R1+0x3b8] ;  /* 0x0003b80001137983 */ /* 0x000f220000100800 */
[----:B------:R-:W-:-:S02]  /*d190*/  IADD3.X R23, R45, UR10, RZ, P2, !PT ;  /* 0x0000000a2d177c10 */ /* 0x000fc400097fe4ff */
[----:B------:R-:W-:Y:S01]  /*d1a0*/  IADD3.X R21, R43, UR10, RZ, P1, !PT ;  /* 0x0000000a2b157c10 */ /* 0x000fe20008ffe4ff */
[----:B------:R-:W4:Y:S04]  /*d1b0*/  LDL R45, [R1+0x4c4] ;  /* 0x0004c400012d7983 */ /* 0x000f280000100800 */
[----:B------:R-:W4:Y:S04]  /*d1c0*/  LDL R43, [R1+0x490] ;  /* 0x00049000012b7983 */ /* 0x000f280000100800 */
[----:B------:R0:W4:Y:S04]  /*d1d0*/  LDG.E.U8 R169, desc[UR12][R24.64] ;  /* 0x0000000c18a97981 */ /* 0x000128000c1e1100 */
[----:B------:R1:W4:Y:S04]  /*d1e0*/  LDG.E.U8 R168, desc[UR12][R22.64] ;  /* 0x0000000c16a87981 */ /* 0x000328000c1e1100 */
[----:B------:R5:W4:Y:S01]  /*d1f0*/  LDG.E.U8 R167, desc[UR12][R20.64] ;  /* 0x0000000c14a77981 */ /* 0x000b22000c1e1100 */
[----:B0-----:R-:W-:-:S03]  /*d200*/  IADD3 R24, P2, R44, UR5, RZ ;  /* 0x000000052c187c10 */ /* 0x001fc6000ff5e0ff */
[----:B------:R-:W4:Y:S01]  /*d210*/  LDL R44, [R1+0x470] ;  /* 0x00047000012c7983 */ /* 0x000f220000100800 */
[----:B-1----:R-:W-:Y:S02]  /*d220*/  IADD3 R22, P1, R42, UR5, RZ ;  /* 0x000000052a167c10 */ /* 0x002fe4000ff3e0ff */
[----:B------:R-:W-:Y:S01]  /*d230*/  IADD3.X R25, R41, UR10, RZ, P2, !PT ;  /* 0x0000000a29197c10 */ /* 0x000fe200097fe4ff */
[----:B------:R-:W4:Y:S01]  /*d240*/  LDL R42, [R1+0x44c] ;  /* 0x00044c00012a7983 */ /* 0x000f220000100800 */
[----:B-----5:R-:W-:Y:S02]  /*d250*/  IADD3 R20, P2, R40, UR5, RZ ;  /* 0x0000000528147c10 */ /* 0x020fe4000ff5e0ff */
[----:B------:R-:W-:Y:S01]  /*d260*/  IADD3.X R23, R39, UR10, RZ, P1, !PT ;  /* 0x0000000a27177c10 */ /* 0x000fe20008ffe4ff */
[----:B------:R0:W5:Y:S01]  /*d270*/  LDG.E.U8 R166, desc[UR12][R24.64] ;  /* 0x0000000c18a67981 */ /* 0x000162000c1e1100 */
[----:B------:R-:W-:Y:S02]  /*d280*/  IADD3 R118, P1, R36, UR5, RZ ;  /* 0x0000000524767c10 */ /* 0x000fe4000ff3e0ff */
[----:B--2---:R-:W-:Y:S01]  /*d290*/  IADD3.X R21, R27, UR10, RZ, P2, !PT ;  /* 0x0000000a1b157c10 */ /* 0x004fe200097fe4ff */
[----:B------:R1:W2:Y:S01]  /*d2a0*/  LDG.E.U8 R165, desc[UR12][R22.64] ;  /* 0x0000000c16a57981 */ /* 0x0002a2000c1e1100 */
[----:B------:R-:W-:-:S02]  /*d2b0*/  IADD3.X R119, R30, UR10, RZ, P1, !PT ;  /* 0x0000000a1e777c10 */ /* 0x000fc40008ffe4ff */
[----:B---3--:R-:W-:Y:S01]  /*d2c0*/  IADD3 R36, P2, R35, UR5, RZ ;  /* 0x0000000523247c10 */ /* 0x008fe2000ff5e0ff */
[----:B------:R-:W3:Y:S04]  /*d2d0*/  LDL R27, [R1+0x3cc] ;  /* 0x0003cc00011b7983 */ /* 0x000ee80000100800 */
[----:B------:R-:W5:Y:S01]  /*d2e0*/  LDL R35, [R1+0x3c0] ;  /* 0x0003c00001237983 */ /* 0x000f620000100800 */
[----:B----4-:R-:W-:-:S03]  /*d2f0*/  IADD3.X R37, R33, UR10, RZ, P2, !PT ;  /* 0x0000000a21257c10 */ /* 0x010fc600097fe4ff */
[----:B------:R-:W4:Y:S01]  /*d300*/  LDL R30, [R1+0x3d4] ;  /* 0x0003d400011e7983 */ /* 0x000f220000100800 */
[----:B0-----:R-:W-:-:S03]  /*d310*/  IADD3 R24, P2, R28, UR5, RZ ;  /* 0x000000051c187c10 */ /* 0x001fc6000ff5e0ff */
[----:B------:R-:W2:Y:S04]  /*d320*/  LDL R33, [R1+0x3dc] ;  /* 0x0003dc0001217983 */ /* 0x000ea80000100800 */
[----:B------:R-:W2:Y:S04]  /*d330*/  LDL R28, [R1+0x3d0] ;  /* 0x0003d000011c7983 */ /* 0x000ea80000100800 */
[----:B------:R-:W2:Y:S04]  /*d340*/  LDL R40, [R1+0x3e4] ;  /* 0x0003e40001287983 */ /* 0x000ea80000100800 */
[----:B------:R0:W2:Y:S04]  /*d350*/  LDG.E.U8 R163, desc[UR12][R20.64] ;  /* 0x0000000c14a37981 */ /* 0x0000a8000c1e1100 */
[----:B------:R-:W2:Y:S04]  /*d360*/  LDL R39, [R1+0x404] ;  /* 0x0004040001277983 */ /* 0x000ea80000100800 */
[----:B------:R-:W2:Y:S04]  /*d370*/  LDG.E.U8 R36, desc[UR12][R36.64] ;  /* 0x0000000c24247981 */ /* 0x000ea8000c1e1100 */
[----:B------:R-:W2:Y:S04]  /*d380*/  LDL R41, [R1+0x428] ;  /* 0x0004280001297983 */ /* 0x000ea80000100800 */
[----:B------:R-:W2:Y:S04]  /*d390*/  LDG.E.U8 R118, desc[UR12][R118.64] ;  /* 0x0000000c76767981 */ /* 0x000ea8000c1e1100 */
[----:B------:R-:W2:Y:S04]  /*d3a0*/  LDL R37, [R1+0x424] ;  /* 0x0004240001257983 */ /* 0x000ea80000100800 */
[----:B------:R-:W2:Y:S01]  /*d3b0*/  LDL R119, [R1+0x504] ;  /* 0x0005040001777983 */ /* 0x000ea20000100800 */
[----:B-1----:R-:W-:-:S03]  /*d3c0*/  IADD3 R22, P1, R38, UR5, RZ ;  /* 0x0000000526167c10 */ /* 0x002fc6000ff3e0ff */
[----:B------:R-:W2:Y:S01]  /*d3d0*/  LDL R38, [R1+0x3c8] ;  /* 0x0003c80001267983 */ /* 0x000ea20000100800 */
[----:B------:R-:W-:-:S03]  /*d3e0*/  IADD3.X R23, R31, UR10, RZ, P1, !PT ;  /* 0x0000000a1f177c10 */ /* 0x000fc60008ffe4ff */
[----:B------:R-:W2:Y:S01]  /*d3f0*/  LDL R31, [R1+0x3d8] ;  /* 0x0003d800011f7983 */ /* 0x000ea20000100800 */
[----:B0-----:R-:W-:-:S03]  /*d400*/  IADD3 R20, P1, R26, UR5, RZ ;  /* 0x000000051a147c10 */ /* 0x001fc6000ff3e0ff */
[----:B------:R-:W2:Y:S01]  /*d410*/  LDL R26, [R1+0x3ec] ;  /* 0x0003ec00011a7983 */ /* 0x000ea20000100800 */
[----:B------:R-:W-:Y:S02]  /*d420*/  IADD3.X R21, R29, UR10, RZ, P1, !PT ;  /* 0x0000000a1d157c10 */ /* 0x000fe40008ffe4ff */
[----:B------:R-:W-:Y:S01]  /*d430*/  IADD3.X R25, R0, UR10, RZ, P2, !PT ;  /* 0x0000000a00197c10 */ /* 0x000fe200097fe4ff */
[----:B------:R-:W2:Y:S04]  /*d440*/  LDL R29, [R1+0x3f4] ;  /* 0x0003f400011d7983 */ /* 0x000ea80000100800 */
[----:B------:R0:W2:Y:S01]  /*d450*/  LDG.E.U8 R0, desc[UR12][R22.64] ;  /* 0x0000000c16007981 */ /* 0x0000a2000c1e1100 */
[----:B------:R-:W-:-:S03]  /*d460*/  IADD3 R154, P1, R32, UR5, RZ ;  /* 0x00000005209a7c10 */ /* 0x000fc6000ff3e0ff */
[----:B------:R-:W2:Y:S04]  /*d470*/  LDL R32, [R1+0x3e8] ;  /* 0x0003e80001207983 */ /* 0x000ea80000100800 */
[----:B------:R3:W2:Y:S01]  /*d480*/  LDG.E.U8 R117, desc[UR12][R20.64] ;  /* 0x0000000c14757981 */ /* 0x0006a2000c1e1100 */
[----:B0-----:R-:W-:-:S03]  /*d490*/  IADD3 R22, P2, R34, UR5, RZ ;  /* 0x0000000522167c10 */ /* 0x001fc6000ff5e0ff */
[----:B------:R-:W2:Y:S01]  /*d4a0*/  LDL R34, [R1+0x3e0] ;  /* 0x0003e00001227983 */ /* 0x000ea20000100800 */
[----:B------:R-:W-:-:S03]  /*d4b0*/  IADD3.X R23, R19, UR10, RZ, P2, !PT ;  /* 0x0000000a13177c10 */ /* 0x000fc600097fe4ff */
[----:B------:R-:W2:Y:S04]  /*d4c0*/  LDL R19, [R1+0x3fc] ;  /* 0x0003fc0001137983 */ /* 0x000ea80000100800 */
[----:B------:R-:W2:Y:S01]  /*d4d0*/  LDG.E.U8 R136, desc[UR12][R24.64] ;  /* 0x0000000c18887981 */ /* 0x000ea2000c1e1100 */
[----:B---3--:R-:W-:-:S03]  /*d4e0*/  IADD3 R20, P2, R27, UR5, RZ ;  /* 0x000000051b147c10 */ /* 0x008fc6000ff5e0ff */
[----:B------:R-:W3:Y:S01]  /*d4f0*/  LDL R27, [R1+0x3f0] ;  /* 0x0003f000011b7983 */ /* 0x000ee20000100800 */
[----:B-----5:R-:W-:-:S03]  /*d500*/  IADD3.X R155, R35, UR10, RZ, P1, !PT ;  /* 0x0000000a239b7c10 */ /* 0x020fc60008ffe4ff */
[----:B------:R4:W5:Y:S04]  /*d510*/  LDG.E.U8 R35, desc[UR12][R22.64] ;  /* 0x0000000c16237981 */ /* 0x000968000c1e1100 */
[----:B------:R-:W5:Y:S01]  /*d520*/  LDG.E.U8 R154, desc[UR12][R154.64] ;  /* 0x0000000c9a9a7981 */ /* 0x000f62000c1e1100 */
[----:B----4-:R-:W-:-:S03]  /*d530*/  IADD3 R22, P1, R30, UR5, RZ ;  /* 0x000000051e167c10 */ /* 0x010fc6000ff3e0ff */
[----:B------:R-:W4:Y:S01]  /*d540*/  LDL R30, [R1+0x3f8] ;  /* 0x0003f800011e7983 */ /* 0x000f220000100800 */
[----:B--2---:R-:W-:-:S03]  /*d550*/  IADD3.X R23, R28, UR10, RZ, P1, !PT ;  /* 0x0000000a1c177c10 */ /* 0x004fc60008ffe4ff */
[----:B------:R-:W2:Y:S04]  /*d560*/  LDL R28, [R1+0x414] ;  /* 0x00041400011c7983 */ /* 0x000ea80000100800 */
[----:B------:R0:W5:Y:S04]  /*d570*/  LDG.E.U8 R116, desc[UR12][R22.64] ;  /* 0x0000000c16747981 */ /* 0x000168000c1e1100 */
[----:B------:R-:W5:Y:S01]  /*d580*/  LDL R155, [R1+0x560] ;  /* 0x00056000019b7983 */ /* 0x000f620000100800 */
[----:B------:R-:W-:Y:S02]  /*d590*/  IADD3.X R21, R38, UR10, RZ, P2, !PT ;  /* 0x0000000a26157c10 */ /* 0x000fe400097fe4ff */
[----:B------:R-:W-:Y:S01]  /*d5a0*/  IADD3 R24, P2, R33, UR5, RZ ;  /* 0x0000000521187c10 */ /* 0x000fe2000ff5e0ff */
[----:B------:R-:W2:Y:S04]  /*d5b0*/  LDL R38, [R1+0x40c] ;  /* 0x00040c0001267983 */ /* 0x000ea80000100800 */
[----:B------:R-:W5:Y:S01]  /*d5c0*/  LDL R33, [R1+0x400] ;  /* 0x0004000001217983 */ /* 0x000f620000100800 */
[----:B------:R-:W-:-:S03]  /*d5d0*/  IADD3.X R25, R31, UR10, RZ, P2, !PT ;  /* 0x0000000a1f197c10 */ /* 0x000fc600097fe4ff */
[----:B------:R1:W5:Y:S01]  /*d5e0*/  LDG.E.U8 R135, desc[UR12][R20.64] ;  /* 0x0000000c14877981 */ /* 0x000362000c1e1100 */
[----:B0-----:R-:W-:-:S03]  /*d5f0*/  IADD3 R22, P2, R26, UR5, RZ ;  /* 0x000000051a167c10 */ /* 0x001fc6000ff5e0ff */
[----:B------:R-:W5:Y:S04]  /*d600*/  LDL R31, [R1+0x41c] ;  /* 0x00041c00011f7983 */ /* 0x000f680000100800 */
[----:B------:R-:W5:Y:S01]  /*d610*/  LDL R26, [R1+0x410] ;  /* 0x00041000011a7983 */ /* 0x000f620000100800 */
[----:B-1----:R-:W-:-:S03]  /*d620*/  IADD3 R20, P1, R40, UR5, RZ ;  /* 0x0000000528147c10 */ /* 0x002fc6000ff3e0ff */
[----:B------:R-:W5:Y:S01]  /*d630*/  LDL R40, [R1+0x408] ;  /* 0x0004080001287983 */ /* 0x000f620000100800 */
[----:B------:R-:W-:-:S03]  /*d640*/  IADD3.X R23, R32, UR10, RZ, P2, !PT ;  /* 0x0000000a20177c10 */ /* 0x000fc600097fe4ff */
[----:B------:R-:W5:Y:S01]  /*d650*/  LDL R32, [R1+0x42c] ;  /* 0x00042c0001207983 */ /* 0x000f620000100800 */
[----:B------:R-:W-:-:S03]  /*d660*/  IADD3.X R21, R34, UR10, RZ, P1, !PT ;  /* 0x0000000a22157c10 */ /* 0x000fc60008ffe4ff */
[----:B------:R-:W5:Y:S04]  /*d670*/  LDG.E.U8 R134, desc[UR12][R22.64] ;  /* 0x0000000c16867981 */ /* 0x000f68000c1e1100 */
[----:B------:R0:W5:Y:S04]  /*d680*/  LDG.E.U8 R34, desc[UR12][R24.64] ;  /* 0x0000000c18227981 */ /* 0x000168000c1e1100 */
[----:B------:R1:W5:Y:S01]  /*d690*/  LDG.E.U8 R153, desc[UR12][R20.64] ;  /* 0x0000000c14997981 */ /* 0x000362000c1e1100 */
[----:B0-----:R-:W-:-:S03]  /*d6a0*/  IADD3 R24, P1, R29, UR5, RZ ;  /* 0x000000051d187c10 */ /* 0x001fc6000ff3e0ff */
[----:B------:R-:W5:Y:S01]  /*d6b0*/  LDL R29, [R1+0x418] ;  /* 0x00041800011d7983 */ /* 0x000f620000100800 */
[----:B-1----:R-:W-:-:S03]  /*d6c0*/  IADD3 R20, P2, R19, UR5, RZ ;  /* 0x0000000513147c10 */ /* 0x002fc6000ff5e0ff */
[----:B------:R-:W5:Y:S01]  /*d6d0*/  LDL R19, [R1+0x420] ;  /* 0x0004200001137983 */ /* 0x000f620000100800 */
[----:B---3--:R-:W-:-:S03]  /*d6e0*/  IADD3.X R25, R27, UR10, RZ, P1, !PT ;  /* 0x0000000a1b197c10 */ /* 0x008fc60008ffe4ff */
[----:B------:R-:W3:Y:S01]  /*d6f0*/  LDL R27, [R1+0x434] ;  /* 0x00043400011b7983 */ /* 0x000ee20000100800 */
[----:B------:R-:W-:-:S03]  /*d700*/  IADD3 R22, P1, R39, UR5, RZ ;  /* 0x0000000527167c10 */ /* 0x000fc6000ff3e0ff */
[----:B------:R2:W3:Y:S04]  /*d710*/  LDG.E.U8 R115, desc[UR12][R24.64] ;  /* 0x0000000c18737981 */ /* 0x0004e8000c1e1100 */
[----:B------:R-:W3:Y:S01]  /*d720*/  LDL R39, [R1+0x430] ;  /* 0x0004300001277983 */ /* 0x000ee20000100800 */
[----:B----4-:R-:W-:-:S03]  /*d730*/  IADD3.X R21, R30, UR10, RZ, P2, !PT ;  /* 0x0000000a1e157c10 */ /* 0x010fc600097fe4ff */
[----:B------:R-:W4:Y:S01]  /*d740*/  LDL R30, [R1+0x43c] ;  /* 0x00043c00011e7983 */ /* 0x000f220000100800 */
[----:B--2---:R-:W-:-:S03]  /*d750*/  IADD3 R24, P2, R38, UR5, RZ ;  /* 0x0000000526187c10 */ /* 0x004fc6000ff5e0ff */
[----:B------:R-:W2:Y:S01]  /*d760*/  LDL R38, [R1+0x444] ;  /* 0x0004440001267983 */ /* 0x000ea20000100800 */
[----:B-----5:R-:W-:-:S03]  /*d770*/  IADD3.X R23, R33, UR10, RZ, P1, !PT ;  /* 0x0000000a21177c10 */ /* 0x020fc60008ffe4ff */
[----:B------:R0:W5:Y:S04]  /*d780*/  LDG.E.U8 R33, desc[UR12][R20.64] ;  /* 0x0000000c14217981 */ /* 0x000168000c1e1100 */
[----:B------:R1:W5:Y:S01]  /*d790*/  LDG.E.U8 R152, desc[UR12][R22.64] ;  /* 0x0000000c16987981 */ /* 0x000362000c1e1100 */
[----:B0-----:R-:W-:-:S03]  /*d7a0*/  IADD3 R20, P1, R28, UR5, RZ ;  /* 0x000000051c147c10 */ /* 0x001fc6000ff3e0ff */
[----:B------:R-:W5:Y:S01]  /*d7b0*/  LDL R28, [R1+0x438] ;  /* 0x00043800011c7983 */ /* 0x000f620000100800 */
[----:B------:R-:W-:Y:S02]  /*d7c0*/  IADD3.X R25, R40, UR10, RZ, P2, !PT ;  /* 0x0000000a28197c10 */ /* 0x000fe400097fe4ff */
[----:B-1----:R-:W-:Y:S01]  /*d7d0*/  IADD3 R22, P2, R31, UR5, RZ ;  /* 0x000000051f167c10 */ /* 0x002fe2000ff5e0ff */
[----:B------:R-:W5:Y:S01]  /*d7e0*/  LDL R40, [R1+0x450] ;  /* 0x0004500001287983 */ /* 0x000f620000100800 */
[----:B------:R-:W-:-:S03]  /*d7f0*/  IADD3.X R21, R26, UR10, RZ, P1, !PT ;  /* 0x0000000a1a157c10 */ /* 0x000fc60008ffe4ff */
[----:B------:R-:W5:Y:S04]  /*d800*/  LDL R31, [R1+0x440] ;  /* 0x00044000011f7983 */ /* 0x000f680000100800 */
[----:B------:R-:W5:Y:S04]  /*d810*/  LDL R26, [R1+0x454] ;  /* 0x00045400011a7983 */ /* 0x000f680000100800 */
[----:B------:R0:W5:Y:S04]  /*d820*/  LDG.E.U8 R133, desc[UR12][R24.64] ;  /* 0x0000000c18857981 */ /* 0x000168000c1e1100 */
[----:B------:R1:W5:Y:S01]  /*d830*/  LDG.E.U8 R114, desc[UR12][R20.64] ;  /* 0x0000000c14727981 */ /* 0x000362000c1e1100 */
[----:B0-----:R-:W-:-:S03]  /*d840*/  IADD3 R24, P1, R37, UR5, RZ ;  /* 0x0000000525187c10 */ /* 0x001fc6000ff3e0ff */
[----:B------:R-:W5:Y:S01]  /*d850*/  LDL R37, [R1+0x448] ;  /* 0x0004480001257983 */ /* 0x000f620000100800 */
[----:B------:R-:W-:-:S03]  /*d860*/  IADD3.X R23, R29, UR10, RZ, P2, !PT ;  /* 0x0000000a1d177c10 */ /* 0x000fc600097fe4ff */
[----:B------:R-:W5:Y:S01]  /*d870*/  LDL R29, [R1+0x45c] ;  /* 0x00045c00011d7983 */ /* 0x000f620000100800 */
[----:B------:R-:W-:-:S03]  /*d880*/  IADD3.X R25, R19, UR10, RZ, P1, !PT ;  /* 0x0000000a13197c10 */ /* 0x000fc60008ffe4ff */
[----:B------:R-:W5:Y:S01]  /*d890*/  LDL R19, [R1+0x464] ;  /* 0x0004640001137983 */ /* 0x000f620000100800 */
[----:B-1----:R-:W-:-:S03]  /*d8a0*/  IADD3 R20, P2, R32, UR5, RZ ;  /* 0x0000000520147c10 */ /* 0x002fc6000ff5e0ff */
[----:B------:R3:W5:Y:S01]  /*d8b0*/  LDG.E.U8 R32, desc[UR12][R22.64] ;  /* 0x0000000c16207981 */ /* 0x000762000c1e1100 */
[----:B------:R-:W-:-:S03]  /*d8c0*/  IADD3.X R21, R41, UR10, RZ, P2, !PT ;  /* 0x0000000a29157c10 */ /* 0x000fc600097fe4ff */
[----:B------:R4:W5:Y:S04]  /*d8d0*/  LDG.E.U8 R151, desc[UR12][R24.64] ;  /* 0x0000000c18977981 */ /* 0x000968000c1e1100 */
[----:B------:R-:W5:Y:S01]  /*d8e0*/  LDL R41, [R1+0x46c] ;  /* 0x00046c0001297983 */ /* 0x000f620000100800 */
[----:B---3--:R-:W-:-:S03]  /*d8f0*/  IADD3 R22, P1, R27, UR5, RZ ;  /* 0x000000051b167c10 */ /* 0x008fc6000ff3e0ff */
[----:B------:R-:W3:Y:S01]  /*d900*/  LDL R27, [R1+0x458] ;  /* 0x00045800011b7983 */ /* 0x000ee20000100800 */
[----:B------:R-:W-:-:S03]  /*d910*/  IADD3.X R23, R39, UR10, RZ, P1, !PT ;  /* 0x0000000a27177c10 */ /* 0x000fc60008ffe4ff */
[----:B------:R-:W3:Y:S01]  /*d920*/  LDL R39, [R1+0x474] ;  /* 0x0004740001277983 */ /* 0x000ee20000100800 */
[----:B----4-:R-:W-:-:S03]  /*d930*/  IADD3 R24, P2, R30, UR5, RZ ;  /* 0x000000051e187c10 */ /* 0x010fc6000ff5e0ff */
[----:B------:R-:W4:Y:S04]  /*d940*/  LDL R30, [R1+0x460] ;  /* 0x00046000011e7983 */ /* 0x000f280000100800 */
[----:B------:R2:W4:Y:S04]  /*d950*/  LDG.E.U8 R132, desc[UR12][R20.64] ;  /* 0x0000000c14847981 */ /* 0x000528000c1e1100 */
[----:B------:R0:W4:Y:S01]  /*d960*/  LDG.E.U8 R113, desc[UR12][R22.64] ;  /* 0x0000000c16717981 */ /* 0x000122000c1e1100 */
[----:B--2---:R-:W-:-:S03]  /*d970*/  IADD3 R20, P1, R38, UR5, RZ ;  /* 0x0000000526147c10 */ /* 0x004fc6000ff3e0ff */
[----:B------:R-:W2:Y:S01]  /*d980*/  LDL R38, [R1+0x468] ;  /* 0x0004680001267983 */ /* 0x000ea20000100800 */
[----:B-----5:R-:W-:-:S03]  /*d990*/  IADD3.X R25, R28, UR10, RZ, P2, !PT ;  /* 0x0000000a1c197c10 */ /* 0x020fc600097fe4ff */
[----:B------:R-:W5:Y:S01]  /*d9a0*/  LDL R28, [R1+0x47c] ;  /* 0x00047c00011c7983 */ /* 0x000f620000100800 */
[----:B0-----:R-:W-:-:S03]  /*d9b0*/  IADD3 R22, P2, R42, UR5, RZ ;  /* 0x000000052a167c10 */ /* 0x001fc6000ff5e0ff */
[----:B------:R-:W5:Y:S01]  /*d9c0*/  LDL R42, [R1+0x484] ;  /* 0x00048400012a7983 */ /* 0x000f620000100800 */
[----:B------:R-:W-:-:S03]  /*d9d0*/  IADD3.X R21, R31, UR10, RZ, P1, !PT ;  /* 0x0000000a1f157c10 */ /* 0x000fc60008ffe4ff */
[----:B------:R0:W5:Y:S04]  /*d9e0*/  LDG.E.U8 R31, desc[UR12][R24.64] ;  /* 0x0000000c181f7981 */ /* 0x000168000c1e1100 */
[----:B------:R1:W5:Y:S01]  /*d9f0*/  LDG.E.U8 R150, desc[UR12][R20.64] ;  /* 0x0000000c14967981 */ /* 0x000362000c1e1100 */
[----:B0-----:R-:W-:-:S03]  /*da00*/  IADD3 R24, P1, R26, UR5, RZ ;  /* 0x000000051a187c10 */ /* 0x001fc6000ff3e0ff */
[----:B------:R-:W5:Y:S01]  /*da10*/  LDL R26, [R1+0x478] ;  /* 0x00047800011a7983 */ /* 0x000f620000100800 */
[----:B------:R-:W-:-:S03]  /*da20*/  IADD3.X R23, R37, UR10, RZ, P2, !PT ;  /* 0x0000000a25177c10 */ /* 0x000fc600097fe4ff */
[----:B------:R-:W5:Y:S01]  /*da30*/  LDL R37, [R1+0x48c] ;  /* 0x00048c0001257983 */ /* 0x000f620000100800 */
[----:B-1----:R-:W-:-:S03]  /*da40*/  IADD3 R20, P2, R29, UR5, RZ ;  /* 0x000000051d147c10 */ /* 0x002fc6000ff5e0ff */
[----:B------:R-:W5:Y:S01]  /*da50*/  LDL R29, [R1+0x480] ;  /* 0x00048000011d7983 */ /* 0x000f620000100800 */
[----:B------:R-:W-:-:S03]  /*da60*/  IADD3.X R25, R40, UR10, RZ, P1, !PT ;  /* 0x0000000a28197c10 */ /* 0x000fc60008ffe4ff */
[----:B------:R0:W5:Y:S04]  /*da70*/  LDG.E.U8 R131, desc[UR12][R22.64] ;  /* 0x0000000c16837981 */ /* 0x000168000c1e1100 */
[----:B------:R-:W5:Y:S04]  /*da80*/  LDL R40, [R1+0x494] ;  /* 0x0004940001287983 */ /* 0x000f680000100800 */
[----:B------:R1:W5:Y:S01]  /*da90*/  LDG.E.U8 R112, desc[UR12][R24.64] ;  /* 0x0000000c18707981 */ /* 0x000362000c1e1100 */
[----:B0-----:R-:W-:-:S03]  /*daa0*/  IADD3 R22, P1, R19, UR5, RZ ;  /* 0x0000000513167c10 */ /* 0x001fc6000ff3e0ff */
[----:B------:R-:W5:Y:S01]  /*dab0*/  LDL R19, [R1+0x488] ;  /* 0x0004880001137983 */ /* 0x000f620000100800 */
[----:B---3--:R-:W-:-:S03]  /*dac0*/  IADD3.X R21, R27, UR10, RZ, P2, !PT ;  /* 0x0000000a1b157c10 */ /* 0x008fc600097fe4ff */
[----:B------:R-:W3:Y:S01]  /*dad0*/  LDL R27, [R1+0x49c] ;  /* 0x00049c00011b7983 */ /* 0x000ee20000100800 */
[----:B-1----:R-:W-:-:S03]  /*dae0*/  IADD3 R24, P2, R41, UR5, RZ ;  /* 0x0000000529187c10 */ /* 0x002fc6000ff5e0ff */
[----:B------:R-:W3:Y:S01]  /*daf0*/  LDL R41, [R1+0x4a4] ;  /* 0x0004a40001297983 */ /* 0x000ee20000100800 */
[----:B----4-:R-:W-:-:S03]  /*db00*/  IADD3.X R23, R30, UR10, RZ, P1, !PT ;  /* 0x0000000a1e177c10 */ /* 0x010fc60008ffe4ff */
[----:B------:R0:W4:Y:S04]  /*db10*/  LDG.E.U8 R30, desc[UR12][R20.64] ;  /* 0x0000000c141e7981 */ /* 0x000128000c1e1100 */
[----:B------:R5:W4:Y:S01]  /*db20*/  LDG.E.U8 R149, desc[UR12][R22.64] ;  /* 0x0000000c16957981 */ /* 0x000b22000c1e1100 */
[----:B0-----:R-:W-:-:S03]  /*db30*/  IADD3 R20, P1, R39, UR5, RZ ;  /* 0x0000000527147c10 */ /* 0x001fc6000ff3e0ff */
[----:B------:R-:W4:Y:S01]  /*db40*/  LDL R39, [R1+0x498] ;  /* 0x0004980001277983 */ /* 0x000f220000100800 */
[----:B------:R-:W-:-:S03]  /*db50*/  IADD3.X R21, R44, UR10, RZ, P1, !PT ;  /* 0x0000000a2c157c10 */ /* 0x000fc60008ffe4ff */
[----:B------:R-:W4:Y:S04]  /*db60*/  LDL R44, [R1+0x4b4] ;  /* 0x0004b400012c7983 */ /* 0x000f280000100800 */
[----:B------:R-:W4:Y:S01]  /*db70*/  LDG.E.U8 R47, desc[UR12][R20.64] ;  /* 0x0000000c142f7981 */ /* 0x000f22000c1e1100 */
[----:B--2---:R-:W-:-:S03]  /*db80*/  IADD3.X R25, R38, UR10, RZ, P2, !PT ;  /* 0x0000000a26197c10 */ /* 0x004fc600097fe4ff */
[----:B------:R-:W2:Y:S04]  /*db90*/  LDL R38, [R1+0x4ac] ;  /* 0x0004ac0001267983 */ /* 0x000ea80000100800 */
[----:B------:R0:W2:Y:S01]  /*dba0*/  LDG.E.U8 R130, desc[UR12][R24.64] ;  /* 0x0000000c18827981 */ /* 0x0000a2000c1e1100 */
[----:B-----5:R-:W-:-:S03]  /*dbb0*/  IADD3 R22, P2, R28, UR5, RZ ;  /* 0x000000051c167c10 */ /* 0x020fc6000ff5e0ff */
[----:B------:R-:W5:Y:S01]  /*dbc0*/  LDL R28, [R1+0x4a0] ;  /* 0x0004a000011c7983 */ /* 0x000f620000100800 */
[----:B0-----:R-:W-:-:S03]  /*dbd0*/  IADD3 R24, P1, R42, UR5, RZ ;  /* 0x000000052a187c10 */ /* 0x001fc6000ff3e0ff */
[----:B------:R-:W5:Y:S01]  /*dbe0*/  LDL R42, [R1+0x4a8] ;  /* 0x0004a800012a7983 */ /* 0x000f620000100800 */
[----:B------:R-:W-:-:S03]  /*dbf0*/  IADD3.X R23, R26, UR10, RZ, P2, !PT ;  /* 0x0000000a1a177c10 */ /* 0x000fc600097fe4ff */
[----:B------:R-:W5:Y:S01]  /*dc00*/  LDL R26, [R1+0x4bc] ;  /* 0x0004bc00011a7983 */ /* 0x000f620000100800 */
[----:B------:R-:W-:-:S03]  /*dc10*/  IADD3 R20, P2, R37, UR5, RZ ;  /* 0x0000000525147c10 */ /* 0x000fc6000ff5e0ff */
        /* <DEDUP_REMOVED lines=8> */
[----:B---3--:R-:W-:-:S03]  /*dca0*/  IADD3 R24, P2, R27, UR5, RZ ;  /* 0x000000051b187c10 */ /* 0x008fc6000ff5e0ff */
[----:B------:R-:W3:Y:S01]  /*dcb0*/  LDL R27, [R1+0x4c0] ;  /* 0x0004c000011b7983 */ /* 0x000ee20000100800 */
[----:B------:R-:W-:-:S03]  /*dcc0*/  IADD3.X R23, R43, UR10, RZ, P1, !PT ;  /* 0x0000000a2b177c10 */ /* 0x000fc60008ffe4ff */
[----:B------:R0:W3:Y:S04]  /*dcd0*/  LDG.E.U8 R129, desc[UR12][R20.64] ;  /* 0x0000000c14817981 */ /* 0x0000e8000c1e1100 */
[----:B------:R-:W3:Y:S04]  /*dce0*/  LDL R43, [R1+0x4d4] ;  /* 0x0004d400012b7983 */ /* 0x000ee80000100800 */
[----:B------:R2:W3:Y:S01]  /*dcf0*/  LDG.E.U8 R46, desc[UR12][R22.64] ;  /* 0x0000000c162e7981 */ /* 0x0004e2000c1e1100 */
[----:B0-----:R-:W-:-:S03]  /*dd00*/  IADD3 R20, P1, R41, UR5, RZ ;  /* 0x0000000529147c10 */ /* 0x001fc6000ff3e0ff */
[----:B------:R-:W3:Y:S01]  /*dd10*/  LDL R41, [R1+0x4c8] ;  /* 0x0004c80001297983 */ /* 0x000ee20000100800 */
[----:B----4-:R-:W-:-:S03]  /*dd20*/  IADD3.X R25, R39, UR10, RZ, P2, !PT ;  /* 0x0000000a27197c10 */ /* 0x010fc600097fe4ff */
[----:B------:R-:W4:Y:S01]  /*dd30*/  LDL R39, [R1+0x4dc] ;  /* 0x0004dc0001277983 */ /* 0x000f220000100800 */
[----:B--2---:R-:W-:-:S03]  /*dd40*/  IADD3 R22, P2, R38, UR5, RZ ;  /* 0x0000000526167c10 */ /* 0x004fc6000ff5e0ff */
[----:B------:R-:W2:Y:S01]  /*dd50*/  LDL R38, [R1+0x4d0] ;  /* 0x0004d00001267983 */ /* 0x000ea20000100800 */
[----:B-----5:R-:W-:-:S03]  /*dd60*/  IADD3.X R21, R28, UR10, RZ, P1, !PT ;  /* 0x0000000a1c157c10 */ /* 0x020fc60008ffe4ff */
[----:B------:R0:W5:Y:S01]  /*dd70*/  LDG.E.U8 R28, desc[UR12][R24.64] ;  /* 0x0000000c181c7981 */ /* 0x000162000c1e1100 */
[----:B------:R-:W-:-:S03]  /*dd80*/  IADD3.X R23, R42, UR10, RZ, P2, !PT ;  /* 0x0000000a2a177c10 */ /* 0x000fc600097fe4ff */
[----:B------:R1:W5:Y:S04]  /*dd90*/  LDG.E.U8 R147, desc[UR12][R20.64] ;  /* 0x0000000c14937981 */ /* 0x000368000c1e1100 */
[----:B------:R-:W5:Y:S01]  /*dda0*/  LDL R42, [R1+0x4ec] ;  /* 0x0004ec00012a7983 */ /* 0x000f620000100800 */
[----:B0-----:R-:W-:-:S03]  /*ddb0*/  IADD3 R24, P1, R44, UR5, RZ ;  /* 0x000000052c187c10 */ /* 0x001fc6000ff3e0ff */
[----:B------:R-:W5:Y:S04]  /*ddc0*/  LDL R44, [R1+0x4d8] ;  /* 0x0004d800012c7983 */ /* 0x000f680000100800 */
[----:B------:R0:W5:Y:S01]  /*ddd0*/  LDG.E.U8 R128, desc[UR12][R22.64] ;  /* 0x0000000c16807981 */ /* 0x000162000c1e1100 */
[----:B-1----:R-:W-:-:S03]  /*dde0*/  IADD3 R20, P2, R26, UR5, RZ ;  /* 0x000000051a147c10 */ /* 0x002fc6000ff5e0ff */
[----:B------:R-:W5:Y:S01]  /*ddf0*/  LDL R26, [R1+0x4e0] ;  /* 0x0004e000011a7983 */ /* 0x000f620000100800 */
[----:B------:R-:W-:-:S03]  /*de00*/  IADD3.X R25, R37, UR10, RZ, P1, !PT ;  /* 0x0000000a25197c10 */ /* 0x000fc60008ffe4ff */
[----:B------:R-:W5:Y:S01]  /*de10*/  LDL R37, [R1+0x4f4] ;  /* 0x0004f40001257983 */ /* 0x000f620000100800 */
[----:B0-----:R-:W-:-:S03]  /*de20*/  IADD3 R22, P1, R45, UR5, RZ ;  /* 0x000000052d167c10 */ /* 0x001fc6000ff3e0ff */
[----:B------:R0:W5:Y:S01]  /*de30*/  LDG.E.U8 R45, desc[UR12][R24.64] ;  /* 0x0000000c182d7981 */ /* 0x000162000c1e1100 */
[----:B------:R-:W-:-:S03]  /*de40*/  IADD3.X R21, R40, UR10, RZ, P2, !PT ;  /* 0x0000000a28157c10 */ /* 0x000fc600097fe4ff */
[----:B------:R-:W5:Y:S01]  /*de50*/  LDL R40, [R1+0x4fc] ;  /* 0x0004fc0001287983 */ /* 0x000f620000100800 */
[----:B0-----:R-:W-:-:S03]  /*de60*/  IADD3 R24, P2, R19, UR5, RZ ;  /* 0x0000000513187c10 */ /* 0x001fc6000ff5e0ff */
[----:B------:R-:W5:Y:S01]  /*de70*/  LDL R19, [R1+0x4f0] ;  /* 0x0004f00001137983 */ /* 0x000f620000100800 */
[----:B---3--:R-:W-:-:S03]  /*de80*/  IADD3.X R23, R27, UR10, RZ, P1, !PT ;  /* 0x0000000a1b177c10 */ /* 0x008fc60008ffe4ff */
[----:B------:R0:W3:Y:S04]  /*de90*/  LDG.E.U8 R27, desc[UR12][R20.64] ;  /* 0x0000000c141b7981 */ /* 0x0000e8000c1e1100 */
[----:B------:R4:W3:Y:S01]  /*dea0*/  LDG.E.U8 R146, desc[UR12][R22.64] ;  /* 0x0000000c16927981 */ /* 0x0008e2000c1e1100 */
[----:B0-----:R-:W-:-:S03]  /*deb0*/  IADD3 R20, P1, R43, UR5, RZ ;  /* 0x000000052b147c10 */ /* 0x001fc6000ff3e0ff */
[----:B------:R-:W3:Y:S01]  /*dec0*/  LDL R43, [R1+0x4f8] ;  /* 0x0004f800012b7983 */ /* 0x000ee20000100800 */
[----:B------:R-:W-:-:S03]  /*ded0*/  IADD3.X R25, R41, UR10, RZ, P2, !PT ;  /* 0x0000000a29197c10 */ /* 0x000fc600097fe4ff */
[----:B------:R-:W3:Y:S01]  /*dee0*/  LDL R41, [R1+0x50c] ;  /* 0x00050c0001297983 */ /* 0x000ee20000100800 */
[----:B----4-:R-:W-:-:S03]  /*def0*/  IADD3 R22, P2, R39, UR5, RZ ;  /* 0x0000000527167c10 */ /* 0x010fc6000ff5e0ff */
[----:B------:R-:W4:Y:S04]  /*df00*/  LDL R39, [R1+0x500] ;  /* 0x0005000001277983 */ /* 0x000f280000100800 */
[----:B------:R0:W4:Y:S01]  /*df10*/  LDG.E.U8 R127, desc[UR12][R24.64] ;  /* 0x0000000c187f7981 */ /* 0x000122000c1e1100 */
[----:B--2---:R-:W-:Y:S02]  /*df20*/  IADD3.X R21, R38, UR10, RZ, P1, !PT ;  /* 0x0000000a26157c10 */ /* 0x004fe40008ffe4ff */
[----:B0-----:R-:W-:Y:S01]  /*df30*/  IADD3 R24, P1, R120, UR5, RZ ;  /* 0x0000000578187c10 */ /* 0x001fe2000ff3e0ff */
[----:B------:R-:W2:Y:S04]  /*df40*/  LDL R38, [R1+0x514] ;  /* 0x0005140001267983 */ /* 0x000ea80000100800 */
[----:B------:R-:W2:Y:S01]  /*df50*/  LDL R120, [R1+0x510] ;  /* 0x0005100001787983 */ /* 0x000ea20000100800 */
[----:B-----5:R-:W-:-:S03]  /*df60*/  IADD3.X R23, R44, UR10, RZ, P2, !PT ;  /* 0x0000000a2c177c10 */ /* 0x020fc600097fe4ff */
[----:B------:R0:W5:Y:S01]  /*df70*/  LDG.E.U8 R44, desc[UR12][R20.64] ;  /* 0x0000000c142c7981 */ /* 0x000162000c1e1100 */
[----:B------:R-:W-:-:S03]  /*df80*/  IADD3.X R25, R26, UR10, RZ, P1, !PT ;  /* 0x0000000a1a197c10 */ /* 0x000fc60008ffe4ff */
[----:B------:R1:W5:Y:S01]  /*df90*/  LDG.E.U8 R26, desc[UR12][R22.64] ;  /* 0x0000000c161a7981 */ /* 0x000362000c1e1100 */
[----:B0-----:R-:W-:-:S03]  /*dfa0*/  IADD3 R20, P2, R42, UR5, RZ ;  /* 0x000000052a147c10 */ /* 0x001fc6000ff5e0ff */
[----:B------:R-:W5:Y:S04]  /*dfb0*/  LDL R42, [R1+0x524] ;  /* 0x00052400012a7983 */ /* 0x000f680000100800 */
[----:B------:R0:W5:Y:S01]  /*dfc0*/  LDG.E.U8 R145, desc[UR12][R24.64] ;  /* 0x0000000c18917981 */ /* 0x000162000c1e1100 */
[----:B-1----:R-:W-:-:S03]  /*dfd0*/  IADD3 R22, P1, R37, UR5, RZ ;  /* 0x0000000525167c10 */ /* 0x002fc6000ff3e0ff */
[----:B------:R-:W5:Y:S01]  /*dfe0*/  LDL R37, [R1+0x518] ;  /* 0x0005180001257983 */ /* 0x000f620000100800 */
[----:B------:R-:W-:-:S03]  /*dff0*/  IADD3.X R21, R122, UR10, RZ, P2, !PT ;  /* 0x0000000a7a157c10 */ /* 0x000fc600097fe4ff */
[----:B------:R-:W5:Y:S04]  /*e000*/  LDL R122, [R1+0x544] ;  /* 0x00054400017a7983 */ /* 0x000f680000100800 */
[----:B------:R1:W5:Y:S01]  /*e010*/  LDG.E.U8 R126, desc[UR12][R20.64] ;  /* 0x0000000c147e7981 */ /* 0x000362000c1e1100 */
[----:B0-----:R-:W-:-:S03]  /*e020*/  IADD3 R24, P2, R40, UR5, RZ ;  /* 0x0000000528187c10 */ /* 0x001fc6000ff5e0ff */
[----:B------:R-:W5:Y:S01]  /*e030*/  LDL R40, [R1+0x520] ;  /* 0x0005200001287983 */ /* 0x000f620000100800 */
[----:B------:R-:W-:-:S03]  /*e040*/  IADD3.X R23, R19, UR10, RZ, P1, !PT ;  /* 0x0000000a13177c10 */ /* 0x000fc60008ffe4ff */
[----:B------:R-:W5:Y:S01]  /*e050*/  LDL R19, [R1+0x534] ;  /* 0x0005340001137983 */ /* 0x000f620000100800 */
[----:B-1----:R-:W-:-:S03]  /*e060*/  IADD3 R20, P1, R119, UR5, RZ ;  /* 0x0000000577147c10 */ /* 0x002fc6000ff3e0ff */
[----:B------:R-:W5:Y:S01]  /*e070*/  LDL R119, [R1+0x530] ;  /* 0x0005300001777983 */ /* 0x000f620000100800 */
[----:B---3--:R-:W-:-:S03]  /*e080*/  IADD3.X R25, R43, UR10, RZ, P2, !PT ;  /* 0x0000000a2b197c10 */ /* 0x008fc600097fe4ff */
[----:B------:R0:W3:Y:S04]  /*e090*/  LDG.E.U8 R43, desc[UR12][R22.64] ;  /* 0x0000000c162b7981 */ /* 0x0000e8000c1e1100 */
[----:B------:R-:W3:Y:S01]  /*e0a0*/  LDG.E.U8 R25, desc[UR12][R24.64] ;  /* 0x0000000c18197981 */ /* 0x000ee2000c1e1100 */
[----:B----4-:R-:W-:Y:S02]  /*e0b0*/  IADD3.X R21, R39, UR10, RZ, P1, !PT ;  /* 0x0000000a27157c10 */ /* 0x010fe40008ffe4ff */
[----:B0-----:R-:W-:-:S03]  /*e0c0*/  IADD3 R22, P2, R41, UR5, RZ ;  /* 0x0000000529167c10 */ /* 0x001fc6000ff5e0ff */
[----:B------:R0:W4:Y:S01]  /*e0d0*/  LDG.E.U8 R144, desc[UR12][R20.64] ;  /* 0x0000000c14907981 */ /* 0x000122000c1e1100 */
[----:B------:R-:W-:-:S03]  /*e0e0*/  IADD3.X R23, R125, UR10, RZ, P2, !PT ;  /* 0x0000000a7d177c10 */ /* 0x000fc600097fe4ff */
[----:B------:R-:W3:Y:S04]  /*e0f0*/  LDL R41, [R1+0x538] ;  /* 0x0005380001297983 */ /* 0x000ee80000100800 */
[----:B------:R1:W4:Y:S01]  /*e100*/  LDG.E.U8 R125, desc[UR12][R22.64] ;  /* 0x0000000c167d7981 */ /* 0x000322000c1e1100 */
[----:B0-----:R-:W-:-:S03]  /*e110*/  IADD3 R20, P2, R121, UR5, RZ ;  /* 0x0000000579147c10 */ /* 0x001fc6000ff5e0ff */
[----:B------:R-:W4:Y:S01]  /*e120*/  LDL R121, [R1+0x540] ;  /* 0x0005400001797983 */ /* 0x000f220000100800 */
[----:B--2---:R-:W-:-:S04]  /*e130*/  IADD3 R38, P1, R38, UR5, RZ ;  /* 0x0000000526267c10 */ /* 0x004fc8000ff3e0ff */
[----:B------:R-:W-:Y:S02]  /*e140*/  IADD3.X R39, R120, UR10, RZ, P1, !PT ;  /* 0x0000000a78277c10 */ /* 0x000fe40008ffe4ff */
[----:B------:R-:W2:Y:S01]  /*e150*/  LDL R120, [R1+0x554] ;  /* 0x0005540001787983 */ /* 0x000ea20000100800 */
[----:B-----5:R-:W-:-:S03]  /*e160*/  IADD3.X R21, R37, UR10, RZ, P2, !PT ;  /* 0x0000000a25157c10 */ /* 0x020fc600097fe4ff */
[----:B------:R-:W5:Y:S01]  /*e170*/  LDL R37, [R1+0x55c] ;  /* 0x00055c0001257983 */ /* 0x000f620000100800 */
[----:B-1----:R-:W-:-:S03]  /*e180*/  IADD3 R22, P1, R42, UR5, RZ ;  /* 0x000000052a167c10 */ /* 0x002fc6000ff3e0ff */
[----:B------:R0:W2:Y:S04]  /*e190*/  LDG.E.U8 R24, desc[UR12][R20.64] ;  /* 0x0000000c14187981 */ /* 0x0000a8000c1e1100 */
[----:B------:R1:W2:Y:S01]  /*e1a0*/  LDG.E.U8 R42, desc[UR12][R38.64] ;  /* 0x0000000c262a7981 */ /* 0x0002a2000c1e1100 */
[----:B------:R-:W-:-:S03]  /*e1b0*/  IADD3.X R23, R40, UR10, RZ, P1, !PT ;  /* 0x0000000a28177c10 */ /* 0x000fc60008ffe4ff */
        /* <DEDUP_REMOVED lines=9> */
[----:B------:R-:W2:Y:S01]  /*e250*/  LDL R139, [R1+0x57c] ;  /* 0x00057c00018b7983 */ /* 0x000ea20000100800 */
[----:B0-----:R-:W-:-:S03]  /*e260*/  IADD3 R22, P2, R124, UR5, RZ ;  /* 0x000000057c167c10 */ /* 0x001fc6000ff5e0ff */
[----:B------:R0:W2:Y:S01]  /*e270*/  LDG.E.U8 R124, desc[UR12][R38.64] ;  /* 0x0000000c267c7981 */ /* 0x0000a2000c1e1100 */
[----:B---3--:R-:W-:-:S03]  /*e280*/  IADD3.X R23, R41, UR10, RZ, P2, !PT ;  /* 0x0000000a29177c10 */ /* 0x008fc600097fe4ff */
[----:B------:R1:W3:Y:S01]  /*e290*/  LDG.E.U8 R41, desc[UR12][R20.64] ;  /* 0x0000000c14297981 */ /* 0x0002e2000c1e1100 */
[----:B0-----:R-:W-:-:S03]  /*e2a0*/  IADD3 R38, P1, R122, UR5, RZ ;  /* 0x000000057a267c10 */ /* 0x001fc6000ff3e0ff */
[----:B------:R-:W3:Y:S01]  /*e2b0*/  LDG.E.U8 R23, desc[UR12][R22.64] ;  /* 0x0000000c16177981 */ /* 0x000ee2000c1e1100 */
[----:B----4-:R-:W-:-:S03]  /*e2c0*/  IADD3.X R39, R121, UR10, RZ, P1, !PT ;  /* 0x0000000a79277c10 */ /* 0x010fc60008ffe4ff */
[----:B------:R-:W4:Y:S01]  /*e2d0*/  LDL R122, [R1+0x570] ;  /* 0x00057000017a7983 */ /* 0x000f220000100800 */
[----:B-1----:R-:W-:-:S03]  /*e2e0*/  IADD3 R20, P2, R138, UR5, RZ ;  /* 0x000000058a147c10 */ /* 0x002fc6000ff5e0ff */
[----:B------:R-:W3:Y:S01]  /*e2f0*/  LDL R138, [R1+0x584] ;  /* 0x00058400018a7983 */ /* 0x000ee20000100800 */
[----:B------:R-:W-:-:S03]  /*e300*/  IADD3.X R21, R140, UR10, RZ, P2, !PT ;  /* 0x0000000a8c157c10 */ /* 0x000fc600097fe4ff */
[----:B------:R5:W3:Y:S04]  /*e310*/  LDG.E.U8 R142, desc[UR12][R38.64] ;  /* 0x0000000c268e7981 */ /* 0x000ae8000c1e1100 */
[----:B------:R-:W3:Y:S01]  /*e320*/  LDL R140, [R1+0x588] ;  /* 0x00058800018c7983 */ /* 0x000ee20000100800 */
[----:B-----5:R-:W-:-:S03]  /*e330*/  IADD3 R38, P2, R37, UR5, RZ ;  /* 0x0000000525267c10 */ /* 0x020fc6000ff5e0ff */
[----:B------:R-:W5:Y:S01]  /*e340*/  LDL R37, [R1+0x580] ;  /* 0x0005800001257983 */ /* 0x000f620000100800 */
[----:B--2---:R-:W-:-:S03]  /*e350*/  IADD3.X R39, R19, UR10, RZ, P2, !PT ;  /* 0x0000000a13277c10 */ /* 0x004fc600097fe4ff */
[----:B------:R-:W2:Y:S01]  /*e360*/  LDL R19, [R1+0x59c] ;  /* 0x00059c0001137983 */ /* 0x000ea20000100800 */
[----:B------:R-:W-:-:S03]  /*e370*/  IADD3 R120, P1, R120, UR5, RZ ;  /* 0x0000000578787c10 */ /* 0x000fc6000ff3e0ff */
[----:B------:R-:W2:Y:S01]  /*e380*/  LDG.E.U8 R22, desc[UR12][R38.64] ;  /* 0x0000000c26167981 */ /* 0x000ea2000c1e1100 */
[----:B------:R-:W-:-:S03]  /*e390*/  IADD3.X R121, R123, UR10, RZ, P1, !PT ;  /* 0x0000000a7b797c10 */ /* 0x000fc60008ffe4ff */
[----:B------:R0:W2:Y:S02]  /*e3a0*/  LDG.E.U8 R123, desc[UR12][R20.64] ;  /* 0x0000000c147b7981 */ /* 0x0000a4000c1e1100 */
[----:B0-----:R-:W-:Y:S02]  /*e3b0*/  IADD3 R20, P1, R40, UR5, RZ ;  /* 0x0000000528147c10 */ /* 0x001fe4000ff3e0ff */
[----:B------:R0:W2:Y:S02]  /*e3c0*/  LDG.E.U8 R40, desc[UR12][R120.64] ;  /* 0x0000000c78287981 */ /* 0x0000a4000c1e1100 */
[----:B------:R-:W-:Y:S02]  /*e3d0*/  IADD3.X R21, R155, UR10, RZ, P1, !PT ;  /* 0x0000000a9b157c10 */ /* 0x000fe40008ffe4ff */
[----:B------:R-:W-:Y:S01]  /*e3e0*/  IADD3 R38, P1, R119, UR5, RZ ;  /* 0x0000000577267c10 */ /* 0x000fe2000ff3e0ff */
[----:B------:R-:W2:Y:S04]  /*e3f0*/  LDL R155, [R1+0x5a0] ;  /* 0x0005a000019b7983 */ /* 0x000ea80000100800 */
[----:B------:R-:W2:Y:S01]  /*e400*/  LDL R119, [R1+0x598] ;  /* 0x0005980001777983 */ /* 0x000ea20000100800 */
[----:B0-----:R-:W-:-:S04]  /*e410*/  IADD3 R120, P2, R159, UR5, RZ ;  /* 0x000000059f787c10 */ /* 0x001fc8000ff5e0ff */
[----:B------:R-:W-:Y:S02]  /*e420*/  IADD3.X R121, R141, UR10, RZ, P2, !PT ;  /* 0x0000000a8d797c10 */ /* 0x000fe400097fe4ff */
[----:B------:R0:W2:Y:S01]  /*e430*/  LDG.E.U8 R141, desc[UR12][R20.64] ;  /* 0x0000000c148d7981 */ /* 0x0000a2000c1e1100 */
[----:B----4-:R-:W-:-:S03]  /*e440*/  IADD3.X R39, R122, UR10, RZ, P1, !PT ;  /* 0x0000000a7a277c10 */ /* 0x010fc60008ffe4ff */
[----:B------:R1:W4:Y:S01]  /*e450*/  LDG.E.U8 R122, desc[UR12][R120.64] ;  /* 0x0000000c787a7981 */ /* 0x000322000c1e1100 */
[----:B---3--:R-:W-:-:S03]  /*e460*/  IADD3 R138, P1, R138, UR5, RZ ;  /* 0x000000058a8a7c10 */ /* 0x008fc6000ff3e0ff */
[----:B------:R-:W3:Y:S01]  /*e470*/  LDG.E.U8 R39, desc[UR12][R38.64] ;  /* 0x0000000c26277981 */ /* 0x000ee2000c1e1100 */
[----:B0-----:R-:W-:-:S04]  /*e480*/  IADD3 R20, P2, R139, UR5, RZ ;  /* 0x000000058b147c10 */ /* 0x001fc8000ff5e0ff */
[----:B------:R-:W-:Y:S02]  /*e490*/  IADD3.X R21, R158, UR10, RZ, P2, !PT ;  /* 0x0000000a9e157c10 */ /* 0x000fe400097fe4ff */
[----:B-1----:R-:W-:-:S04]  /*e4a0*/  IADD3 R120, P2, R157, UR5, RZ ;  /* 0x000000059d787c10 */ /* 0x002fc8000ff5e0ff */
[----:B------:R-:W-:Y:S01]  /*e4b0*/  IADD3.X R121, R140, UR10, RZ, P2, !PT ;  /* 0x0000000a8c797c10 */ /* 0x000fe200097fe4ff */
[----:B------:R-:W3:Y:S05]  /*e4c0*/  LDG.E.U8 R21, desc[UR12][R20.64] ;  /* 0x0000000c14157981 */ /* 0x000eea000c1e1100 */
[----:B------:R-:W3:Y:S01]  /*e4d0*/  LDG.E.U8 R121, desc[UR12][R120.64] ;  /* 0x0000000c78797981 */ /* 0x000ee2000c1e1100 */
[----:B-----5:R-:W-:-:S03]  /*e4e0*/  IADD3.X R139, R37, UR10, RZ, P1, !PT ;  /* 0x0000000a258b7c10 */ /* 0x020fc60008ffe4ff */
[----:B------:R-:W5:Y:S01]  /*e4f0*/  LDL R37, [R1+0x5b8] ;  /* 0x0005b80001257983 */ /* 0x000f620000100800 */
[----:B------:R-:W-:-:S03]  /*e500*/  IADD3 R158, P1, R156, UR5, RZ ;  /* 0x000000059c9e7c10 */ /* 0x000fc6000ff3e0ff */
[----:B------:R0:W4:Y:S01]  /*e510*/  LDG.E.U8 R140, desc[UR12][R138.64] ;  /* 0x0000000c8a8c7981 */ /* 0x000122000c1e1100 */
[----:B--2---:R-:W-:-:S03]  /*e520*/  IADD3 R156, P2, R19, UR5, RZ ;  /* 0x00000005139c7c10 */ /* 0x004fc6000ff5e0ff */
[----:B------:R-:W2:Y:S01]  /*e530*/  LDL R19, [R1+0x5c0] ;  /* 0x0005c00001137983 */ /* 0x000ea20000100800 */
[----:B------:R-:W-:-:S03]  /*e540*/  IADD3.X R159, R174, UR10, RZ, P1, !PT ;  /* 0x0000000aae9f7c10 */ /* 0x000fc60008ffe4ff */
[----:B------:R-:W3:Y:S04]  /*e550*/  LDL R174, [R1+0x5dc] ;  /* 0x0005dc0001ae7983 */ /* 0x000ee80000100800 */
[----:B------:R1:W4:Y:S01]  /*e560*/  LDG.E.U8 R38, desc[UR12][R158.64] ;  /* 0x0000000c9e267981 */ /* 0x000322000c1e1100 */
[----:B0-----:R-:W-:-:S03]  /*e570*/  IADD3 R138, P1, R172, UR5, RZ ;  /* 0x00000005ac8a7c10 */ /* 0x001fc6000ff3e0ff */
[----:B------:R-:W4:Y:S01]  /*e580*/  LDL R172, [R1+0x5ec] ;  /* 0x0005ec0001ac7983 */ /* 0x000f220000100800 */
[----:B------:R-:W-:-:S03]  /*e590*/  IADD3.X R157, R119, UR10, RZ, P2, !PT ;  /* 0x0000000a779d7c10 */ /* 0x000fc600097fe4ff */
[----:B------:R-:W4:Y:S01]  /*e5a0*/  LDL R119, [R1+0x5d0] ;  /* 0x0005d00001777983 */ /* 0x000f220000100800 */
[----:B-1----:R-:W-:-:S03]  /*e5b0*/  IADD3 R158, P2, R170, UR5, RZ ;  /* 0x00000005aa9e7c10 */ /* 0x002fc6000ff5e0ff */
[----:B------:R-:W4:Y:S01]  /*e5c0*/  LDL R170, [R1+0x5e4] ;  /* 0x0005e40001aa7983 */ /* 0x000f220000100800 */
[----:B------:R-:W-:-:S03]  /*e5d0*/  IADD3.X R139, R155, UR10, RZ, P1, !PT ;  /* 0x0000000a9b8b7c10 */ /* 0x000fc60008ffe4ff */
[----:B------:R-:W4:Y:S01]  /*e5e0*/  LDL R155, [R1+0x5d8] ;  /* 0x0005d800019b7983 */ /* 0x000f220000100800 */
[----:B------:R-:W-:-:S03]  /*e5f0*/  IADD3.X R159, R161, UR10, RZ, P2, !PT ;  /* 0x0000000aa19f7c10 */ /* 0x000fc600097fe4ff */
[----:B------:R0:W4:Y:S04]  /*e600*/  LDG.E.U8 R20, desc[UR12][R156.64] ;  /* 0x0000000c9c147981 */ /* 0x000128000c1e1100 */
[----:B------:R1:W4:Y:S04]  /*e610*/  LDG.E.U8 R120, desc[UR12][R158.64] ;  /* 0x0000000c9e787981 */ /* 0x000328000c1e1100 */
[----:B------:R-:W4:Y:S01]  /*e620*/  LDG.E.U8 R139, desc[UR12][R138.64] ;  /* 0x0000000c8a8b7981 */ /* 0x000f22000c1e1100 */
[----:B0-----:R-:W-:-:S03]  /*e630*/  IADD3 R156, P1, R162, UR5, RZ ;  /* 0x00000005a29c7c10 */ /* 0x001fc6000ff3e0ff */
[----:B------:R-:W4:Y:S01]  /*e640*/  LDL R162, [R1+0x5e0] ;  /* 0x0005e00001a27983 */ /* 0x000f220000100800 */
[----:B------:R-:W-:-:S03]  /*e650*/  IADD3.X R157, R164, UR10, RZ, P1, !PT ;  /* 0x0000000aa49d7c10 */ /* 0x000fc60008ffe4ff */
[----:B------:R-:W4:Y:S01]  /*e660*/  LDL R164, [R1+0x5e8] ;  /* 0x0005e80001a47983 */ /* 0x000f220000100800 */
[----:B-1----:R-:W-:-:S03]  /*e670*/  IADD3 R158, P1, R176, UR5, RZ ;  /* 0x00000005b09e7c10 */ /* 0x002fc6000ff3e0ff */
[----:B------:R-:W4:Y:S01]  /*e680*/  LDL R176, [R1+0x5f4] ;  /* 0x0005f40001b07983 */ /* 0x000f220000100800 */
[----:B------:R-:W-:-:S04]  /*e690*/  IADD3 R160, P2, R160, UR5, RZ ;  /* 0x00000005a0a07c10 */ /* 0x000fc8000ff5e0ff */
[----:B-----5:R-:W-:Y:S02]  /*e6a0*/  IADD3.X R161, R37, UR10, RZ, P2, !PT ;  /* 0x0000000a25a17c10 */ /* 0x020fe400097fe4ff */
[----:B------:R0:W5:Y:S02]  /*e6b0*/  LDG.E.U8 R37, desc[UR12][R156.64] ;  /* 0x0000000c9c257981 */ /* 0x000164000c1e1100 */
[----:B0-----:R-:W-:Y:S02]  /*e6c0*/  IADD3 R156, P2, R178, UR5, RZ ;  /* 0x00000005b29c7c10 */ /* 0x001fe4000ff5e0ff */
[----:B------:R-:W5:Y:S02]  /*e6d0*/  LDL R178, [R1+0x5f8] ;  /* 0x0005f80001b27983 */ /* 0x000f640000100800 */
[----:B------:R-:W-:Y:S02]  /*e6e0*/  IADD3.X R157, R180, UR10, RZ, P2, !PT ;  /* 0x0000000ab49d7c10 */ /* 0x000fe400097fe4ff */
[----:B------:R-:W5:Y:S01]  /*e6f0*/  LDL R180, [R1+0x604] ;  /* 0x0006040001b47983 */ /* 0x000f620000100800 */
[----:B--2---:R-:W-:-:S03]  /*e700*/  IADD3.X R159, R19, UR10, RZ, P1, !PT ;  /* 0x0000000a139f7c10 */ /* 0x004fc60008ffe4ff */
[----:B------:R0:W2:Y:S04]  /*e710*/  LDG.E.U8 R19, desc[UR12][R160.64] ;  /* 0x0000000ca0137981 */ /* 0x0000a8000c1e1100 */
[----:B------:R3:W2:Y:S01]  /*e720*/  LDG.E.U8 R138, desc[UR12][R158.64] ;  /* 0x0000000c9e8a7981 */ /* 0x0006a2000c1e1100 */
[----:B0-----:R-:W-:-:S03]  /*e730*/  IADD3 R160, P1, R182, UR5, RZ ;  /* 0x00000005b6a07c10 */ /* 0x001fc6000ff3e0ff */
[----:B------:R-:W2:Y:S01]  /*e740*/  LDL R182, [R1+0x600] ;  /* 0x0006000001b67983 */ /* 0x000ea20000100800 */
[----:B---3--:R-:W-:-:S03]  /*e750*/  IADD3 R158, P2, R174, UR5, RZ ;  /* 0x00000005ae9e7c10 */ /* 0x008fc6000ff5e0ff */
[----:B------:R-:W3:Y:S01]  /*e760*/  LDL R174, [R1+0x618] ;  /* 0x0006180001ae7983 */ /* 0x000ee20000100800 */
[----:B----4-:R-:W-:-:S03]  /*e770*/  IADD3.X R161, R119, UR10, RZ, P1, !PT ;  /* 0x0000000a77a17c10 */ /* 0x010fc60008ffe4ff */
[----:B------:R0:W4:Y:S02]  /*e780*/  LDG.E.U8 R119, desc[UR12][R156.64] ;  /* 0x0000000c9c777981 */ /* 0x000124000c1e1100 */
[----:B0-----:R-:W-:Y:S02]  /*e790*/  IADD3 R156, P1, R170, UR5, RZ ;  /* 0x00000005aa9c7c10 */ /* 0x001fe4000ff3e0ff */
[----:B------:R-:W3:Y:S01]  /*e7a0*/  LDL R170, [R1+0x608] ;  /* 0x0006080001aa7983 */ /* 0x000ee20000100800 */
[----:B------:R-:W-:-:S03]  /*e7b0*/  IADD3.X R159, R155, UR10, RZ, P2, !PT ;  /* 0x0000000a9b9f7c10 */ /* 0x000fc600097fe4ff */
[----:B------:R0:W4:Y:S02]  /*e7c0*/  LDG.E.U8 R155, desc[UR12][R160.64] ;  /* 0x0000000ca09b7981 */ /* 0x000124000c1e1100 */
[----:B0-----:R-:W-:Y:S02]  /*e7d0*/  IADD3 R160, P2, R172, UR5, RZ ;  /* 0x00000005aca07c10 */ /* 0x001fe4000ff5e0ff */
[----:B------:R-:W4:Y:S01]  /*e7e0*/  LDL R172, [R1+0x610] ;  /* 0x0006100001ac7983 */ /* 0x000f220000100800 */
[----:B------:R-:W-:Y:S02]  /*e7f0*/  IADD3.X R157, R162, UR10, RZ, P1, !PT ;  /* 0x0000000aa29d7c10 */ /* 0x000fe40008ffe4ff */
[----:B------:R-:W-:Y:S01]  /*e800*/  IADD3.X R161, R164, UR10, RZ, P2, !PT ;  /* 0x0000000aa4a17c10 */ /* 0x000fe200097fe4ff */
[----:B------:R-:W4:Y:S04]  /*e810*/  LDG.E.U8 R162, desc[UR12][R158.64] ;  /* 0x0000000c9ea27981 */ /* 0x000f28000c1e1100 */
[----:B------:R0:W4:Y:S04]  /*e820*/  LDG.E.U8 R164, desc[UR12][R156.64] ;  /* 0x0000000c9ca47981 */ /* 0x000128000c1e1100 */
[----:B------:R-:W4:Y:S01]  /*e830*/  LDG.E.U8 R160, desc[UR12][R160.64] ;  /* 0x0000000ca0a07981 */ /* 0x000f22000c1e1100 */
[----:B0-----:R-:W-:-:S03]  /*e840*/  IADD3 R156, P1, R176, UR5, RZ ;  /* 0x00000005b09c7c10 */ /* 0x001fc6000ff3e0ff */
[----:B------:R-:W4:Y:S01]  /*e850*/  LDL R176, [R1+0x620] ;  /* 0x0006200001b07983 */ /* 0x000f220000100800 */
[----:B------:R-:W-:Y:S02]  /*e860*/  IADD3 R158, P2, R192, UR5, RZ ;  /* 0x00000005c09e7c10 */ /* 0x000fe4000ff5e0ff */
[----:B------:R-:W-:Y:S01]  /*e870*/  IADD3.X R157, R190, UR10, RZ, P1, !PT ;  /* 0x0000000abe9d7c10 */ /* 0x000fe20008ffe4ff */
[----:B------:R-:W4:Y:S04]  /*e880*/  LDL R192, [R1+0x634] ;  /* 0x0006340001c07983 */ /* 0x000f280000100800 */
[----:B------:R-:W4:Y:S04]  /*e890*/  LDL R190, [R1+0x62c] ;  /* 0x00062c0001be7983 */ /* 0x000f280000100800 */
[----:B------:R0:W4:Y:S01]  /*e8a0*/  LDG.E.U8 R161, desc[UR12][R156.64] ;  /* 0x0000000c9ca17981 */ /* 0x000122000c1e1100 */
[----:B-----5:R-:W-:-:S03]  /*e8b0*/  IADD3.X R159, R178, UR10, RZ, P2, !PT ;  /* 0x0000000ab29f7c10 */ /* 0x020fc600097fe4ff */
[----:B------:R-:W5:Y:S01]  /*e8c0*/  LDL R178, [R1+0x628] ;  /* 0x0006280001b27983 */ /* 0x000f620000100800 */
[----:B0-----:R-:W-:-:S03]  /*e8d0*/  IADD3 R156, P1, R180, UR5, RZ ;  /* 0x00000005b49c7c10 */ /* 0x001fc6000ff3e0ff */
[----:B------:R-:W5:Y:S04]  /*e8e0*/  LDL R180, [R1+0x630] ;  /* 0x0006300001b47983 */ /* 0x000f680000100800 */
[----:B------:R-:W5:Y:S01]  /*e8f0*/  LDG.E.U8 R158, desc[UR12][R158.64] ;  /* 0x0000000c9e9e7981 */ /* 0x000f62000c1e1100 */
[----:B--2---:R-:W-:-:S03]  /*e900*/  IADD3.X R157, R182, UR10, RZ, P1, !PT ;  /* 0x0000000ab69d7c10 */ /* 0x004fc60008ffe4ff */
[----:B------:R-:W2:Y:S04]  /*e910*/  LDL R182, [R1+0x638] ;  /* 0x0006380001b67983 */ /* 0x000ea80000100800 */
[----:B------:R0:W2:Y:S02]  /*e920*/  LDG.E.U8 R159, desc[UR12][R156.64] ;  /* 0x0000000c9c9f7981 */ /* 0x0000a4000c1e1100 */
[----:B0-----:R-:W-:Y:S02]  /*e930*/  IADD3 R156, P1, R196, UR5, RZ ;  /* 0x00000005c49c7c10 */ /* 0x001fe4000ff3e0ff */
[----:B------:R-:W2:Y:S02]  /*e940*/  LDL R196, [R1+0x644] ;  /* 0x0006440001c47983 */ /* 0x000ea40000100800 */
[----:B---3--:R-:W-:-:S05]  /*e950*/  IADD3.X R157, R170, UR10, RZ, P1, !PT ;  /* 0x0000000aaa9d7c10 */ /* 0x008fca0008ffe4ff */
[----:B------:R0:W3:Y:S02]  /*e960*/  LDG.E.U8 R170, desc[UR12][R156.64] ;  /* 0x0000000c9caa7981 */ /* 0x0000e4000c1e1100 */
[----:B0-----:R-:W-:Y:S02]  /*e970*/  IADD3 R156, P1, R184, UR5, RZ ;  /* 0x00000005b89c7c10 */ /* 0x001fe4000ff3e0ff */
[----:B------:R-:W3:Y:S02]  /*e980*/  LDL R184, [R1+0x640] ;  /* 0x0006400001b87983 */ /* 0x000ee40000100800 */
[----:B----4-:R-:W-:-:S05]  /*e990*/  IADD3.X R157, R172, UR10, RZ, P1, !PT ;  /* 0x0000000aac9d7c10 */ /* 0x010fca0008ffe4ff */
[----:B------:R0:W4:Y:S02]  /*e9a0*/  LDG.E.U8 R172, desc[UR12][R156.64] ;  /* 0x0000000c9cac7981 */ /* 0x000124000c1e1100 */
[----:B0-----:R-:W-:Y:S02]  /*e9b0*/  IADD3 R156, P1, R186, UR5, RZ ;  /* 0x00000005ba9c7c10 */ /* 0x001fe4000ff3e0ff */
[----:B------:R-:W4:Y:S02]  /*e9c0*/  LDL R186, [R1+0x648] ;  /* 0x0006480001ba7983 */ /* 0x000f240000100800 */
[----:B------:R-:W-:-:S05]  /*e9d0*/  IADD3.X R157, R174, UR10, RZ, P1, !PT ;  /* 0x0000000aae9d7c10 */ /* 0x000fca0008ffe4ff */
[----:B------:R0:W4:Y:S02]  /*e9e0*/  LDG.E.U8 R174, desc[UR12][R156.64] ;  /* 0x0000000c9cae7981 */ /* 0x000124000c1e1100 */
[----:B0-----:R-:W-:Y:S02]  /*e9f0*/  IADD3 R156, P1, R188, UR5, RZ ;  /* 0x00000005bc9c7c10 */ /* 0x001fe4000ff3e0ff */
[----:B------:R-:W4:Y:S02]  /*ea00*/  LDL R188, [R1+0x650] ;  /* 0x0006500001bc7983 */ /* 0x000f240000100800 */
[----:B------:R-:W-:-:S05]  /*ea10*/  IADD3.X R157, R176, UR10, RZ, P1, !PT ;  /* 0x0000000ab09d7c10 */ /* 0x000fca0008ffe4ff */
[----:B------:R0:W4:Y:S02]  /*ea20*/  LDG.E.U8 R176, desc[UR12][R156.64] ;  /* 0x0000000c9cb07981 */ /* 0x000124000c1e1100 */
[----:B0-----:R-:W-:Y:S02]  /*ea30*/  IADD3 R156, P1, R190, UR5, RZ ;  /* 0x00000005be9c7c10 */ /* 0x001fe4000ff3e0ff */
[----:B------:R-:W4:Y:S02]  /*ea40*/  LDL R190, [R1+0x658] ;  /* 0x0006580001be7983 */ /* 0x000f240000100800 */
[----:B-----5:R-:W-:-:S05]  /*ea50*/  IADD3.X R157, R178, UR10, RZ, P1, !PT ;  /* 0x0000000ab29d7c10 */ /* 0x020fca0008ffe4ff */
[----:B------:R0:W5:Y:S02]  /*ea60*/  LDG.E.U8 R178, desc[UR12][R156.64] ;  /* 0x0000000c9cb27981 */ /* 0x000164000c1e1100 */
[----:B0-----:R-:W-:Y:S02]  /*ea70*/  IADD3 R156, P1, R192, UR5, RZ ;  /* 0x00000005c09c7c10 */ /* 0x001fe4000ff3e0ff */
[----:B------:R-:W5:Y:S02]  /*ea80*/  LDL R192, [R1+0x660] ;  /* 0x0006600001c07983 */ /* 0x000f640000100800 */
[----:B------:R-:W-:-:S05]  /*ea90*/  IADD3.X R157, R180, UR10, RZ, P1, !PT ;  /* 0x0000000ab49d7c10 */ /* 0x000fca0008ffe4ff */
[----:B------:R0:W5:Y:S02]  /*eaa0*/  LDG.E.U8 R180, desc[UR12][R156.64] ;  /* 0x0000000c9cb47981 */ /* 0x000164000c1e1100 */
[----:B0-----:R-:W-:Y:S02]  /*eab0*/  IADD3 R156, P1, R194, UR5, RZ ;  /* 0x00000005c29c7c10 */ /* 0x001fe4000ff3e0ff */
[----:B------:R-:W5:Y:S02]  /*eac0*/  LDL R194, [R1+0x668] ;  /* 0x0006680001c27983 */ /* 0x000f640000100800 */
[----:B--2---:R-:W-:-:S05]  /*ead0*/  IADD3.X R157, R182, UR10, RZ, P1, !PT ;  /* 0x0000000ab69d7c10 */ /* 0x004fca0008ffe4ff */
        /* <DEDUP_REMOVED lines=35> */
[----:B------:R-:W-:-:S05]  /*ed10*/  IADD3.X R157, R200, UR10, RZ, P1, !PT ;  /* 0x0000000ac89d7c10 */ /* 0x000fca0008ffe4ff */
        /* <DEDUP_REMOVED lines=54> */
[----:B------:R-:W3:Y:S02]  /*f080*/  LDL R230, [R1+0x6f0] ;  /* 0x0006f00001e67983 */ /* 0x000ee40000100800 */
        /* <DEDUP_REMOVED lines=29> */
[----:B------:R0:W2:Y:S04]  /*f260*/  LDG.E.U8 R238, desc[UR12][R156.64] ;  /* 0x0000000c9cee7981 */ /* 0x0000a8000c1e1100 */
[----:B------:R-:W0:Y:S02]  /*f270*/  LDL R157, [R1+0x714] ;  /* 0x00071400019d7983 */ /* 0x000e240000100800 */
[----:B0-----:R-:W-:-:S04]  /*f280*/  IADD3 R156, P1, R157, UR5, RZ ;  /* 0x000000059d9c7c10 */ /* 0x001fc8000ff3e0ff */
[----:B---3--:R-:W-:-:S05]  /*f290*/  IADD3.X R157, R240, UR10, RZ, P1, !PT ;  /* 0x0000000af09d7c10 */ /* 0x008fca0008ffe4ff */
[----:B------:R0:W3:Y:S04]  /*f2a0*/  LDG.E.U8 R240, desc[UR12][R156.64] ;  /* 0x0000000c9cf07981 */ /* 0x0000e8000c1e1100 */
[----:B------:R-:W0:Y:S02]  /*f2b0*/  LDL R157, [R1+0x754] ;  /* 0x00075400019d7983 */ /* 0x000e240000100800 */
[----:B0-----:R-:W-:-:S04]  /*f2c0*/  IADD3 R156, P1, R157, UR5, RZ ;  /* 0x000000059d9c7c10 */ /* 0x001fc8000ff3e0ff */
[----:B------:R-:W-:-:S05]  /*f2d0*/  IADD3.X R157, R242, UR10, RZ, P1, !PT ;  /* 0x0000000af29d7c10 */ /* 0x000fca0008ffe4ff */
[----:B------:R0:W3:Y:S04]  /*f2e0*/  LDG.E.U8 R242, desc[UR12][R156.64] ;  /* 0x0000000c9cf27981 */ /* 0x0000e8000c1e1100 */
[----:B------:R-:W0:Y:S02]  /*f2f0*/  LDL R157, [R1+0x744] ;  /* 0x00074400019d7983 */ /* 0x000e240000100800 */
[----:B0-----:R-:W-:-:S04]  /*f300*/  IADD3 R156, P1, R157, UR5, RZ ;  /* 0x000000059d9c7c10 */ /* 0x001fc8000ff3e0ff */
[----:B------:R-:W-:-:S05]  /*f310*/  IADD3.X R157, R244, UR10, RZ, P1, !PT ;  /* 0x0000000af49d7c10 */ /* 0x000fca0008ffe4ff */
[----:B------:R0:W3:Y:S04]  /*f320*/  LDG.E.U8 R244, desc[UR12][R156.64] ;  /* 0x0000000c9cf47981 */ /* 0x0000e8000c1e1100 */
[----:B------:R-:W0:Y:S02]  /*f330*/  LDL R157, [R1+0x748] ;  /* 0x00074800019d7983 */ /* 0x000e240000100800 */
[----:B0-----:R-:W-:-:S04]  /*f340*/  IADD3 R156, P1, R157, UR5, RZ ;  /* 0x000000059d9c7c10 */ /* 0x001fc8000ff3e0ff */
[----:B----4-:R-:W-:-:S05]  /*f350*/  IADD3.X R157, R246, UR10, RZ, P1, !PT ;  /* 0x0000000af69d7c10 */ /* 0x010fca0008ffe4ff */
[----:B------:R0:W4:Y:S04]  /*f360*/  LDG.E.U8 R246, desc[UR12][R156.64] ;  /* 0x0000000c9cf67981 */ /* 0x000128000c1e1100 */
[----:B------:R-:W0:Y:S02]  /*f370*/  LDL R157, [R1+0x758] ;  /* 0x00075800019d7983 */ /* 0x000e240000100800 */
[----:B0-----:R-:W-:-:S04]  /*f380*/  IADD3 R156, P1, R157, UR5, RZ ;  /* 0x000000059d9c7c10 */ /* 0x001fc8000ff3e0ff */
[----:B-----5:R-:W-:-:S05]  /*f390*/  IADD3.X R157, R248, UR10, RZ, P1, !PT ;  /* 0x0000000af89d7c10 */ /* 0x020fca0008ffe4ff */
[----:B------:R0:W5:Y:S04]  /*f3a0*/  LDG.E.U8 R248, desc[UR12][R156.64] ;  /* 0x0000000c9cf87981 */ /* 0x000168000c1e1100 */
[----:B------:R-:W0:Y:S01]  /*f3b0*/  LDL R157, [R1+0x734] ;  /* 0x00073400019d7983 */ /* 0x000e220000100800 */
[----:B------:R-:W-:Y:S01]  /*f3c0*/  SHF.R.U32.HI R250, RZ, 0x1, R250 ;  /* 0x00000001fffa7819 */ /* 0x000fe200000116fa */
[----:B------:R-:W-:-:S04]  /*f3d0*/  FADD R6, -R2, R6 ;  /* 0x0000000602067221 */ /* 0x000fc80000000100 */
[----:B------:R-:W-:Y:S01]  /*f3e0*/  FMUL R6, R6, 1.4426950216293334961 ;  /* 0x3fb8aa3b06067820 */ /* 0x000fe20000400000 */
[----:B0-----:R-:W-:-:S04]  /*f3f0*/  IADD3 R156, P1, R157, UR5, RZ ;  /* 0x000000059d9c7c10 */ /* 0x001fc8000ff3e0ff */
[----:B------:R-:W-:-:S05]  /*f400*/  IADD3.X R157, R249, UR10, RZ, P1, !PT ;  /* 0x0000000af99d7c10 */ /* 0x000fca0008ffe4ff */
[----:B------:R0:W5:Y:S02]  /*f410*/  LDG.E.U8 R249, desc[UR12][R156.64] ;  /* 0x0000000c9cf97981 */ /* 0x000164000c1e1100 */
[----:B0-----:R-:W-:-:S05]  /*f420*/  LOP3.LUT R156, R252, 0x10, RZ, 0xc0, !PT ;  /* 0x00000010fc9c7812 */ /* 0x001fca00078ec0ff */
[----:B------:R-:W-:Y:S02]  /*f430*/  IMAD R250, R156, 0x4, R250 ;  /* 0x000000049cfa7824 */ /* 0x000fe400078e02fa */
[C---:B------:R-:W-:Y:S01]  /*f440*/  IMAD.SHL.U32 R156, R252.reuse, 0x20, RZ ;  /* 0x00000020fc9c7824 */ /* 0x040fe200078e00ff */
[----:B------:R-:W-:-:S04]  /*f450*/  LOP3.LUT R252, R252, 0xf, RZ, 0xc0, !PT ;  /* 0x0000000ffcfc7812 */ /* 0x000fc800078ec0ff */
[----:B------:R-:W-:Y:S01]  /*f460*/  LOP3.LUT R156, R156, 0x60, RZ, 0xc0, !PT ;  /* 0x000000609c9c7812 */ /* 0x000fe200078ec0ff */
[----:B------:R-:W-:-:S04]  /*f470*/  IMAD R205, R205, 0x4, R252 ;  /* 0x00000004cdcd7824 */ /* 0x000fc800078e02fc */
[----:B------:R-:W-:Y:S02]  /*f480*/  IMAD R252, R252, 0x80, R156 ;  /* 0x00000080fcfc7824 */ /* 0x000fe400078e029c */
[----:B------:R-:W0:Y:S01]  /*f490*/  LDS R156, [R203+0x4000] ;  /* 0x00400000cb9c7984 */ /* 0x000e220000000800 */
[----:B------:R1:W0:Y:S02]  /*f4a0*/  MUFU.EX2 R157, R6 ;  /* 0x00000006009d7308 */ /* 0x0002240000000800 */
[----:B------:R-:W-:Y:S02]  /*f4b0*/  LOP3.LUT R250, R252, R250, RZ, 0x3c, !PT ;  /* 0x000000fafcfa7212 */ /* 0x000fe400078e3cff */
[----:B------:R-:W2:Y:S01]  /*f4c0*/  S2R R252, SR_TID.X ;  /* 0x0000000000fc7919 */ /* 0x000ea20000002100 */
[----:B-1----:R-:W-:Y:S01]  /*f4d0*/  LDS R6, [R203+0x4100] ;  /* 0x00410000cb067984 */ /* 0x002fe20000000800 */
[----:B0-----:R-:W-:-:S03]  /*f4e0*/  FFMA R18, R157, R18, R156 ;  /* 0x000000129d127223 */ /* 0x001fc6000000009c */
[----:B------:R-:W-:Y:S04]  /*f4f0*/  LDS R156, [R203+0x4080] ;  /* 0x00408000cb9c7984 */ /* 0x000fe80000000800 */
[----:B------:R-:W-:Y:S01]  /*f500*/  LDS R203, [R203+0x4180] ;  /* 0x00418000cbcb7984 */ /* 0x000fe20000000800 */
[----:B------:R-:W-:Y:S01]  /*f510*/  BAR.SYNC.DEFER_BLOCKING 0x0 ;  /* 0x0000000000007b1d */ /* 0x000fe20000010000 */
[----:B--2---:R-:W-:-:S05]  /*f520*/  LOP3.LUT R252, R252, 0x7f, RZ, 0xc0, !PT ;  /* 0x0000007ffcfc7812 */ /* 0x004fca00078ec0ff */
[----:B------:R0:W-:Y:S04]  /*f530*/  STS.U8 [R137+UR8+0x4400], R0 ;  /* 0x0044000089007988 */ /* 0x0001e80008000008 */
        /* <DEDUP_REMOVED lines=127> */
[----:B----4-:R-:W-:Y:S04]  /*fd30*/  STS.U8 [R39+UR8+0x7b80], R246 ;  /* 0x007b80f627007988 */ /* 0x010fe80008000008 */
[----:B-----5:R-:W-:Y:S04]  /*fd40*/  STS.U8 [R39+UR8+0x7d80], R248 ;  /* 0x007d80f827007988 */ /* 0x020fe80008000008 */
[----:B------:R-:W-:Y:S01]  /*fd50*/  STS.U8 [R39+UR8+0x7f80], R249 ;  /* 0x007f80f927007988 */ /* 0x000fe20008000008 */
[----:B------:R-:W-:Y:S01]  /*fd60*/  BAR.SYNC.DEFER_BLOCKING 0x0 ;  /* 0x0000000000007b1d */ /* 0x000fe20000010000 */
[----:B------:R-:W-:-:S02]  /*fd70*/  F2FP.SATFINITE.E4M3.F32.PACK_AB_MERGE_C R199, R199, R201, RZ ;  /* 0x000000c9c7c7723e */ /* 0x000fc400048070ff */
[----:B------:R-:W-:Y:S02]  /*fd80*/  F2FP.SATFINITE.E4M3.F32.PACK_AB_MERGE_C R191, R191, R193, RZ ;  /* 0x000000c1bfbf723e */ /* 0x000fe400048070ff */
[----:B------:R-:W-:Y:S02]  /*fd90*/  F2FP.SATFINITE.E4M3.F32.PACK_AB_MERGE_C R195, R195, R197, RZ ;  /* 0x000000c5c3c3723e */ /* 0x000fe400048070ff */
[----:B------:R-:W-:Y:S01]  /*fda0*/  F2FP.SATFINITE.E4M3.F32.PACK_AB_MERGE_C R187, R187, R189, RZ ;  /* 0x000000bdbbbb723e */ /* 0x000fe200048070ff */
[----:B------:R-:W2:Y:S04]  /*fdb0*/  LDSM.16.M88.4 R116, [R15+0x4000] ;  /* 0x004000000f74783b */ /* 0x000ea80000000200 */
[----:B------:R-:W-:Y:S04]  /*fdc0*/  LDSM.16.M88.4 R120, [R15+0x4800] ;  /* 0x004800000f78783b */ /* 0x000fe80000000200 */
[----:B------:R-:W-:Y:S04]  /*fdd0*/  LDSM.16.M88.4 R132, [R15+0x5000] ;  /* 0x005000000f84783b */ /* 0x000fe80000000200 */
[----:B------:R-:W-:Y:S04]  /*fde0*/  LDSM.16.M88.4 R44, [R15+0x5800] ;  /* 0x005800000f2c783b */ /* 0x000fe80000000200 */
[----:B------:R-:W-:Y:S04]  /*fdf0*/  LDSM.16.M88.4 R128, [R15+0x6000] ;  /* 0x006000000f80783b */ /* 0x000fe80000000200 */
[----:B------:R-:W-:Y:S04]  /*fe00*/  LDSM.16.M88.4 R112, [R15+0x6800] ;  /* 0x006800000f70783b */ /* 0x000fe80000000200 */
[----:B------:R-:W-:Y:S04]  /*fe10*/  LDSM.16.M88.4 R124, [R15+0x7000] ;  /* 0x007000000f7c783b */ /* 0x000fe80000000200 */
[----:B------:R3:W-:Y:S01]  /*fe20*/  LDSM.16.M88.4 R136, [R15+0x7800] ;  /* 0x007800000f88783b */ /* 0x0007e20000000200 */
[----:B------:R-:W-:-:S02]  /*fe30*/  F2FP.SATFINITE.E4M3.F32.PACK_AB_MERGE_C R183, R183, R185, RZ ;  /* 0x000000b9b7b7723e */ /* 0x000fc400048070ff */
[----:B------:R-:W-:Y:S02]  /*fe40*/  F2FP.SATFINITE.E4M3.F32.PACK_AB_MERGE_C R175, R175, R177, RZ ;  /* 0x000000b1afaf723e */ /* 0x000fe400048070ff */
[----:B------:R-:W-:Y:S02]  /*fe50*/  F2FP.SATFINITE.E4M3.F32.PACK_AB_MERGE_C R179, R179, R181, RZ ;  /* 0x000000b5b3b3723e */ /* 0x000fe400048070ff */
[----:B------:R-:W-:Y:S01]  /*fe60*/  F2FP.SATFINITE.E4M3.F32.PACK_AB_MERGE_C R171, R171, R173, RZ ;  /* 0x000000adabab723e */ /* 0x000fe200048070ff */
[----:B------:R-:W-:Y:S01]  /*fe70*/  VIADD R250, R250, UR9 ;  /* 0x00000009fafa7c36 */ /* 0x000fe20008000000 */
[----:B0-----:R-:W-:Y:S02]  /*fe80*/  F2FP.F16.E4M3.UNPACK_B R24, R199 ;  /* 0x000000c7ff18723e */ /* 0x001fe400020006ff */
[----:B------:R-:W-:Y:S02]  /*fe90*/  F2FP.F16.E4M3.UNPACK_B R26, R191 ;  /* 0x000000bfff1a723e */ /* 0x000fe400020006ff */
[----:B------:R-:W-:-:S02]  /*fea0*/  F2FP.F16.E4M3.UNPACK_B R25, R195 ;  /* 0x000000c3ff19723e */ /* 0x000fc400020006ff */
[----:B------:R-:W-:Y:S01]  /*feb0*/  F2FP.F16.E4M3.UNPACK_B R27, R187 ;  /* 0x000000bbff1b723e */ /* 0x000fe200020006ff */
[----:B------:R-:W-:Y:S01]  /*fec0*/  BAR.SYNC.DEFER_BLOCKING 0x0 ;  /* 0x0000000000007b1d */ /* 0x000fe20000010000 */
[----:B-1----:R-:W-:Y:S02]  /*fed0*/  F2FP.F16.E4M3.UNPACK_B R20, R183 ;  /* 0x000000b7ff14723e */ /* 0x002fe400020006ff */
[----:B------:R-:W-:Y:S02]  /*fee0*/  F2FP.F16.E4M3.UNPACK_B R22, R175 ;  /* 0x000000afff16723e */ /* 0x000fe400020006ff */
[----:B------:R-:W-:Y:S02]  /*fef0*/  F2FP.F16.E4M3.UNPACK_B R21, R179 ;  /* 0x000000b3ff15723e */ /* 0x000fe400020006ff */
[----:B------:R-:W-:Y:S01]  /*ff00*/  F2FP.F16.E4M3.UNPACK_B R23, R171 ;  /* 0x000000abff17723e */ /* 0x000fe200020006ff */
[----:B------:R-:W-:Y:S01]  /*ff10*/  IMAD.SHL.U32 R0, R205, 0x8, RZ ;  /* 0x00000008cd007824 */ /* 0x000fe200078e00ff */
[----:B------:R-:W-:Y:S04]  /*ff20*/  STSM.16.M88.4 [R250+0x4000], R24 ;  /* 0x00400018fa007844 */ /* 0x000fe80000000200 */
[----:B------:R-:W-:Y:S01]  /*ff30*/  STSM.16.M88.4 [R250+0x4800], R20 ;  /* 0x00480014fa007844 */ /* 0x000fe20000000200 */
[----:B------:R-:W-:Y:S01]  /*ff40*/  BAR.SYNC.DEFER_BLOCKING 0x0 ;  /* 0x0000000000007b1d */ /* 0x000fe20000010000 */
[----:B------:R-:W-:Y:S01]  /*ff50*/  LOP3.LUT R154, R0, 0x20, RZ, 0x3c, !PT ;  /* 0x00000020009a7812 */ /* 0x000fe200078e3cff */
[----:B---3--:R-:W-:-:S04]  /*ff60*/  FADD R15, -R3, R17 ;  /* 0x00000011030f7221 */ /* 0x008fc80000000100 */
[----:B------:R-:W-:Y:S01]  /*ff70*/  FMUL R15, R15, 1.4426950216293334961 ;  /* 0x3fb8aa3b0f0f7820 */ /* 0x000fe20000400000 */
[----:B------:R-:W0:Y:S04]  /*ff80*/  LDS.64 R22, [R0+UR9+0x4000] ;  /* 0x0040000900167984 */ /* 0x000e280008000a00 */
[----:B------:R-:W1:Y:S04]  /*ff90*/  LDS.64 R26, [R0+UR9+0x4400] ;  /* 0x00440009001a7984 */ /* 0x000e680008000a00 */
[----:B------:R-:W3:Y:S04]  /*ffa0*/  LDS.64 R20, [R154+UR9+0x4000] ;  /* 0x004000099a147984 */ /* 0x000ee80008000a00 */
[----:B------:R-:W4:Y:S01]  /*ffb0*/  LDS.64 R24, [R154+UR9+0x4400] ;  /* 0x004400099a187984 */ /* 0x000f220008000a00 */
[----:B------:R-:W5:Y:S03]  /*ffc0*/  MUFU.EX2 R15, R15 ;  /* 0x0000000f000f7308 */ /* 0x000f660000000800 */
[----:B------:R-:W-:Y:S04]  /*ffd0*/  LDS.64 R148, [R154+UR9+0x4800] ;  /* 0x004800099a947984 */ /* 0x000fe80008000a00 */
[----:B------:R-:W4:Y:S04]  /*ffe0*/  LDS.64 R150, [R0+UR9+0x4800] ;  /* 0x0048000900967984 */ /* 0x000f280008000a00 */
[----:B------:R-:W4:Y:S04]  /*fff0*/  LDS.64 R152, [R0+UR9+0x4c00] ;  /* 0x004c000900987984 */ /* 0x000f280008000a00 */
[----:B------:R-:W4:Y:S01]  /*10000*/  LDS.64 R154, [R154+UR9+0x4c00] ;  /* 0x004c00099a9a7984 */ /* 0x000f220008000a00 */
[C---:B------:R-:W-:Y:S01]  /*10010*/  FMUL R140, R157.reuse, R88 ;  /* 0x000000589d8c7220 */ /* 0x040fe20000400000 */
[----:B------:R-:W-:Y:S01]  /*10020*/  FMUL R141, R157, R89 ;  /* 0x000000599d8d7220 */ /* 0x000fe20000400000 */
[C---:B-----5:R-:W-:Y:S01]  /*10030*/  FMUL R142, R15.reuse, R90 ;  /* 0x0000005a0f8e7220 */ /* 0x060fe20000400000 */
[----:B------:R-:W-:Y:S01]  /*10040*/  FMUL R143, R15, R91 ;  /* 0x0000005b0f8f7220 */ /* 0x000fe20000400000 */
[----:B--2---:R-:W-:-:S02]  /*10050*/  F2FP.F16.E4M3.UNPACK_B R28, R116 ;  /* 0x00000074ff1c723e */ /* 0x004fc400020006ff */
[----:B------:R-:W-:Y:S01]  /*10060*/  F2FP.F16.E4M3.UNPACK_B R29, R117 ;  /* 0x00000075ff1d723e */ /* 0x000fe200020006ff */
[----:B0-----:R-:W-:Y:S02]  /*10070*/  IMAD.MOV.U32 R32, RZ, RZ, R22 ;  /* 0x000000ffff207224 */ /* 0x001fe400078e0016 */
[----:B-1----:R-:W-:Y:S02]  /*10080*/  IMAD.MOV.U32 R33, RZ, RZ, R26 ;  /* 0x000000ffff217224 */ /* 0x002fe400078e001a */
[----:B---3--:R-:W-:Y:S02]  /*10090*/  IMAD.MOV.U32 R34, RZ, RZ, R20 ;  /* 0x000000ffff227224 */ /* 0x008fe400078e0014 */
[----:B----4-:R-:W-:Y:S02]  /*100a0*/  IMAD.MOV.U32 R35, RZ, RZ, R24 ;  /* 0x000000ffff237224 */ /* 0x010fe400078e0018 */
[C---:B------:R-:W-:Y:S01]  /*100b0*/  FMUL R88, R157.reuse, R100 ;  /* 0x000000649d587220 */ /* 0x040fe20000400000 */
[----:B------:R-:W-:Y:S01]  /*100c0*/  FMUL R89, R157, R101 ;  /* 0x000000659d597220 */ /* 0x000fe20000400000 */
[C---:B------:R-:W-:Y:S01]  /*100d0*/  FMUL R90, R15.reuse, R102 ;  /* 0x000000660f5a7220 */ /* 0x040fe20000400000 */
[----:B------:R-:W-:Y:S01]  /*100e0*/  FMUL R91, R15, R103 ;  /* 0x000000670f5b7220 */ /* 0x000fe20000400000 */
[----:B------:R-:W-:-:S02]  /*100f0*/  IMAD.MOV.U32 R40, RZ, RZ, R22 ;  /* 0x000000ffff287224 */ /* 0x000fc400078e0016 */
[----:B------:R-:W-:Y:S01]  /*10100*/  FADD R7, -R4, R7 ;  /* 0x0000000704077221 */ /* 0x000fe20000000100 */
[----:B------:R-:W-:Y:S01]  /*10110*/  HMMA.16816.F32 R140, R32, R28, R140 ;  /* 0x0000001c208c723c */ /* 0x000fe2000000188c */
[----:B------:R-:W-:Y:S02]  /*10120*/  IMAD.MOV.U32 R41, RZ, RZ, R26 ;  /* 0x000000ffff297224 */ /* 0x000fe400078e001a */
[----:B------:R-:W-:Y:S01]  /*10130*/  FADD R8, -R5, R8 ;  /* 0x0000000805087221 */ /* 0x000fe20000000100 */
[----:B------:R-:W-:Y:S02]  /*10140*/  IMAD.MOV.U32 R42, RZ, RZ, R20 ;  /* 0x000000ffff2a7224 */ /* 0x000fe400078e0014 */
[----:B------:R-:W-:Y:S01]  /*10150*/  IMAD.MOV.U32 R43, RZ, RZ, R24 ;  /* 0x000000ffff2b7224 */ /* 0x000fe200078e0018 */
[----:B------:R-:W-:Y:S02]  /*10160*/  F2FP.F16.E4M3.UNPACK_B R32, R120 ;  /* 0x00000078ff20723e */ /* 0x000fe400020006ff */
[----:B------:R-:W-:Y:S01]  /*10170*/  F2FP.F16.E4M3.UNPACK_B R33, R121 ;  /* 0x00000079ff21723e */ /* 0x000fe200020006ff */
[C---:B------:R-:W-:Y:S01]  /*10180*/  FMUL R84, R157.reuse, R84 ;  /* 0x000000549d547220 */ /* 0x040fe20000400000 */
[----:B------:R-:W-:Y:S01]  /*10190*/  FMUL R85, R157, R85 ;  /* 0x000000559d557220 */ /* 0x000fe20000400000 */
[C---:B------:R-:W-:Y:S01]  /*101a0*/  FMUL R86, R15.reuse, R86 ;  /* 0x000000560f567220 */ /* 0x040fe20000400000 */
[----:B------:R-:W-:Y:S01]  /*101b0*/  FMUL R87, R15, R87 ;  /* 0x000000570f577220 */ /* 0x000fe20000400000 */
[----:B------:R-:W-:Y:S01]  /*101c0*/  F2FP.F16.E4M3.UNPACK_B R30, R132 ;  /* 0x00000084ff1e723e */ /* 0x000fe200020006ff */
[----:B------:R-:W-:Y:S01]  /*101d0*/  IMAD.MOV.U32 R36, RZ, RZ, R22 ;  /* 0x000000ffff247224 */ /* 0x000fe200078e0016 */
[----:B------:R-:W-:Y:S01]  /*101e0*/  F2FP.F16.E4M3.UNPACK_B R31, R133 ;  /* 0x00000085ff1f723e */ /* 0x000fe200020006ff */
[----:B------:R-:W-:-:S02]  /*101f0*/  IMAD.MOV.U32 R37, RZ, RZ, R26 ;  /* 0x000000ffff257224 */ /* 0x000fc400078e001a */
[----:B------:R-:W-:Y:S02]  /*10200*/  IMAD.MOV.U32 R38, RZ, RZ, R20 ;  /* 0x000000ffff267224 */ /* 0x000fe400078e0014 */
[----:B------:R-:W-:Y:S02]  /*10210*/  IMAD.MOV.U32 R39, RZ, RZ, R24 ;  /* 0x000000ffff277224 */ /* 0x000fe400078e0018 */
[----:B------:R-:W-:Y:S01]  /*10220*/  FMUL R7, R7, 1.4426950216293334961 ;  /* 0x3fb8aa3b07077820 */ /* 0x000fe20000400000 */
[----:B------:R-:W-:Y:S01]  /*10230*/  FMUL R8, R8, 1.4426950216293334961 ;  /* 0x3fb8aa3b08087820 */ /* 0x000fe20000400000 */
[----:B------:R-:W-:Y:S01]  /*10240*/  HMMA.16816.F32 R88, R40, R32, R88 ;  /* 0x000000202858723c */ /* 0x000fe20000001858 */
[C---:B------:R-:W-:Y:S01]  /*10250*/  FMUL R144, R157.reuse, R52 ;  /* 0x000000349d907220 */ /* 0x040fe20000400000 */
[----:B------:R-:W-:Y:S01]  /*10260*/  FMUL R145, R157, R53 ;  /* 0x000000359d917220 */ /* 0x000fe20000400000 */
[C---:B------:R-:W-:Y:S01]  /*10270*/  FMUL R146, R15.reuse, R54 ;  /* 0x000000360f927220 */ /* 0x040fe20000400000 */
[----:B------:R-:W-:Y:S01]  /*10280*/  FMUL R147, R15, R55 ;  /* 0x000000370f937220 */ /* 0x000fe20000400000 */
[C---:B------:R-:W-:Y:S01]  /*10290*/  FMUL R52, R157.reuse, R80 ;  /* 0x000000509d347220 */ /* 0x040fe20000400000 */
[----:B------:R-:W-:Y:S01]  /*102a0*/  HMMA.16816.F32 R84, R36, R30, R84 ;  /* 0x0000001e2454723c */ /* 0x000fe20000001854 */
[C---:B------:R-:W-:Y:S01]  /*102b0*/  FMUL R40, R157.reuse, R48 ;  /* 0x000000309d287220 */ /* 0x040fe20000400000 */
[----:B------:R-:W-:Y:S01]  /*102c0*/  FMUL R41, R157, R49 ;  /* 0x000000319d297220 */ /* 0x000fe20000400000 */
[C---:B------:R-:W-:Y:S01]  /*102d0*/  FMUL R42, R15.reuse, R50 ;  /* 0x000000320f2a7220 */ /* 0x040fe20000400000 */
[----:B------:R-:W-:Y:S01]  /*102e0*/  FMUL R43, R15, R51 ;  /* 0x000000330f2b7220 */ /* 0x000fe20000400000 */
[C---:B------:R-:W-:Y:S01]  /*102f0*/  FMUL R48, R157.reuse, R96 ;  /* 0x000000609d307220 */ /* 0x040fe20000400000 */
[----:B------:R-:W-:Y:S01]  /*10300*/  FMUL R49, R157, R97 ;  /* 0x000000619d317220 */ /* 0x000fe20000400000 */
[C---:B------:R-:W-:Y:S01]  /*10310*/  FMUL R50, R15.reuse, R98 ;  /* 0x000000620f327220 */ /* 0x040fe20000400000 */
[----:B------:R-:W-:Y:S01]  /*10320*/  FMUL R51, R15, R99 ;  /* 0x000000630f337220 */ /* 0x000fe20000400000 */
[----:B------:R-:W-:Y:S01]  /*10330*/  FMUL R53, R157, R81 ;  /* 0x000000519d357220 */ /* 0x000fe20000400000 */
[C---:B------:R-:W-:Y:S01]  /*10340*/  FMUL R54, R15.reuse, R82 ;  /* 0x000000520f367220 */ /* 0x040fe20000400000 */
[----:B------:R-:W-:Y:S01]  /*10350*/  FMUL R55, R15, R83 ;  /* 0x000000530f377220 */ /* 0x000fe20000400000 */
[----:B------:R-:W-:Y:S01]  /*10360*/  F2FP.F16.E4M3.UNPACK_B R36, R44 ;  /* 0x0000002cff24723e */ /* 0x000fe200020006ff */
[----:B------:R-:W-:Y:S01]  /*10370*/  IMAD.MOV.U32 R96, RZ, RZ, R22 ;  /* 0x000000ffff607224 */ /* 0x000fe200078e0016 */
[----:B------:R-:W-:Y:S01]  /*10380*/  F2FP.F16.E4M3.UNPACK_B R37, R45 ;  /* 0x0000002dff25723e */ /* 0x000fe200020006ff */
[----:B------:R-:W-:Y:S01]  /*10390*/  IMAD.MOV.U32 R97, RZ, RZ, R26 ;  /* 0x000000ffff617224 */ /* 0x000fe200078e001a */
[----:B------:R-:W-:Y:S01]  /*103a0*/  F2FP.F16.E4M3.UNPACK_B R38, R112 ;  /* 0x00000070ff26723e */ /* 0x000fe200020006ff */
[----:B------:R-:W-:Y:S01]  /*103b0*/  IMAD.MOV.U32 R98, RZ, RZ, R20 ;  /* 0x000000ffff627224 */ /* 0x000fe200078e0014 */
[----:B------:R-:W-:Y:S01]  /*103c0*/  F2FP.F16.E4M3.UNPACK_B R39, R113 ;  /* 0x00000071ff27723e */ /* 0x000fe200020006ff */
[----:B------:R-:W-:Y:S01]  /*103d0*/  IMAD.MOV.U32 R99, RZ, RZ, R24 ;  /* 0x000000ffff637224 */ /* 0x000fe200078e0018 */
[----:B------:R-:W0:Y:S01]  /*103e0*/  MUFU.EX2 R7, R7 ;  /* 0x0000000700077308 */ /* 0x000e220000000800 */
[----:B------:R-:W-:-:S02]  /*103f0*/  IMAD.MOV.U32 R80, RZ, RZ, R22 ;  /* 0x000000ffff507224 */ /* 0x000fc400078e0016 */
[----:B------:R-:W-:Y:S02]  /*10400*/  IMAD.MOV.U32 R81, RZ, RZ, R26 ;  /* 0x000000ffff517224 */ /* 0x000fe400078e001a */
[----:B------:R-:W-:Y:S02]  /*10410*/  IMAD.MOV.U32 R82, RZ, RZ, R20 ;  /* 0x000000ffff527224 */ /* 0x000fe400078e0014 */
[----:B------:R-:W-:Y:S01]  /*10420*/  IMAD.MOV.U32 R83, RZ, RZ, R24 ;  /* 0x000000ffff537224 */ /* 0x000fe200078e0018 */
[----:B------:R-:W1:Y:S01]  /*10430*/  MUFU.EX2 R8, R8 ;  /* 0x0000000800087308 */ /* 0x000e620000000800 */
[----:B------:R-:W-:Y:S01]  /*10440*/  HMMA.16816.F32 R96, R96, R36, R40 ;  /* 0x000000246060723c */ /* 0x000fe20000001828 */
[----:B------:R-:W-:Y:S01]  /*10450*/  F2FP.F16.E4M3.UNPACK_B R34, R128 ;  /* 0x00000080ff22723e */ /* 0x000fe200020006ff */
[----:B------:R-:W-:Y:S01]  /*10460*/  IMAD.MOV.U32 R100, RZ, RZ, R22 ;  /* 0x000000ffff647224 */ /* 0x000fe200078e0016 */
[----:B------:R-:W-:Y:S01]  /*10470*/  F2FP.F16.E4M3.UNPACK_B R35, R129 ;  /* 0x00000081ff23723e */ /* 0x000fe200020006ff */
[----:B------:R-:W-:-:S02]  /*10480*/  IMAD.MOV.U32 R101, RZ, RZ, R26 ;  /* 0x000000ffff657224 */ /* 0x000fc400078e001a */
[C---:B------:R-:W-:Y:S01]  /*10490*/  FMUL R56, R157.reuse, R56 ;  /* 0x000000389d387220 */ /* 0x040fe20000400000 */
[----:B------:R-:W-:Y:S01]  /*104a0*/  HMMA.16816.F32 R80, R80, R38, R144 ;  /* 0x000000265050723c */ /* 0x000fe20000001890 */
[----:B------:R-:W-:Y:S01]  /*104b0*/  IMAD.MOV.U32 R102, RZ, RZ, R20 ;  /* 0x000000ffff667224 */ /* 0x000fe200078e0014 */
[----:B------:R-:W-:Y:S01]  /*104c0*/  F2FP.F16.E4M3.UNPACK_B R40, R124 ;  /* 0x0000007cff28723e */ /* 0x000fe200020006ff */
[----:B------:R-:W-:Y:S01]  /*104d0*/  IMAD.MOV.U32 R103, RZ, RZ, R24 ;  /* 0x000000ffff677224 */ /* 0x000fe200078e0018 */
[----:B------:R-:W-:Y:S01]  /*104e0*/  F2FP.F16.E4M3.UNPACK_B R41, R125 ;  /* 0x0000007dff29723e */ /* 0x000fe200020006ff */
        /* <DEDUP_REMOVED lines=8> */
[----:B------:R-:W-:Y:S01]  /*10570*/  IMAD.MOV.U32 R147, RZ, RZ, R24 ;  /* 0x000000ffff937224 */ /* 0x000fe200078e0018 */
[C---:B------:R-:W-:Y:S01]  /*10580*/  HMMA.16816.F32 R48, R100.reuse, R34, R48 ;  /* 0x000000226430723c */ /* 0x040fe20000001830 */
[C---:B0-----:R-:W-:Y:S01]  /*10590*/  FMUL R72, R7.reuse, R72 ;  /* 0x0000004807487220 */ /* 0x041fe20000400000 */
[----:B------:R-:W-:Y:S01]  /*105a0*/  FMUL R73, R7, R73 ;  /* 0x0000004907497220 */ /* 0x000fe20000400000 */
[C---:B-1----:R-:W-:Y:S01]  /*105b0*/  FMUL R74, R8.reuse, R74 ;  /* 0x0000004a084a7220 */ /* 0x042fe20000400000 */
[----:B------:R-:W-:Y:S02]  /*105c0*/  FMUL R75, R8, R75 ;  /* 0x0000004b084b7220 */ /* 0x000fe40000400000 */
[----:B------:R-:W-:Y:S01]  /*105d0*/  HMMA.16816.F32 R52, R100, R40, R52 ;  /* 0x000000286434723c */ /* 0x000fe20000001834 */
[----:B------:R-:W-:-:S02]  /*105e0*/  IMAD.MOV.U32 R20, RZ, RZ, R150 ;  /* 0x000000ffff147224 */ /* 0x000fc400078e0096 */
[C---:B------:R-:W-:Y:S01]  /*105f0*/  FMUL R76, R7.reuse, R76 ;  /* 0x0000004c074c7220 */ /* 0x040fe20000400000 */
[----:B------:R-:W-:Y:S02]  /*10600*/  IMAD.MOV.U32 R24, RZ, RZ, R150 ;  /* 0x000000ffff187224 */ /* 0x000fe400078e0096 */
[----:B------:R-:W-:Y:S01]  /*10610*/  FMUL R77, R7, R77 ;  /* 0x0000004d074d7220 */ /* 0x000fe20000400000 */
[----:B------:R-:W-:Y:S01]  /*10620*/  HMMA.16816.F32 R56, R144, R42, R56 ;  /* 0x0000002a9038723c */ /* 0x000fe20000001838 */
[----:B------:R-:W-:Y:S02]  /*10630*/  IMAD.MOV.U32 R100, RZ, RZ, R23 ;  /* 0x000000ffff647224 */ /* 0x000fe400078e0017 */
[C---:B------:R-:W-:Y:S01]  /*10640*/  FMUL R78, R8.reuse, R78 ;  /* 0x0000004e084e7220 */ /* 0x040fe20000400000 */
[----:B------:R-:W-:Y:S02]  /*10650*/  IMAD.MOV.U32 R101, RZ, RZ, R27 ;  /* 0x000000ffff657224 */ /* 0x000fe400078e001b */
[----:B------:R-:W-:Y:S01]  /*10660*/  FMUL R79, R8, R79 ;  /* 0x0000004f084f7220 */ /* 0x000fe20000400000 */
[----:B------:R-:W-:-:S02]  /*10670*/  IMAD.MOV.U32 R102, RZ, RZ, R21 ;  /* 0x000000ffff667224 */ /* 0x000fc400078e0015 */
[C---:B------:R-:W-:Y:S01]  /*10680*/  FMUL R104, R7.reuse, R104 ;  /* 0x0000006807687220 */ /* 0x040fe20000400000 */
[----:B------:R-:W-:Y:S02]  /*10690*/  IMAD.MOV.U32 R103, RZ, RZ, R25 ;  /* 0x000000ffff677224 */ /* 0x000fe400078e0019 */
[C---:B------:R-:W-:Y:S01]  /*106a0*/  FMUL R105, R7.reuse, R105 ;  /* 0x0000006907697220 */ /* 0x040fe20000400000 */
        /* <DEDUP_REMOVED lines=8> */
[--C-:B------:R-:W-:Y:S02]  /*10730*/  IMAD.MOV.U32 R21, RZ, RZ, R152.reuse ;  /* 0x000000ffff157224 */ /* 0x100fe400078e0098 */
[C---:B------:R-:W-:Y:S01]  /*10740*/  FMUL R110, R8.reuse, R110 ;  /* 0x0000006e086e7220 */ /* 0x040fe20000400000 */
[----:B------:R-:W-:Y:S02]  /*10750*/  IMAD.MOV.U32 R25, RZ, RZ, R152 ;  /* 0x000000ffff197224 */ /* 0x000fe400078e0098 */
[----:B------:R-:W-:Y:S01]  /*10760*/  FMUL R111, R8, R111 ;  /* 0x0000006f086f7220 */ /* 0x000fe20000400000 */
[----:B------:R-:W-:-:S02]  /*10770*/  IMAD.MOV.U32 R22, RZ, RZ, R148 ;  /* 0x000000ffff167224 */ /* 0x000fc400078e0094 */
[----:B------:R-:W-:Y:S02]  /*10780*/  IMAD.MOV.U32 R26, RZ, RZ, R148 ;  /* 0x000000ffff1a7224 */ /* 0x000fe400078e0094 */
[--C-:B------:R-:W-:Y:S02]  /*10790*/  IMAD.MOV.U32 R23, RZ, RZ, R154.reuse ;  /* 0x000000ffff177224 */ /* 0x100fe400078e009a */
[----:B------:R-:W-:Y:S01]  /*107a0*/  IMAD.MOV.U32 R27, RZ, RZ, R154 ;  /* 0x000000ffff1b7224 */ /* 0x000fe200078e009a */
[C---:B------:R-:W-:Y:S02]  /*107b0*/  LOP3.LUT R17, R0.reuse, 0x40, RZ, 0x3c, !PT ;  /* 0x0000004000117812 */ /* 0x040fe400078e3cff */
[----:B------:R-:W-:Y:S02]  /*107c0*/  LOP3.LUT R0, R0, 0x60, RZ, 0x3c, !PT ;  /* 0x0000006000007812 */ /* 0x000fe400078e3cff */
[----:B------:R-:W-:Y:S01]  /*107d0*/  HMMA.16816.F32 R104, R20, R34, R104 ;  /* 0x000000221468723c */ /* 0x000fe20000001868 */
[----:B------:R-:W0:Y:S05]  /*107e0*/  LDS.64 R34, [R17+UR9+0x4000] ;  /* 0x0040000911227984 */ /* 0x000e2a0008000a00 */
[C---:B------:R-:W-:Y:S01]  /*107f0*/  HMMA.16816.F32 R72, R24.reuse, R32, R72 ;  /* 0x000000201848723c */ /* 0x040fe20000001848 */
[----:B------:R-:W1:Y:S05]  /*10800*/  LDS.64 R32, [R17+UR9+0x4400] ;  /* 0x0044000911207984 */ /* 0x000e6a0008000a00 */
[C---:B------:R-:W-:Y:S01]  /*10810*/  HMMA.16816.F32 R76, R24.reuse, R36, R76 ;  /* 0x00000024184c723c */ /* 0x040fe2000000184c */
[----:B------:R-:W-:Y:S05]  /*10820*/  LDS.64 R36, [R0+UR9+0x4400] ;  /* 0x0044000900247984 */ /* 0x000fea0008000a00 */
[----:B------:R-:W-:Y:S01]  /*10830*/  HMMA.16816.F32 R108, R24, R38, R108 ;  /* 0x00000026186c723c */ /* 0x000fe2000000186c */
[----:B------:R-:W2:Y:S01]  /*10840*/  LDS.64 R38, [R0+UR9+0x4000] ;  /* 0x0040000900267984 */ /* 0x000ea20008000a00 */
[C---:B------:R-:W-:Y:S01]  /*10850*/  FMUL R64, R7.reuse, R64 ;  /* 0x0000004007407220 */ /* 0x040fe20000400000 */
        /* <DEDUP_REMOVED lines=11> */
[----:B------:R-:W-:Y:S01]  /*10910*/  HMMA.16816.F32 R64, R20, R28, R64 ;  /* 0x0000001c1440723c */ /* 0x000fe20000001840 */
[C---:B------:R-:W-:Y:S01]  /*10920*/  FMUL R60, R7.reuse, R60 ;  /* 0x0000003c073c7220 */ /* 0x040fe20000400000 */
[----:B------:R-:W-:Y:S01]  /*10930*/  FMUL R61, R7, R61 ;  /* 0x0000003d073d7220 */ /* 0x000fe20000400000 */
[C---:B------:R-:W-:Y:S01]  /*10940*/  FMUL R62, R8.reuse, R62 ;  /* 0x0000003e083e7220 */ /* 0x040fe20000400000 */
[----:B------:R-:W-:-:S02]  /*10950*/  FMUL R63, R8, R63 ;  /* 0x0000003f083f7220 */ /* 0x000fc40000400000 */
[----:B------:R-:W-:Y:S01]  /*10960*/  HMMA.16816.F32 R68, R20, R30, R68 ;  /* 0x0000001e1444723c */ /* 0x000fe20000001844 */
[----:B------:R-:W-:Y:S02]  /*10970*/  F2FP.F16.E4M3.UNPACK_B R116, R116.H1 ;  /* 0x00000074ff74723e */ /* 0x000fe400030006ff */
[----:B------:R-:W-:-:S03]  /*10980*/  F2FP.F16.E4M3.UNPACK_B R117, R117.H1 ;  /* 0x00000075ff75723e */ /* 0x000fc600030006ff */
[----:B------:R-:W-:Y:S01]  /*10990*/  HMMA.16816.F32 R20, R20, R42, R92 ;  /* 0x0000002a1414723c */ /* 0x000fe2000000185c */
[----:B------:R-:W-:Y:S02]  /*109a0*/  F2FP.F16.E4M3.UNPACK_B R132, R132.H1 ;  /* 0x00000084ff84723e */ /* 0x000fe400030006ff */
[----:B------:R-:W-:Y:S02]  /*109b0*/  F2FP.F16.E4M3.UNPACK_B R133, R133.H1 ;  /* 0x00000085ff85723e */ /* 0x000fe400030006ff */
[----:B------:R-:W-:Y:S01]  /*109c0*/  F2FP.F16.E4M3.UNPACK_B R112, R112.H1 ;  /* 0x00000070ff70723e */ /* 0x000fe200030006ff */
[----:B------:R-:W-:Y:S01]  /*109d0*/  HMMA.16816.F32 R60, R24, R40, R60 ;  /* 0x00000028183c723c */ /* 0x000fe2000000183c */
[----:B------:R-:W-:Y:S02]  /*109e0*/  F2FP.F16.E4M3.UNPACK_B R113, R113.H1 ;  /* 0x00000071ff71723e */ /* 0x000fe400030006ff */
[----:B------:R-:W-:Y:S02]  /*109f0*/  F2FP.F16.E4M3.UNPACK_B R124, R124.H1 ;  /* 0x0000007cff7c723e */ /* 0x000fe400030006ff */
[----:B------:R-:W-:Y:S01]  /*10a00*/  F2FP.F16.E4M3.UNPACK_B R125, R125.H1 ;  /* 0x0000007dff7d723e */ /* 0x000fe200030006ff */
[----:B------:R-:W-:Y:S01]  /*10a10*/  HMMA.16816.F32 R140, R100, R116, R140 ;  /* 0x00000074648c723c */ /* 0x000fe2000000188c */
[----:B------:R-:W-:Y:S01]  /*10a20*/  F2FP.F16.E4M3.UNPACK_B R120, R120.H1 ;  /* 0x00000078ff78723e */ /* 0x000fe200030006ff */
[----:B------:R-:W-:Y:S01]  /*10a30*/  IMAD.MOV.U32 R24, RZ, RZ, R151 ;  /* 0x000000ffff187224 */ /* 0x000fe200078e0097 */
[----:B------:R-:W-:Y:S01]  /*10a40*/  F2FP.F16.E4M3.UNPACK_B R121, R121.H1 ;  /* 0x00000079ff79723e */ /* 0x000fe200030006ff */
[----:B------:R-:W-:-:S02]  /*10a50*/  IMAD.MOV.U32 R25, RZ, RZ, R153 ;  /* 0x000000ffff197224 */ /* 0x000fc400078e0099 */
[C---:B------:R-:W-:Y:S01]  /*10a60*/  HMMA.16816.F32 R84, R100.reuse, R132, R84 ;  /* 0x000000846454723c */ /* 0x040fe20000001854 */
[----:B------:R-:W-:Y:S01]  /*10a70*/  F2FP.F16.E4M3.UNPACK_B R44, R44.H1 ;  /* 0x0000002cff2c723e */ /* 0x000fe200030006ff */
[----:B------:R-:W-:Y:S01]  /*10a80*/  IMAD.MOV.U32 R26, RZ, RZ, R149 ;  /* 0x000000ffff1a7224 */ /* 0x000fe200078e0095 */
[----:B------:R-:W-:Y:S01]  /*10a90*/  F2FP.F16.E4M3.UNPACK_B R45, R45.H1 ;  /* 0x0000002dff2d723e */ /* 0x000fe200030006ff */
[----:B------:R-:W-:Y:S02]  /*10aa0*/  IMAD.MOV.U32 R27, RZ, RZ, R155 ;  /* 0x000000ffff1b7224 */ /* 0x000fe400078e009b */
[----:B------:R-:W-:Y:S01]  /*10ab0*/  HMMA.16816.F32 R80, R100, R112, R80 ;  /* 0x000000706450723c */ /* 0x000fe20000001850 */
[----:B------:R-:W-:Y:S02]  /*10ac0*/  F2FP.F16.E4M3.UNPACK_B R136, R136.H1 ;  /* 0x00000088ff88723e */ /* 0x000fe400030006ff */
[----:B------:R-:W-:-:S03]  /*10ad0*/  F2FP.F16.E4M3.UNPACK_B R137, R137.H1 ;  /* 0x00000089ff89723e */ /* 0x000fc600030006ff */
[----:B------:R-:W-:Y:S01]  /*10ae0*/  HMMA.16816.F32 R52, R100, R124, R52 ;  /* 0x0000007c6434723c */ /* 0x000fe20000001834 */
[----:B------:R-:W-:Y:S01]  /*10af0*/  F2FP.F16.E4M3.UNPACK_B R128, R128.H1 ;  /* 0x00000080ff80723e */ /* 0x000fe200030006ff */
[----:B------:R-:W-:Y:S01]  /*10b00*/  IMAD.MOV.U32 R28, RZ, RZ, R151 ;  /* 0x000000ffff1c7224 */ /* 0x000fe200078e0097 */
[----:B------:R-:W-:Y:S01]  /*10b10*/  F2FP.F16.E4M3.UNPACK_B R129, R129.H1 ;  /* 0x00000081ff81723e */ /* 0x000fe200030006ff */
[----:B------:R-:W-:Y:S02]  /*10b20*/  IMAD.MOV.U32 R29, RZ, RZ, R153 ;  /* 0x000000ffff1d7224 */ /* 0x000fe400078e0099 */
[----:B------:R-:W-:Y:S01]  /*10b30*/  HMMA.16816.F32 R56, R144, R136, R56 ;  /* 0x000000889038723c */ /* 0x000fe20000001838 */
[----:B------:R-:W-:Y:S02]  /*10b40*/  IMAD.MOV.U32 R30, RZ, RZ, R149 ;  /* 0x000000ffff1e7224 */ /* 0x000fe400078e0095 */
[----:B------:R-:W-:Y:S02]  /*10b50*/  IMAD.MOV.U32 R31, RZ, RZ, R155 ;  /* 0x000000ffff1f7224 */ /* 0x000fe400078e009b */
[----:B0-----:R-:W-:Y:S01]  /*10b60*/  IMAD.MOV.U32 R40, RZ, RZ, R34 ;  /* 0x000000ffff287224 */ /* 0x001fe200078e0022 */
[----:B------:R-:W-:Y:S01]  /*10b70*/  HMMA.16816.F32 R72, R24, R120, R72 ;  /* 0x000000781848723c */ /* 0x000fe20000001848 */
[----:B-1----:R-:W-:-:S02]  /*10b80*/  IMAD.MOV.U32 R41, RZ, RZ, R32 ;  /* 0x000000ffff297224 */ /* 0x002fc400078e0020 */
[----:B--2---:R-:W-:Y:S02]  /*10b90*/  IMAD.MOV.U32 R42, RZ, RZ, R38 ;  /* 0x000000ffff2a7224 */ /* 0x004fe400078e0026 */
[----:B------:R-:W-:Y:S01]  /*10ba0*/  IMAD.MOV.U32 R43, RZ, RZ, R36 ;  /* 0x000000ffff2b7224 */ /* 0x000fe200078e0024 */
[C---:B------:R-:W-:Y:S06]  /*10bb0*/  HMMA.16816.F32 R76, R24.reuse, R44, R76 ;  /* 0x0000002c184c723c */ /* 0x040fec000000184c */
[C---:B------:R-:W-:Y:S06]  /*10bc0*/  HMMA.16816.F32 R108, R24.reuse, R112, R108 ;  /* 0x00000070186c723c */ /* 0x040fec000000186c */
[----:B------:R-:W-:Y:S07]  /*10bd0*/  HMMA.16816.F32 R20, R24, R136, R20 ;  /* 0x000000881814723c */ /* 0x000fee0000001814 */
[----:B------:R-:W-:-:S02]  /*10be0*/  F2FP.F16.E4M3.UNPACK_B R24, R118 ;  /* 0x00000076ff18723e */ /* 0x000fc400020006ff */
[----:B------:R-:W-:Y:S01]  /*10bf0*/  F2FP.F16.E4M3.UNPACK_B R25, R119 ;  /* 0x00000077ff19723e */ /* 0x000fe200020006ff */
[----:B------:R-:W-:Y:S01]  /*10c00*/  HMMA.16816.F32 R88, R144, R120, R88 ;  /* 0x000000789058723c */ /* 0x000fe20000001858 */
[----:B------:R-:W-:Y:S02]  /*10c10*/  F2FP.F16.E4M3.UNPACK_B R26, R134 ;  /* 0x00000086ff1a723e */ /* 0x000fe400020006ff */
[----:B------:R-:W-:Y:S02]  /*10c20*/  F2FP.F16.E4M3.UNPACK_B R27, R135 ;  /* 0x00000087ff1b723e */ /* 0x000fe400020006ff */
[----:B------:R-:W-:Y:S01]  /*10c30*/  F2FP.F16.E4M3.UNPACK_B R92, R114 ;  /* 0x00000072ff5c723e */ /* 0x000fe200020006ff */
[----:B------:R-:W-:Y:S01]  /*10c40*/  HMMA.16816.F32 R64, R28, R116, R64 ;  /* 0x000000741c40723c */ /* 0x000fe20000001840 */
[----:B------:R-:W-:Y:S02]  /*10c50*/  F2FP.F16.E4M3.UNPACK_B R93, R115 ;  /* 0x00000073ff5d723e */ /* 0x000fe400020006ff */
[----:B------:R-:W-:-:S03]  /*10c60*/  F2FP.F16.E4M3.UNPACK_B R112, R126 ;  /* 0x0000007eff70723e */ /* 0x000fc600020006ff */
[C---:B------:R-:W-:Y:S01]  /*10c70*/  HMMA.16816.F32 R68, R28.reuse, R132, R68 ;  /* 0x000000841c44723c */ /* 0x040fe20000001844 */
[----:B------:R-:W-:Y:S01]  /*10c80*/  F2FP.F16.E4M3.UNPACK_B R113, R127 ;  /* 0x0000007fff71723e */ /* 0x000fe200020006ff */
[----:B------:R-:W-:Y:S04]  /*10c90*/  LDS.64 R132, [R0+UR9+0x4800] ;  /* 0x0048000900847984 */ /* 0x000fe80008000a00 */
[C---:B------:R-:W-:Y:S06]  /*10ca0*/  HMMA.16816.F32 R104, R28.reuse, R128, R104 ;  /* 0x000000801c68723c */ /* 0x040fec0000001868 */
[----:B------:R-:W-:Y:S06]  /*10cb0*/  HMMA.16816.F32 R60, R28, R124, R60 ;  /* 0x0000007c1c3c723c */ /* 0x000fec000000183c */
[----:B------:R-:W-:Y:S01]  /*10cc0*/  HMMA.16816.F32 R140, R40, R24, R140 ;  /* 0x00000018288c723c */ /* 0x000fe2000000188c */
[----:B------:R-:W-:Y:S01]  /*10cd0*/  IMAD.MOV.U32 R28, RZ, RZ, R34 ;  /* 0x000000ffff1c7224 */ /* 0x000fe200078e0022 */
[----:B------:R-:W-:Y:S01]  /*10ce0*/  F2FP.F16.E4M3.UNPACK_B R120, R138 ;  /* 0x0000008aff78723e */ /* 0x000fe200020006ff */
[----:B------:R-:W-:-:S03]  /*10cf0*/  IMAD.MOV.U32 R29, RZ, RZ, R32 ;  /* 0x000000ffff1d7224 */ /* 0x000fc600078e0020 */
[----:B------:R-:W-:Y:S01]  /*10d00*/  HMMA.16816.F32 R96, R100, R44, R96 ;  /* 0x0000002c6460723c */ /* 0x000fe20000001860 */
[----:B------:R-:W-:Y:S01]  /*10d10*/  IMAD.MOV.U32 R30, RZ, RZ, R38 ;  /* 0x000000ffff1e7224 */ /* 0x000fe200078e0026 */
[----:B------:R-:W-:Y:S01]  /*10d20*/  F2FP.F16.E4M3.UNPACK_B R121, R139 ;  /* 0x0000008bff79723e */ /* 0x000fe200020006ff */
[----:B------:R-:W-:-:S03]  /*10d30*/  IMAD.MOV.U32 R31, RZ, RZ, R36 ;  /* 0x000000ffff1f7224 */ /* 0x000fc600078e0024 */
[----:B------:R-:W-:Y:S01]  /*10d40*/  HMMA.16816.F32 R48, R144, R128, R48 ;  /* 0x000000809030723c */ /* 0x000fe20000001830 */
[----:B------:R-:W-:Y:S01]  /*10d50*/  F2FP.F16.E4M3.UNPACK_B R94, R122 ;  /* 0x0000007aff5e723e */ /* 0x000fe200020006ff */
[----:B------:R-:W0:Y:S04]  /*10d60*/  LDS.64 R124, [R17+UR9+0x4800] ;  /* 0x00480009117c7984 */ /* 0x000e280008000a00 */
[C---:B------:R-:W-:Y:S06]  /*10d70*/  HMMA.16816.F32 R84, R28.reuse, R26, R84 ;  /* 0x0000001a1c54723c */ /* 0x040fec0000001854 */
[C---:B------:R-:W-:Y:S06]  /*10d80*/  HMMA.16816.F32 R80, R28.reuse, R92, R80 ;  /* 0x0000005c1c50723c */ /* 0x040fec0000001850 */
[----:B------:R-:W-:Y:S07]  /*10d90*/  HMMA.16816.F32 R28, R28, R112, R52 ;  /* 0x000000701c1c723c */ /* 0x000fee0000001834 */
[----:B------:R-:W-:-:S02]  /*10da0*/  IMAD.MOV.U32 R52, RZ, RZ, R34 ;  /* 0x000000ffff347224 */ /* 0x000fc400078e0022 */
[----:B------:R-:W-:Y:S02]  /*10db0*/  IMAD.MOV.U32 R53, RZ, RZ, R32 ;  /* 0x000000ffff357224 */ /* 0x000fe400078e0020 */
[----:B------:R-:W-:Y:S02]  /*10dc0*/  IMAD.MOV.U32 R54, RZ, RZ, R38 ;  /* 0x000000ffff367224 */ /* 0x000fe400078e0026 */
[----:B------:R-:W-:Y:S01]  /*10dd0*/  IMAD.MOV.U32 R55, RZ, RZ, R36 ;  /* 0x000000ffff377224 */ /* 0x000fe200078e0024 */
[----:B------:R-:W-:Y:S02]  /*10de0*/  F2FP.F16.E4M3.UNPACK_B R95, R123 ;  /* 0x0000007bff5f723e */ /* 0x000fe400020006ff */
[----:B------:R-:W-:Y:S02]  /*10df0*/  F2FP.F16.E4M3.UNPACK_B R118, R118.H1 ;  /* 0x00000076ff76723e */ /* 0x000fe400030006ff */
[----:B------:R-:W-:Y:S02]  /*10e00*/  F2FP.F16.E4M3.UNPACK_B R119, R119.H1 ;  /* 0x00000077ff77723e */ /* 0x000fe400030006ff */
[----:B------:R-:W-:Y:S01]  /*10e10*/  HMMA.16816.F32 R56, R52, R120, R56 ;  /* 0x000000783438723c */ /* 0x000fe20000001838 */
[----:B------:R-:W-:-:S06]  /*10e20*/  F2FP.F16.E4M3.UNPACK_B R44, R46 ;  /* 0x0000002eff2c723e */ /* 0x000fcc00020006ff */
[----:B------:R-:W-:Y:S02]  /*10e30*/  IMAD.MOV.U32 R52, RZ, RZ, R35 ;  /* 0x000000ffff347224 */ /* 0x000fe400078e0023 */
[----:B------:R-:W-:Y:S02]  /*10e40*/  IMAD.MOV.U32 R53, RZ, RZ, R33 ;  /* 0x000000ffff357224 */ /* 0x000fe400078e0021 */
[----:B------:R-:W-:Y:S02]  /*10e50*/  IMAD.MOV.U32 R54, RZ, RZ, R39 ;  /* 0x000000ffff367224 */ /* 0x000fe400078e0027 */
[----:B------:R-:W-:Y:S01]  /*10e60*/  IMAD.MOV.U32 R55, RZ, RZ, R37 ;  /* 0x000000ffff377224 */ /* 0x000fe200078e0025 */
[----:B------:R-:W-:Y:S01]  /*10e70*/  F2FP.F16.E4M3.UNPACK_B R45, R47 ;  /* 0x0000002fff2d723e */ /* 0x000fe200020006ff */
[----:B------:R-:W-:Y:S01]  /*10e80*/  HMMA.16816.F32 R100, R40, R94, R88 ;  /* 0x0000005e2864723c */ /* 0x000fe20000001858 */
[----:B------:R-:W-:Y:S02]  /*10e90*/  F2FP.F16.E4M3.UNPACK_B R116, R130 ;  /* 0x00000082ff74723e */ /* 0x000fe400020006ff */
[----:B------:R-:W-:-:S03]  /*10ea0*/  F2FP.F16.E4M3.UNPACK_B R117, R131 ;  /* 0x00000083ff75723e */ /* 0x000fc600020006ff */
[----:B------:R-:W-:Y:S01]  /*10eb0*/  HMMA.16816.F32 R88, R52, R118, R140 ;  /* 0x000000763458723c */ /* 0x000fe2000000188c */
[----:B------:R-:W1:Y:S04]  /*10ec0*/  LDS.64 R140, [R17+UR9+0x4c00] ;  /* 0x004c0009118c7984 */ /* 0x000e680008000a00 */
[----:B------:R2:W3:Y:S01]  /*10ed0*/  LDS.64 R142, [R0+UR9+0x4c00] ;  /* 0x004c0009008e7984 */ /* 0x0004e20008000a00 */
[C---:B------:R-:W-:Y:S06]  /*10ee0*/  HMMA.16816.F32 R96, R40.reuse, R44, R96 ;  /* 0x0000002c2860723c */ /* 0x040fec0000001860 */
[----:B------:R-:W-:Y:S01]  /*10ef0*/  HMMA.16816.F32 R40, R40, R116, R48 ;  /* 0x000000742828723c */ /* 0x000fe20000001830 */
[----:B------:R-:W-:-:S02]  /*10f00*/  F2FP.F16.E4M3.UNPACK_B R122, R122.H1 ;  /* 0x0000007aff7a723e */ /* 0x000fc400030006ff */
[----:B------:R-:W-:Y:S02]  /*10f10*/  F2FP.F16.E4M3.UNPACK_B R136, R46.H1 ;  /* 0x0000002eff88723e */ /* 0x000fe400030006ff */
[----:B------:R-:W-:Y:S01]  /*10f20*/  F2FP.F16.E4M3.UNPACK_B R137, R47.H1 ;  /* 0x0000002fff89723e */ /* 0x000fe200030006ff */
[--C-:B------:R-:W-:Y:S01]  /*10f30*/  IMAD.MOV.U32 R128, RZ, RZ, R35.reuse ;  /* 0x000000ffff807224 */ /* 0x100fe200078e0023 */
[----:B------:R-:W-:Y:S01]  /*10f40*/  F2FP.F16.E4M3.UNPACK_B R123, R123.H1 ;  /* 0x0000007bff7b723e */ /* 0x000fe200030006ff */
[----:B------:R-:W-:Y:S01]  /*10f50*/  IMAD.MOV.U32 R48, RZ, RZ, R35 ;  /* 0x000000ffff307224 */ /* 0x000fe200078e0023 */
        /* <DEDUP_REMOVED lines=12> */
[C---:B------:R-:W-:Y:S01]  /*11020*/  HMMA.16816.F32 R100, R48.reuse, R122, R100 ;  /* 0x0000007a3064723c */ /* 0x040fe20000001864 */
[----:B------:R-:W-:Y:S01]  /*11030*/  IMAD.MOV.U32 R32, RZ, RZ, R35 ;  /* 0x000000ffff207224 */ /* 0x000fe200078e0023 */
[----:B------:R-:W-:Y:S01]  /*11040*/  F2FP.F16.E4M3.UNPACK_B R126, R126.H1 ;  /* 0x0000007eff7e723e */ /* 0x000fe200030006ff */
[----:B------:R-:W-:Y:S01]  /*11050*/  IMAD.MOV.U32 R34, RZ, RZ, R39 ;  /* 0x000000ffff227224 */ /* 0x000fe200078e0027 */
[----:B------:R-:W-:Y:S01]  /*11060*/  F2FP.F16.E4M3.UNPACK_B R127, R127.H1 ;  /* 0x0000007fff7f723e */ /* 0x000fe200030006ff */
[----:B--2---:R-:W2:Y:S01]  /*11070*/  LDC R0, c[0x0][0x280] ;  /* 0x0000a000ff007b82 */ /* 0x004ea20000000800 */
[----:B------:R-:W-:Y:S01]  /*11080*/  HMMA.16816.F32 R48, R48, R136, R96 ;  /* 0x000000883030723c */ /* 0x000fe20000001860 */
[----:B------:R-:W-:-:S02]  /*11090*/  F2FP.F16.E4M3.UNPACK_B R138, R138.H1 ;  /* 0x0000008aff8a723e */ /* 0x000fc400030006ff */
[----:B------:R-:W-:-:S03]  /*110a0*/  F2FP.F16.E4M3.UNPACK_B R139, R139.H1 ;  /* 0x0000008bff8b723e */ /* 0x000fc600030006ff */
[C---:B------:R-:W-:Y:S06]  /*110b0*/  HMMA.16816.F32 R84, R52.reuse, R134, R84 ;  /* 0x000000863454723c */ /* 0x040fec0000001854 */
[----:B------:R-:W-:Y:S06]  /*110c0*/  HMMA.16816.F32 R96, R52, R46, R40 ;  /* 0x0000002e3460723c */ /* 0x000fec0000001828 */
[----:B------:R-:W-:Y:S07]  /*110d0*/  HMMA.16816.F32 R52, R128, R114, R80 ;  /* 0x000000728034723c */ /* 0x000fee0000001850 */
[----:B------:R-:W-:-:S02]  /*110e0*/  IMAD.MOV.U32 R80, RZ, RZ, R35 ;  /* 0x000000ffff507224 */ /* 0x000fc400078e0023 */
[----:B------:R-:W-:Y:S02]  /*110f0*/  IMAD.MOV.U32 R81, RZ, RZ, R33 ;  /* 0x000000ffff517224 */ /* 0x000fe400078e0021 */
[----:B------:R-:W-:Y:S02]  /*11100*/  IMAD.MOV.U32 R82, RZ, RZ, R39 ;  /* 0x000000ffff527224 */ /* 0x000fe400078e0027 */
[--C-:B------:R-:W-:Y:S02]  /*11110*/  IMAD.MOV.U32 R83, RZ, RZ, R37.reuse ;  /* 0x000000ffff537224 */ /* 0x100fe400078e0025 */
[----:B------:R-:W-:-:S05]  /*11120*/  IMAD.MOV.U32 R35, RZ, RZ, R37 ;  /* 0x000000ffff237224 */ /* 0x000fca00078e0025 */
[----:B------:R-:W-:Y:S06]  /*11130*/  HMMA.16816.F32 R80, R80, R126, R28 ;  /* 0x0000007e5050723c */ /* 0x000fec000000181c */
[----:B------:R-:W-:Y:S01]  /*11140*/  HMMA.16816.F32 R56, R32, R138, R56 ;  /* 0x0000008a2038723c */ /* 0x000fe20000001838 */
[----:B0-----:R-:W-:Y:S02]  /*11150*/  IMAD.MOV.U32 R28, RZ, RZ, R124 ;  /* 0x000000ffff1c7224 */ /* 0x001fe400078e007c */
[----:B-1----:R-:W-:Y:S02]  /*11160*/  IMAD.MOV.U32 R29, RZ, RZ, R140 ;  /* 0x000000ffff1d7224 */ /* 0x002fe400078e008c */
[----:B------:R-:W-:-:S02]  /*11170*/  IMAD.MOV.U32 R30, RZ, RZ, R132 ;  /* 0x000000ffff1e7224 */ /* 0x000fc400078e0084 */
[----:B------:R-:W-:Y:S02]  /*11180*/  IMAD.MOV.U32 R32, RZ, RZ, R124 ;  /* 0x000000ffff207224 */ /* 0x000fe400078e007c */
[----:B------:R-:W-:Y:S02]  /*11190*/  IMAD.MOV.U32 R33, RZ, RZ, R140 ;  /* 0x000000ffff217224 */ /* 0x000fe400078e008c */
[----:B------:R-:W-:Y:S02]  /*111a0*/  IMAD.MOV.U32 R34, RZ, RZ, R132 ;  /* 0x000000ffff227224 */ /* 0x000fe400078e0084 */
[--C-:B---3--:R-:W-:Y:S02]  /*111b0*/  IMAD.MOV.U32 R31, RZ, RZ, R142.reuse ;  /* 0x000000ffff1f7224 */ /* 0x108fe400078e008e */
[----:B------:R-:W-:-:S05]  /*111c0*/  IMAD.MOV.U32 R35, RZ, RZ, R142 ;  /* 0x000000ffff237224 */ /* 0x000fca00078e008e */
[----:B------:R-:W-:Y:S06]  /*111d0*/  HMMA.16816.F32 R64, R28, R24, R64 ;  /* 0x000000181c40723c */ /* 0x000fec0000001840 */
[----:B------:R-:W-:Y:S01]  /*111e0*/  HMMA.16816.F32 R68, R32, R26, R68 ;  /* 0x0000001a2044723c */ /* 0x000fe20000001844 */
[----:B------:R-:W-:Y:S02]  /*111f0*/  IMAD.MOV.U32 R24, RZ, RZ, R124 ;  /* 0x000000ffff187224 */ /* 0x000fe400078e007c */
[----:B------:R-:W-:-:S04]  /*11200*/  IMAD.MOV.U32 R25, RZ, RZ, R140 ;  /* 0x000000ffff197224 */ /* 0x000fc800078e008c */
[----:B------:R-:W-:Y:S02]  /*11210*/  IMAD.MOV.U32 R26, RZ, RZ, R132 ;  /* 0x000000ffff1a7224 */ /* 0x000fe400078e0084 */
[----:B------:R-:W-:Y:S01]  /*11220*/  IMAD.MOV.U32 R27, RZ, RZ, R142 ;  /* 0x000000ffff1b7224 */ /* 0x000fe200078e008e */
[----:B------:R-:W-:Y:S06]  /*11230*/  HMMA.16816.F32 R76, R28, R44, R76 ;  /* 0x0000002c1c4c723c */ /* 0x000fec000000184c */
[----:B------:R-:W-:Y:S06]  /*11240*/  HMMA.16816.F32 R108, R24, R92, R108 ;  /* 0x0000005c186c723c */ /* 0x000fec000000186c */
[----:B------:R-:W-:Y:S06]  /*11250*/  HMMA.16816.F32 R60, R28, R112, R60 ;  /* 0x000000701c3c723c */ /* 0x000fec000000183c */
[----:B------:R-:W-:Y:S06]  /*11260*/  HMMA.16816.F32 R72, R24, R94, R72 ;  /* 0x0000005e1848723c */ /* 0x000fec0000001848 */
[----:B------:R-:W-:Y:S06]  /*11270*/  HMMA.16816.F32 R104, R28, R116, R104 ;  /* 0x000000741c68723c */ /* 0x000fec0000001868 */
[----:B------:R-:W-:Y:S01]  /*11280*/  HMMA.16816.F32 R20, R24, R120, R20 ;  /* 0x000000781814723c */ /* 0x000fe20000001814 */
[----:B------:R-:W-:Y:S01]  /*11290*/  UIADD3 UR6, UR6, 0x40, URZ ;  /* 0x0000004006067890 */ /* 0x000fe2000fffe03f */
[----:B------:R-:W-:-:S05]  /*112a0*/  IMAD.MOV.U32 R28, RZ, RZ, R125 ;  /* 0x000000ffff1c7224 */ /* 0x000fca00078e007d */
[----:B--2---:R-:W-:Y:S01]  /*112b0*/  ISETP.LE.AND P1, PT, R0, UR6, PT ;  /* 0x0000000600007c0c */ /* 0x004fe2000bf23270 */
[----:B------:R-:W-:Y:S02]  /*112c0*/  IMAD.MOV.U32 R24, RZ, RZ, R125 ;  /* 0x000000ffff187224 */ /* 0x000fe400078e007d */
[--C-:B------:R-:W-:Y:S02]  /*112d0*/  IMAD.MOV.U32 R29, RZ, RZ, R141.reuse ;  /* 0x000000ffff1d7224 */ /* 0x100fe400078e008d */
[----:B------:R-:W-:Y:S02]  /*112e0*/  IMAD.MOV.U32 R25, RZ, RZ, R141 ;  /* 0x000000ffff197224 */ /* 0x000fe400078e008d */
[--C-:B------:R-:W-:Y:S02]  /*112f0*/  IMAD.MOV.U32 R30, RZ, RZ, R133.reuse ;  /* 0x000000ffff1e7224 */ /* 0x100fe400078e0085 */
[----:B------:R-:W-:Y:S02]  /*11300*/  IMAD.MOV.U32 R26, RZ, RZ, R133 ;  /* 0x000000ffff1a7224 */ /* 0x000fe400078e0085 */
[----:B------:R-:W-:-:S02]  /*11310*/  IMAD.MOV.U32 R31, RZ, RZ, R143 ;  /* 0x000000ffff1f7224 */ /* 0x000fc400078e008f */
[----:B------:R-:W-:Y:S02]  /*11320*/  IMAD.MOV.U32 R27, RZ, RZ, R143 ;  /* 0x000000ffff1b7224 */ /* 0x000fe400078e008f */
[----:B------:R-:W-:Y:S02]  /*11330*/  IMAD.MOV.U32 R92, RZ, RZ, R125 ;  /* 0x000000ffff5c7224 */ /* 0x000fe400078e007d */
[----:B------:R-:W-:Y:S02]  /*11340*/  IMAD.MOV.U32 R93, RZ, RZ, R141 ;  /* 0x000000ffff5d7224 */ /* 0x000fe400078e008d */
[----:B------:R-:W-:Y:S02]  /*11350*/  IMAD.MOV.U32 R94, RZ, RZ, R133 ;  /* 0x000000ffff5e7224 */ /* 0x000fe400078e0085 */
[----:B------:R-:W-:Y:S01]  /*11360*/  IMAD.MOV.U32 R95, RZ, RZ, R143 ;  /* 0x000000ffff5f7224 */ /* 0x000fe200078e008f */
[----:B------:R-:W-:Y:S01]  /*11370*/  HMMA.16816.F32 R64, R28, R118, R64 ;  /* 0x000000761c40723c */ /* 0x000fe20000001840 */
[----:B------:R-:W-:-:S02]  /*11380*/  ULEA UR5, UR14, UR5, 0x6 ;  /* 0x000000050e057291 */ /* 0x000fc4000f8e303f */
[----:B------:R-:W-:Y:S01]  /*11390*/  ULEA UR4, UR15, UR4, 0x6 ;  /* 0x000000040f047291 */ /* 0x000fe2000f8e303f */
[----:B------:R-:W-:Y:S02]  /*113a0*/  FFMA R10, R7, R10, R6 ;  /* 0x0000000a070a7223 */ /* 0x000fe40000000006 */
[----:B------:R-:W-:Y:S01]  /*113b0*/  HMMA.16816.F32 R72, R24, R122, R72 ;  /* 0x0000007a1848723c */ /* 0x000fe20000001848 */
[----:B------:R-:W-:Y:S01]  /*113c0*/  FFMA R16, R8, R16, R203 ;  /* 0x0000001008107223 */ /* 0x000fe200000000cb */
[----:B------:R-:W-:Y:S01]  /*113d0*/  FFMA R9, R15, R9, R156 ;  /* 0x000000090f097223 */ /* 0x000fe2000000009c */
[----:B------:R-:W-:-:S03]  /*113e0*/  IMAD.MOV.U32 R6, RZ, RZ, R2 ;  /* 0x000000ffff067224 */ /* 0x000fc600078e0002 */
[----:B------:R-:W-:Y:S01]  /*113f0*/  HMMA.16816.F32 R68, R28, R134, R68 ;  /* 0x000000861c44723c */ /* 0x000fe20000001844 */
[----:B------:R-:W-:Y:S02]  /*11400*/  IMAD.MOV.U32 R17, RZ, RZ, R3 ;  /* 0x000000ffff117224 */ /* 0x000fe400078e0003 */
[----:B------:R-:W-:-:S03]  /*11410*/  IMAD.MOV.U32 R7, RZ, RZ, R4 ;  /* 0x000000ffff077224 */ /* 0x000fc600078e0004 */
[----:B------:R-:W-:Y:S01]  /*11420*/  HMMA.16816.F32 R76, R24, R136, R76 ;  /* 0x00000088184c723c */ /* 0x000fe2000000184c */
[----:B------:R-:W-:-:S05]  /*11430*/  IMAD.MOV.U32 R8, RZ, RZ, R5 ;  /* 0x000000ffff087224 */ /* 0x000fca00078e0005 */
[----:B------:R-:W-:Y:S06]  /*11440*/  HMMA.16816.F32 R104, R28, R46, R104 ;  /* 0x0000002e1c68723c */ /* 0x000fec0000001868 */
[C---:B------:R-:W-:Y:S06]  /*11450*/  HMMA.16816.F32 R108, R24.reuse, R114, R108 ;  /* 0x00000072186c723c */ /* 0x040fec000000186c */
[----:B------:R-:W-:Y:S06]  /*11460*/  HMMA.16816.F32 R60, R24, R126, R60 ;  /* 0x0000007e183c723c */ /* 0x000fec000000183c */
[----:B------:R-:W-:Y:S01]  /*11470*/  HMMA.16816.F32 R92, R92, R138, R20 ;  /* 0x0000008a5c5c723c */ /* 0x000fe20000001814 */
[----:B------:R-:W-:-:S08]  /*11480*/  NOP ;  /* 0x0000000000007918 */ /* 0x000fd00000000000 */
[----:B------:R-:W-:-:S15]  /*11490*/  @!P1 BRA `(.L_x_1) ;  /* 0xffffff60009c9947 */ /* 0x000fde000383ffff */
.L_x_0:
[----:B------:R-:W0:Y:S01]  /*114a0*/  S2R R36, SR_TID.X ;  /* 0x0000000000247919 */ /* 0x000e220000002100 */
[----:B------:R-:W-:Y:S01]  /*114b0*/  IMAD.MOV.U32 R32, RZ, RZ, R9 ;  /* 0x000000ffff207224 */ /* 0x000fe200078e0009 */
[----:B------:R-:W1:Y:S01]  /*114c0*/  S2UR UR5, SR_CgaCtaId ;  /* 0x00000000000579c3 */ /* 0x000e620000008800 */
[----:B------:R-:W-:Y:S01]  /*114d0*/  IMAD.MOV.U32 R23, RZ, RZ, R16 ;  /* 0x000000ffff177224 */ /* 0x000fe200078e0010 */
[----:B------:R-:W-:Y:S01]  /*114e0*/  UMOV UR4, 0x400 ;  /* 0x0000040000047882 */ /* 0x000fe20000000000 */
[C---:B------:R-:W-:Y:S01]  /*114f0*/  FMUL R9, R32.reuse, 8388608 ;  /* 0x4b00000020097820 */ /* 0x040fe20000400000 */
[----:B------:R-:W-:Y:S01]  /*11500*/  FSETP.GEU.AND P3, PT, R32, 1.175494350822287508e-38, PT ;  /* 0x008000002000780b */ /* 0x000fe20003f6e000 */
[----:B------:R-:W-:Y:S01]  /*11510*/  IMAD.MOV.U32 R25, RZ, RZ, R18 ;  /* 0x000000ffff197224 */ /* 0x000fe200078e0012 */
[----:B------:R-:W-:Y:S01]  /*11520*/  FSETP.GT.AND P1, PT, |R23|, 8.50705917302346158658e+37, PT ;  /* 0x7e8000001700780b */ /* 0x000fe20003f24200 */
[----:B------:R-:W-:Y:S01]  /*11530*/  IMAD.MOV.U32 R28, RZ, RZ, R10 ;  /* 0x000000ffff1c7224 */ /* 0x000fe200078e000a */
[----:B------:R-:W-:Y:S01]  /*11540*/  FSEL R9, R9, R32, !P3 ;  /* 0x0000002009097208 */ /* 0x000fe20005800000 */
[----:B------:R-:W-:Y:S01]  /*11550*/  FMUL R10, R25, 8388608 ;  /* 0x4b000000190a7820 */ /* 0x000fe20000400000 */
[----:B------:R-:W-:Y:S01]  /*11560*/  FSEL R16, RZ, -23, P3 ;  /* 0xc1b80000ff107808 */ /* 0x000fe20001800000 */
[----:B------:R-:W-:Y:S01]  /*11570*/  IMAD.MOV.U32 R38, RZ, RZ, R63 ;  /* 0x000000ffff267224 */ /* 0x000fe200078e003f */
[----:B------:R-:W-:Y:S01]  /*11580*/  FSETP.GEU.AND P3, PT, |R23|, 1.175494350822287508e-38, PT ;  /* 0x008000001700780b */ /* 0x000fe20003f6e200 */
[----:B------:R-:W-:Y:S01]  /*11590*/  VIADD R24, R9, 0xc0cafb0d ;  /* 0xc0cafb0d09187836 */ /* 0x000fe20000000000 */
[----:B------:R-:W-:Y:S01]  /*115a0*/  FSETP.GEU.AND P5, PT, R23, 1.175494350822287508e-38, PT ;  /* 0x008000001700780b */ /* 0x000fe20003fae000 */
[----:B------:R-:W-:Y:S01]  /*115b0*/  IMAD.MOV.U32 R44, RZ, RZ, R60 ;  /* 0x000000ffff2c7224 */ /* 0x000fe200078e003c */
[----:B------:R-:W-:Y:S01]  /*115c0*/  FSETP.GEU.AND P2, PT, R25, 1.175494350822287508e-38, PT ;  /* 0x008000001900780b */ /* 0x000fe20003f4e000 */
[----:B------:R-:W-:Y:S01]  /*115d0*/  IMAD.MOV.U32 R134, RZ, RZ, R102 ;  /* 0x000000ffff867224 */ /* 0x000fe200078e0066 */
[----:B------:R-:W-:Y:S01]  /*115e0*/  LOP3.LUT R24, R24, 0xff800000, RZ, 0xc0, !PT ;  /* 0xff80000018187812 */ /* 0x000fe200078ec0ff */
[----:B------:R-:W-:Y:S01]  /*115f0*/  @P1 FMUL R95, R95, 0.25 ;  /* 0x3e8000005f5f1820 */ /* 0x000fe20000400000 */
[----:B------:R-:W-:Y:S01]  /*11600*/  FSEL R10, R10, R25, !P2 ;  /* 0x000000190a0a7208 */ /* 0x000fe20005000000 */
[----:B------:R-:W-:Y:S01]  /*11610*/  @P1 FMUL R94, R94, 0.25 ;  /* 0x3e8000005e5e1820 */ /* 0x000fe20000400000 */
[----:B------:R-:W-:Y:S01]  /*11620*/  FSEL R19, RZ, -23, P2 ;  /* 0xc1b80000ff137808 */ /* 0x000fe20001000000 */
[----:B------:R-:W-:Y:S01]  /*11630*/  @P1 FMUL R38, R38, 0.25 ;  /* 0x3e80000026261820 */ /* 0x000fe20000400000 */
[----:B------:R-:W-:Y:S01]  /*11640*/  @P1 FMUL R62, R62, 0.25 ;  /* 0x3e8000003e3e1820 */ /* 0x000fe20000400000 */
[----:B------:R-:W-:Y:S01]  /*11650*/  @P1 FMUL R111, R111, 0.25 ;  /* 0x3e8000006f6f1820 */ /* 0x000fe20000400000 */
[----:B------:R-:W-:Y:S01]  /*11660*/  @P1 FMUL R110, R110, 0.25 ;  /* 0x3e8000006e6e1820 */ /* 0x000fe20000400000 */
[----:B------:R-:W-:Y:S01]  /*11670*/  @P1 FMUL R107, R107, 0.25 ;  /* 0x3e8000006b6b1820 */ /* 0x000fe20000400000 */
[----:B------:R-:W-:Y:S01]  /*11680*/  @P1 FMUL R106, R106, 0.25 ;  /* 0x3e8000006a6a1820 */ /* 0x000fe20000400000 */
[----:B------:R-:W-:Y:S01]  /*11690*/  @P1 FMUL R79, R79, 0.25 ;  /* 0x3e8000004f4f1820 */ /* 0x000fe20000400000 */
[----:B0-----:R-:W-:Y:S01]  /*116a0*/  SHF.R.S32.HI R0, RZ, 0x4, R36 ;  /* 0x00000004ff007819 */ /* 0x001fe20000011424 */
[C---:B------:R-:W-:Y:S01]  /*116b0*/  IMAD.SHL.U32 R8, R36.reuse, 0x10, RZ ;  /* 0x0000001024087824 */ /* 0x040fe200078e00ff */
[C---:B------:R-:W-:Y:S01]  /*116c0*/  LOP3.LUT R12, R36.reuse, 0x60, RZ, 0xc0, !PT ;  /* 0x00000060240c7812 */ /* 0x040fe200078ec0ff */
[----:B------:R-:W-:Y:S01]  /*116d0*/  IMAD.SHL.U32 R7, R36, 0x40, RZ ;  /* 0x0000004024077824 */ /* 0x000fe200078e00ff */
[----:B------:R-:W-:Y:S01]  /*116e0*/  SGXT R0, R0, 0x1 ;  /* 0x000000010000781a */ /* 0x000fe20000000200 */
[----:B------:R-:W-:Y:S01]  /*116f0*/  IMAD.SHL.U32 R11, R36, 0x8, RZ ;  /* 0x00000008240b7824 */ /* 0x000fe200078e00ff */
[----:B------:R-:W-:Y:S01]  /*11700*/  LOP3.LUT R21, R8, 0x70, RZ, 0xc0, !PT ;  /* 0x0000007008157812 */ /* 0x000fe200078ec0ff */
[----:B------:R-:W-:Y:S01]  /*11710*/  IMAD.SHL.U32 R13, R12, 0x10, RZ ;  /* 0x000000100c0d7824 */ /* 0x000fe200078e00ff */
[C---:B------:R-:W-:Y:S01]  /*11720*/  LOP3.LUT R8, R36.reuse, 0x7f, RZ, 0xc0, !PT ;  /* 0x0000007f24087812 */ /* 0x040fe200078ec0ff */
[----:B------:R-:W-:Y:S01]  /*11730*/  IMAD.SHL.U32 R6, R36, 0x200, RZ ;  /* 0x0000020024067824 */ /* 0x000fe200078e00ff */
[----:B------:R-:W-:Y:S01]  /*11740*/  LOP3.LUT R0, R0, 0x840, RZ, 0xc0, !PT ;  /* 0x0000084000007812 */ /* 0x000fe200078ec0ff */
[----:B------:R-:W-:Y:S01]  /*11750*/  @P1 FMUL R78, R78, 0.25 ;  /* 0x3e8000004e4e1820 */ /* 0x000fe20000400000 */
[----:B------:R-:W-:Y:S01]  /*11760*/  ISETP.GE.U32.AND P0, PT, R8, 0x20, PT ;  /* 0x000000200800780c */ /* 0x000fe20003f06070 */
[----:B------:R-:W-:Y:S01]  /*11770*/  FMUL R8, R23, 8388608 ;  /* 0x4b00000017087820 */ /* 0x000fe20000400000 */
[----:B------:R-:W-:Y:S01]  /*11780*/  LOP3.LUT R7, R0, 0x40, R7, 0x78, !PT ;  /* 0x0000004000077812 */ /* 0x000fe200078e7807 */
[----:B------:R-:W-:Y:S01]  /*11790*/  IMAD.SHL.U32 R0, R36, 0x4, RZ ;  /* 0x0000000424007824 */ /* 0x000fe200078e00ff */
[----:B------:R-:W-:Y:S01]  /*117a0*/  LOP3.LUT R11, R11, 0x180, RZ, 0xc0, !PT ;  /* 0x000001800b0b7812 */ /* 0x000fe200078ec0ff */
[----:B------:R-:W-:Y:S01]  /*117b0*/  @P1 FMUL R71, R71, 0.25 ;  /* 0x3e80000047471820 */ /* 0x000fe20000400000 */
[----:B------:R-:W-:Y:S01]  /*117c0*/  FSEL R8, R8, R23, !P5 ;  /* 0x0000001708087208 */ /* 0x000fe20006800000 */
[----:B------:R-:W-:Y:S01]  /*117d0*/  @P1 FMUL R23, R23, 0.25 ;  /* 0x3e80000017171820 */ /* 0x000fe20000400000 */
[----:B------:R-:W-:Y:S01]  /*117e0*/  LOP3.LUT R12, R13, 0x38, R0, 0xf8, !PT ;  /* 0x000000380d0c7812 */ /* 0x000fe200078ef800 */
[----:B------:R-:W-:Y:S01]  /*117f0*/  @P1 FMUL R70, R70, 0.25 ;  /* 0x3e80000046461820 */ /* 0x000fe20000400000 */
[----:B------:R-:W-:Y:S01]  /*11800*/  I2FP.F32.S32 R13, R24 ;  /* 0x00000018000d7245 */ /* 0x000fe20000201400 */
[----:B------:R-:W-:Y:S01]  /*11810*/  @P1 FMUL R75, R75, 0.25 ;  /* 0x3e8000004b4b1820 */ /* 0x000fe20000400000 */
[----:B------:R-:W-:Y:S01]  /*11820*/  @!P3 FMUL R23, R23, 16777216 ;  /* 0x4b8000001717b820 */ /* 0x000fe20000400000 */
[----:B------:R-:W-:Y:S01]  /*11830*/  @P1 FMUL R74, R74, 0.25 ;  /* 0x3e8000004a4a1820 */ /* 0x000fe20000400000 */
[----:B------:R-:W-:Y:S01]  /*11840*/  @P1 FMUL R67, R67, 0.25 ;  /* 0x3e80000043431820 */ /* 0x000fe20000400000 */
[----:B------:R-:W-:Y:S01]  /*11850*/  @P1 FMUL R66, R66, 0.25 ;  /* 0x3e80000042421820 */ /* 0x000fe20000400000 */
[----:B------:R-:W-:Y:S01]  /*11860*/  FSETP.GT.AND P2, PT, |R28|, 8.50705917302346158658e+37, PT ;  /* 0x7e8000001c00780b */ /* 0x000fe20003f44200 */
[----:B------:R-:W-:Y:S01]  /*11870*/  FFMA.FTZ R16, R13, 1.1920928955078125e-07, R16 ;  /* 0x340000000d107823 */ /* 0x000fe20000010010 */
[----:B------:R-:W-:Y:S01]  /*11880*/  LOP3.LUT R11, R11, 0x48, R36, 0xf8, !PT ;  /* 0x000000480b0b7812 */ /* 0x000fe200078ef824 */
[----:B------:R-:W0:Y:S01]  /*11890*/  MUFU.RCP R13, R23 ;  /* 0x00000017000d7308 */ /* 0x000e220000001000 */
[----:B------:R-:W-:Y:S01]  /*118a0*/  LOP3.LUT R6, R21, 0x1800, R6, 0xf8, !PT ;  /* 0x0000180015067812 */ /* 0x000fe200078ef806 */
[----:B------:R-:W-:Y:S01]  /*118b0*/  @!P3 FMUL R95, R95, 16777216 ;  /* 0x4b8000005f5fb820 */ /* 0x000fe20000400000 */
        /* <DEDUP_REMOVED lines=15> */
[----:B------:R-:W-:Y:S01]  /*119b0*/  FSETP.GEU.AND P3, PT, |R28|, 1.175494350822287508e-38, PT ;  /* 0x008000001c00780b */ /* 0x000fe20003f6e200 */
[----:B------:R-:W-:Y:S01]  /*119c0*/  IMAD.MOV.U32 R136, RZ, RZ, R90 ;  /* 0x000000ffff887224 */ /* 0x000fe200078e005a */
[----:B------:R-:W-:Y:S01]  /*119d0*/  LOP3.LUT R6, R6, R11, RZ, 0x3c, !PT ;  /* 0x0000000b06067212 */ /* 0x000fe200078e3cff */
[C---:B------:R-:W-:Y:S01]  /*119e0*/  FMUL R11, R28.reuse, 8388608 ;  /* 0x4b0000001c0b7820 */ /* 0x040fe20000400000 */
[----:B------:R-:W-:Y:S01]  /*119f0*/  FSETP.GEU.AND P4, PT, R28, 1.175494350822287508e-38, PT ;  /* 0x008000001c00780b */ /* 0x000fe20003f8e000 */
[----:B------:R-:W-:-:S02]  /*11a00*/  IMAD.MOV.U32 R132, RZ, RZ, R86 ;  /* 0x000000ffff847224 */ /* 0x000fc400078e0056 */
[----:B------:R-:W-:Y:S01]  /*11a10*/  @P2 FMUL R93, R93, 0.25 ;  /* 0x3e8000005d5d2820 */ /* 0x000fe20000400000 */
[----:B------:R-:W-:Y:S01]  /*11a20*/  IMAD.MOV.U32 R102, RZ, RZ, R80 ;  /* 0x000000ffff667224 */ /* 0x000fe200078e0050 */
[----:B------:R-:W-:Y:S01]  /*11a30*/  FSEL R11, R11, R28, !P4 ;  /* 0x0000001c0b0b7208 */ /* 0x000fe20006000000 */
[----:B------:R-:W-:Y:S01]  /*11a40*/  @P2 FMUL R28, R28, 0.25 ;  /* 0x3e8000001c1c2820 */ /* 0x000fe20000400000 */
[----:B------:R-:W-:Y:S01]  /*11a50*/  @P2 FMUL R92, R92, 0.25 ;  /* 0x3e8000005c5c2820 */ /* 0x000fe20000400000 */
[----:B------:R-:W-:Y:S01]  /*11a60*/  @P2 FMUL R61, R61, 0.25 ;  /* 0x3e8000003d3d2820 */ /* 0x000fe20000400000 */
[----:B------:R-:W-:Y:S01]  /*11a70*/  @P2 FMUL R44, R44, 0.25 ;  /* 0x3e8000002c2c2820 */ /* 0x000fe20000400000 */
[----:B------:R-:W-:Y:S01]  /*11a80*/  @!P3 FMUL R28, R28, 16777216 ;  /* 0x4b8000001c1cb820 */ /* 0x000fe20000400000 */
[----:B------:R-:W-:Y:S01]  /*11a90*/  @P2 FMUL R109, R109, 0.25 ;  /* 0x3e8000006d6d2820 */ /* 0x000fe20000400000 */
        /* <DEDUP_REMOVED lines=11> */
[----:B------:R-:W-:Y:S01]  /*11b50*/  IMAD.MOV.U32 R128, RZ, RZ, R49 ;  /* 0x000000ffff807224 */ /* 0x000fe200078e0031 */
[----:B------:R-:W-:Y:S01]  /*11b60*/  FSETP.GT.AND P1, PT, |R32|, 8.50705917302346158658e+37, PT ;  /* 0x7e8000002000780b */ /* 0x000fe20003f24200 */
[----:B------:R-:W-:-:S02]  /*11b70*/  IMAD.MOV.U32 R124, RZ, RZ, R51 ;  /* 0x000000ffff7c7224 */ /* 0x000fc400078e0033 */
[C---:B0-----:R-:W-:Y:S01]  /*11b80*/  FMUL R34, R13.reuse, R95 ;  /* 0x0000005f0d227220 */ /* 0x041fe20000400000 */
        /* <DEDUP_REMOVED lines=8> */
[----:B------:R-:W-:Y:S02]  /*11c10*/  VIADD R63, R10, 0xc0cafb0d ;  /* 0xc0cafb0d0a3f7836 */ /* 0x000fe40000000000 */
        /* <DEDUP_REMOVED lines=10> */
[----:B------:R-:W-:Y:S01]  /*11cc0*/  FMUL R60, R13, R66 ;  /* 0x000000420d3c7220 */ /* 0x000fe20000400000 */
[----:B------:R-:W-:Y:S01]  /*11cd0*/  @!P3 FMUL R93, R93, 16777216 ;  /* 0x4b8000005d5db820 */ /* 0x000fe20000400000 */
[----:B------:R-:W0:Y:S01]  /*11ce0*/  MUFU.RCP R13, R28 ;  /* 0x0000001c000d7308 */ /* 0x000e220000001000 */
        /* <DEDUP_REMOVED lines=15> */
[----:B------:R-:W-:Y:S01]  /*11de0*/  VIADD R22, R11, 0xc0cafb0d ;  /* 0xc0cafb0d0b167836 */ /* 0x000fe20000000000 */
[C---:B------:R-:W-:Y:S01]  /*11df0*/  FSETP.GEU.AND P3, PT, |R32|.reuse, 1.175494350822287508e-38, PT ;  /* 0x008000002000780b */ /* 0x040fe20003f6e200 */
[----:B------:R-:W-:Y:S01]  /*11e00*/  @P1 FMUL R32, R32, 0.25 ;  /* 0x3e80000020201820 */ /* 0x000fe20000400000 */
[----:B------:R-:W-:Y:S01]  /*11e10*/  LOP3.LUT R63, R63, 0xff800000, RZ, 0xc0, !PT ;  /* 0xff8000003f3f7812 */ /* 0x000fe200078ec0ff */
[----:B------:R-:W-:Y:S01]  /*11e20*/  IMAD.MOV.U32 R122, RZ, RZ, R96 ;  /* 0x000000ffff7a7224 */ /* 0x000fe200078e0060 */
[----:B------:R-:W-:Y:S01]  /*11e30*/  LOP3.LUT R22, R22, 0xff800000, RZ, 0xc0, !PT ;  /* 0xff80000016167812 */ /* 0x000fe200078ec0ff */
[----:B------:R-:W-:Y:S01]  /*11e40*/  IMAD.MOV.U32 R96, RZ, RZ, R82 ;  /* 0x000000ffff607224 */ /* 0x000fe200078e0052 */
[----:B------:R-:W-:Y:S01]  /*11e50*/  I2FP.F32.S32 R14, R63 ;  /* 0x0000003f000e7245 */ /* 0x000fe20000201400 */
[----:B------:R-:W-:Y:S01]  /*11e60*/  IMAD.MOV.U32 R130, RZ, RZ, R48 ;  /* 0x000000ffff827224 */ /* 0x000fe200078e0030 */
[----:B------:R-:W-:Y:S01]  /*11e70*/  FSEL R18, RZ, -23, P4 ;  /* 0xc1b80000ff127808 */ /* 0x000fe20002000000 */
[----:B------:R-:W-:Y:S01]  /*11e80*/  IMAD.MOV.U32 R126, RZ, RZ, R50 ;  /* 0x000000ffff7e7224 */ /* 0x000fe200078e0032 */
[----:B------:R-:W-:Y:S01]  /*11e90*/  I2FP.F32.S32 R15, R22 ;  /* 0x00000016000f7245 */ /* 0x000fe20000201400 */
[----:B------:R-:W-:Y:S01]  /*11ea0*/  FFMA.FTZ R19, R14, 1.1920928955078125e-07, R19 ;  /* 0x340000000e137823 */ /* 0x000fe20000010013 */
[----:B------:R-:W-:Y:S01]  /*11eb0*/  LOP3.LUT R12, R7, R12, RZ, 0xfc, !PT ;  /* 0x0000000c070c7212 */ /* 0x000fe200078efcff */
[----:B------:R-:W2:Y:S01]  /*11ec0*/  LDC R14, c[0x0][0x278] ;  /* 0x00009e00ff0e7b82 */ /* 0x000ea20000000800 */
[----:B------:R-:W-:Y:S01]  /*11ed0*/  @!P3 FMUL R32, R32, 16777216 ;  /* 0x4b8000002020b820 */ /* 0x000fe20000400000 */
[----:B------:R-:W-:Y:S01]  /*11ee0*/  FFMA.FTZ R18, R15, 1.1920928955078125e-07, R18 ;  /* 0x340000000f127823 */ /* 0x000fe20000010012 */
[----:B------:R-:W-:Y:S01]  /*11ef0*/  IMAD.MOV.U32 R120, RZ, RZ, R98 ;  /* 0x000000ffff787224 */ /* 0x000fe200078e0062 */
[--C-:B------:R-:W-:Y:S01]  /*11f00*/  SHF.R.U32.HI R7, RZ, 0x1, R36.reuse ;  /* 0x00000001ff077819 */ /* 0x100fe20000011624 */
[----:B------:R-:W-:Y:S01]  /*11f10*/  IMAD.MOV.U32 R116, RZ, RZ, R53 ;  /* 0x000000ffff747224 */ /* 0x000fe200078e0035 */
[----:B------:R-:W-:Y:S01]  /*11f20*/  SHF.R.U32.HI R15, RZ, 0x5, R36 ;  /* 0x00000005ff0f7819 */ /* 0x000fe20000011624 */
[----:B------:R-:W-:-:S02]  /*11f30*/  IMAD.MOV.U32 R114, RZ, RZ, R54 ;  /* 0x000000ffff727224 */ /* 0x000fc400078e0036 */
[C---:B0-----:R-:W-:Y:S01]  /*11f40*/  FMUL R40, R13.reuse, R61 ;  /* 0x0000003d0d287220 */ /* 0x041fe20000400000 */
[----:B------:R-:W-:Y:S02]  /*11f50*/  IMAD.MOV.U32 R112, RZ, RZ, R55 ;  /* 0x000000ffff707224 */ /* 0x000fe400078e0037 */
[C---:B------:R-:W-:Y:S01]  /*11f60*/  FMUL R45, R13.reuse, R44 ;  /* 0x0000002c0d2d7220 */ /* 0x040fe20000400000 */
[----:B------:R-:W-:Y:S02]  /*11f70*/  IMAD.MOV.U32 R82, RZ, RZ, R58 ;  /* 0x000000ffff527224 */ /* 0x000fe400078e003a */
        /* <DEDUP_REMOVED lines=14> */
[----:B------:R-:W-:Y:S01]  /*12060*/  FSETP.GT.AND P2, PT, |R25|, 8.50705917302346158658e+37, PT ;  /* 0x7e8000001900780b */ /* 0x000fe20003f44200 */
[----:B------:R-:W0:Y:S01]  /*12070*/  MUFU.RCP R13, R32 ;  /* 0x00000020000d7308 */ /* 0x000e220000001000 */
        /* <DEDUP_REMOVED lines=16> */
[----:B------:R-:W-:Y:S01]  /*12180*/  VIADD R43, R8, 0xc0cafb0d ;  /* 0xc0cafb0d082b7836 */ /* 0x000fe20000000000 */
[C---:B------:R-:W-:Y:S01]  /*12190*/  FSETP.GEU.AND P1, PT, |R25|.reuse, 1.175494350822287508e-38, PT ;  /* 0x008000001900780b */ /* 0x040fe20003f2e200 */
[----:B-1----:R-:W-:Y:S01]  /*121a0*/  ULEA UR6, UR5, UR4, 0x18 ;  /* 0x0000000405067291 */ /* 0x002fe2000f8ec03f */
[----:B------:R-:W-:Y:S01]  /*121b0*/  FSEL R20, RZ, -23, P5 ;  /* 0xc1b80000ff147808 */ /* 0x000fe20002800000 */
[----:B------:R-:W-:Y:S01]  /*121c0*/  @P2 FMUL R25, R25, 0.25 ;  /* 0x3e80000019192820 */ /* 0x000fe20000400000 */
[----:B------:R-:W-:Y:S01]  /*121d0*/  LOP3.LUT R43, R43, 0xff800000, RZ, 0xc0, !PT ;  /* 0xff8000002b2b7812 */ /* 0x000fe200078ec0ff */
[----:B------:R-:W-:Y:S01]  /*121e0*/  @!P3 FMUL R80, R80, 16777216 ;  /* 0x4b8000005050b820 */ /* 0x000fe20000400000 */
[----:B------:R-:W-:Y:S01]  /*121f0*/  LOP3.LUT R26, R7, 0xc, RZ, 0xc0, !PT ;  /* 0x0000000c071a7812 */ /* 0x000fe200078ec0ff */
[----:B------:R-:W-:Y:S01]  /*12200*/  @!P3 FMUL R82, R82, 16777216 ;  /* 0x4b8000005252b820 */ /* 0x000fe20000400000 */
[----:B------:R-:W-:Y:S01]  /*12210*/  I2FP.F32.S32 R17, R43 ;  /* 0x0000002b00117245 */ /* 0x000fe20000201400 */
[----:B------:R-:W-:Y:S01]  /*12220*/  @!P3 FMUL R83, R83, 16777216 ;  /* 0x4b8000005353b820 */ /* 0x000fe20000400000 */
[----:B------:R-:W-:Y:S01]  /*12230*/  SGXT.U32 R15, R15, 0x2 ;  /* 0x000000020f0f781a */ /* 0x000fe20000000000 */
        /* <DEDUP_REMOVED lines=14> */
[----:B------:R-:W-:Y:S01]  /*12320*/  IMAD.MOV.U32 R98, RZ, RZ, R81 ;  /* 0x000000ffff627224 */ /* 0x000fe200078e0051 */
[----:B------:R-:W-:Y:S01]  /*12330*/  IADD3 R7, R26, UR6, R21 ;  /* 0x000000061a077c10 */ /* 0x000fe2000fffe015 */
[----:B------:R-:W-:Y:S01]  /*12340*/  FFMA.FTZ R20, R17, 1.1920928955078125e-07, R20 ;  /* 0x3400000011147823 */ /* 0x000fe20000010014 */
[C---:B0-----:R-:W-:Y:S01]  /*12350*/  FMUL R28, R13.reuse, R80 ;  /* 0x000000500d1c7220 */ /* 0x041fe20000400000 */
        /* <DEDUP_REMOVED lines=15> */
[----:B--2---:R-:W-:-:S02]  /*12450*/  IMAD R13, R15, R14, RZ ;  /* 0x0000000e0f0d7224 */ /* 0x004fc400078e02ff */
[----:B------:R-:W-:Y:S01]  /*12460*/  @P2 FMUL R86, R86, 0.25 ;  /* 0x3e80000056562820 */ /* 0x000fe20000400000 */
        /* <DEDUP_REMOVED lines=48> */
[----:B------:R-:W-:Y:S01]  /*12770*/  IMAD R15, R14, 0x4, R13 ;  /* 0x000000040e0f7824 */ /* 0x000fe200078e020d */
[----:B------:R-:W-:Y:S01]  /*12780*/  F2FP.SATFINITE.E4M3.F32.PACK_AB_MERGE_C R80, R17, R80, RZ ;  /* 0x000000501150723e */ /* 0x000fe200048070ff */
[----:B------:R-:W-:Y:S01]  /*12790*/  IMAD.MOV.U32 R117, RZ, RZ, 0x3dc6b27f ;  /* 0x3dc6b27fff757424 */ /* 0x000fe200078e00ff */
[----:B------:R-:W-:Y:S01]  /*127a0*/  F2FP.SATFINITE.E4M3.F32.PACK_AB_MERGE_C R32, R32, R21, RZ ;  /* 0x000000152020723e */ /* 0x000fe200048070ff */
[C---:B------:R-:W-:Y:S01]  /*127b0*/  IMAD R17, R14.reuse, 0x4, R15 ;  /* 0x000000040e117824 */ /* 0x040fe200078e020f */
[----:B------:R-:W-:Y:S01]  /*127c0*/  F2FP.SATFINITE.E4M3.F32.PACK_AB_MERGE_C R74, R23, R74, RZ ;  /* 0x0000004a174a723e */ /* 0x000fe200048070ff */
[----:B------:R-:W-:Y:S01]  /*127d0*/  IMAD.IADD R24, R9, 0x1, -R24 ;  /* 0x0000000109187824 */ /* 0x000fe200078e0a18 */
[----:B------:R-:W-:Y:S01]  /*127e0*/  F2FP.SATFINITE.E4M3.F32.PACK_AB_MERGE_C R68, R25, R68, RZ ;  /* 0x000000441944723e */ /* 0x000fe200048070ff */
[----:B------:R-:W-:Y:S01]  /*127f0*/  IMAD R21, R14, 0x4, R17 ;  /* 0x000000040e157824 */ /* 0x000fe200078e0211 */
        /* <DEDUP_REMOVED lines=9> */
[----:B------:R-:W-:Y:S01]  /*12890*/  FADD R24, R24, -1 ;  /* 0xbf80000018187421 */ /* 0x000fe20000000000 */
[----:B------:R-:W-:Y:S01]  /*128a0*/  F2FP.SATFINITE.E4M3.F32.PACK_AB_MERGE_C R88, R89, R88, RZ ;  /* 0x000000585958723e */ /* 0x000fe200048070ff */
[----:B------:R-:W-:Y:S01]  /*128b0*/  IMAD R27, R14, 0x4, R25 ;  /* 0x000000040e1b7824 */ /* 0x000fe200078e0219 */
[----:B------:R-:W-:Y:S01]  /*128c0*/  F2FP.SATFINITE.E4M3.F32.PACK_AB_MERGE_C R100, R101, R100, RZ ;  /* 0x000000646564723e */ /* 0x000fe200048070ff */
[----:B------:R-:W-:Y:S01]  /*128d0*/  FADD R22, R22, -1 ;  /* 0xbf80000016167421 */ /* 0x000fe20000000000 */
[----:B------:R-:W-:Y:S01]  /*128e0*/  F2FP.SATFINITE.E4M3.F32.PACK_AB_MERGE_C R79, R79, R84, RZ ;  /* 0x000000544f4f723e */ /* 0x000fe200048070ff */
[C---:B------:R-:W-:Y:S01]  /*128f0*/  IMAD R29, R14.reuse, 0x4, R27 ;  /* 0x000000040e1d7824 */ /* 0x040fe200078e021b */
[----:B------:R-:W-:Y:S01]  /*12900*/  F2FP.SATFINITE.E4M3.F32.PACK_AB_MERGE_C R73, R73, R76, RZ ;  /* 0x0000004c4949723e */ /* 0x000fe200048070ff */
[----:B------:R-:W0:Y:S01]  /*12910*/  S2R R168, SR_TID.X ;  /* 0x0000000000a87919 */ /* 0x000e220000002100 */
[----:B------:R-:W-:Y:S01]  /*12920*/  F2FP.SATFINITE.E4M3.F32.PACK_AB_MERGE_C R71, R71, R72, RZ ;  /* 0x000000484747723e */ /* 0x000fe200048070ff */
[----:B------:R-:W-:Y:S01]  /*12930*/  IMAD R31, R14, 0x4, R29 ;  /* 0x000000040e1f7824 */ /* 0x000fe200078e021d */
[----:B------:R-:W-:Y:S01]  /*12940*/  F2FP.SATFINITE.E4M3.F32.PACK_AB_MERGE_C R59, R59, R60, RZ ;  /* 0x0000003c3b3b723e */ /* 0x000fe200048070ff */
[----:B------:R-:W1:Y:S01]  /*12950*/  S2R R166, SR_CTAID.X ;  /* 0x0000000000a67919 */ /* 0x000e620000002500 */
[----:B------:R-:W-:Y:S01]  /*12960*/  F2FP.SATFINITE.E4M3.F32.PACK_AB_MERGE_C R60, R36, R37, RZ ;  /* 0x00000025243c723e */ /* 0x000fe200048070ff */
[----:B------:R-:W-:Y:S01]  /*12970*/  IMAD R33, R14, 0x4, R31 ;  /* 0x000000040e217824 */ /* 0x000fe200078e021f */
[----:B------:R-:W-:Y:S01]  /*12980*/  F2FP.SATFINITE.E4M3.F32.PACK_AB_MERGE_C R69, R69, R70, RZ ;  /* 0x000000464545723e */ /* 0x000fe200048070ff */
[----:B------:R-:W2:Y:S01]  /*12990*/  LDC.64 R162, c[0x0][0x228] ;  /* 0x00008a00ffa27b82 */ /* 0x000ea20000000a00 */
[----:B------:R-:W-:Y:S01]  /*129a0*/  F2FP.SATFINITE.E4M3.F32.PACK_AB_MERGE_C R56, R56, R57, RZ ;  /* 0x000000393838723e */ /* 0x000fe200048070ff */
[----:B------:R-:W-:Y:S01]  /*129b0*/  IMAD R35, R14, 0x4, R33 ;  /* 0x000000040e237824 */ /* 0x000fe200078e0221 */
[----:B------:R-:W-:Y:S01]  /*129c0*/  LOP3.LUT R88, R88, 0xffff, RZ, 0xc0, !PT ;  /* 0x0000ffff58587812 */ /* 0x000fe200078ec0ff */
[----:B------:R-:W-:Y:S01]  /*129d0*/  ULDC.64 UR4, c[0x0][0x270] ;  /* 0x00009c0000047ab9 */ /* 0x000fe20000000a00 */
[----:B------:R-:W-:Y:S01]  /*129e0*/  LOP3.LUT R57, R100, 0xffff, RZ, 0xc0, !PT ;  /* 0x0000ffff64397812 */ /* 0x000fe200078ec0ff */
[----:B------:R-:W-:Y:S01]  /*129f0*/  IMAD R37, R14, 0x4, R35 ;  /* 0x000000040e257824 */ /* 0x000fe200078e0223 */
[----:B------:R-:W-:Y:S01]  /*12a00*/  LOP3.LUT R70, R79, 0xffff, RZ, 0xc0, !PT ;  /* 0x0000ffff4f467812 */ /* 0x000fe200078ec0ff */
[----:B------:R-:W-:Y:S01]  /*12a10*/  UIMAD UR4, UR7, UR4, URZ ;  /* 0x00000004070472a4 */ /* 0x000fe2000f8e023f */
[----:B------:R-:W-:-:S02]  /*12a20*/  LOP3.LUT R76, R68, 0xffff, RZ, 0xc0, !PT ;  /* 0x0000ffff444c7812 */ /* 0x000fc400078ec0ff */
[----:B------:R-:W-:Y:S02]  /*12a30*/  LOP3.LUT R73, R73, 0xffff, RZ, 0xc0, !PT ;  /* 0x0000ffff49497812 */ /* 0x000fe400078ec0ff */
[----:B------:R-:W-:Y:S02]  /*12a40*/  LOP3.LUT R72, R71, 0xffff, RZ, 0xc0, !PT ;  /* 0x0000ffff47487812 */ /* 0x000fe400078ec0ff */
[----:B------:R-:W-:Y:S02]  /*12a50*/  F2FP.SATFINITE.E4M3.F32.PACK_AB_MERGE_C R61, R61, R62, RZ ;  /* 0x0000003e3d3d723e */ /* 0x000fe400048070ff */
[----:B------:R-:W-:Y:S02]  /*12a60*/  F2FP.SATFINITE.E4M3.F32.PACK_AB_MERGE_C R54, R54, R55, RZ ;  /* 0x000000373636723e */ /* 0x000fe400048070ff */
[----:B------:R-:W-:Y:S02]  /*12a70*/  F2FP.SATFINITE.E4M3.F32.PACK_AB_MERGE_C R44, R44, R47, RZ ;  /* 0x0000002f2c2c723e */ /* 0x000fe400048070ff */
[----:B------:R-:W-:-:S02]  /*12a80*/  F2FP.SATFINITE.E4M3.F32.PACK_AB_MERGE_C R40, R40, R45, RZ ;  /* 0x0000002d2828723e */ /* 0x000fc400048070ff */
[----:B------:R-:W-:Y:S01]  /*12a90*/  F2FP.SATFINITE.E4M3.F32.PACK_AB_MERGE_C R38, R38, R39, RZ ;  /* 0x000000272626723e */ /* 0x000fe200048070ff */
[----:B------:R-:W-:Y:S01]  /*12aa0*/  IMAD R39, R14, 0x4, R37 ;  /* 0x000000040e277824 */ /* 0x000fe200078e0225 */
[----:B------:R-:W-:Y:S02]  /*12ab0*/  F2FP.SATFINITE.E4M3.F32.PACK_AB_MERGE_C R77, R77, R78, RZ ;  /* 0x0000004e4d4d723e */ /* 0x000fe400048070ff */
[----:B------:R-:W-:Y:S02]  /*12ac0*/  F2FP.SATFINITE.E4M3.F32.PACK_AB_MERGE_C R64, R64, R65, RZ ;  /* 0x000000414040723e */ /* 0x000fe400048070ff */
[--C-:B------:R-:W-:Y:S02]  /*12ad0*/  PRMT R45, R70, 0x3340, R1.reuse ;  /* 0x00003340462d7816 */ /* 0x100fe40000000001 */
[----:B------:R-:W-:Y:S02]  /*12ae0*/  PRMT R68, R76, 0x3340, R1 ;  /* 0x000033404c447816 */ /* 0x000fe40000000001 */
[----:B------:R-:W-:-:S02]  /*12af0*/  PRMT R36, R88, 0x3340, R57 ;  /* 0x0000334058247816 */ /* 0x000fc40000000039 */
[----:B------:R-:W-:Y:S02]  /*12b00*/  PRMT R47, R73, 0x3340, R72 ;  /* 0x00003340492f7816 */ /* 0x000fe40000000048 */
[----:B------:R-:W-:Y:S02]  /*12b10*/  F2FP.SATFINITE.E4M3.F32.PACK_AB_MERGE_C R81, R81, R82, RZ ;  /* 0x000000525151723e */ /* 0x000fe400048070ff */
[----:B------:R-:W-:Y:S01]  /*12b20*/  F2FP.SATFINITE.E4M3.F32.PACK_AB_MERGE_C R62, R34, R41, RZ ;  /* 0x00000029223e723e */ /* 0x000fe200048070ff */
[----:B------:R-:W-:Y:S01]  /*12b30*/  IMAD R41, R14, 0x4, R39 ;  /* 0x000000040e297824 */ /* 0x000fe200078e0227 */
[----:B------:R-:W-:Y:S02]  /*12b40*/  LOP3.LUT R61, R61, 0xffff, RZ, 0xc0, !PT ;  /* 0x0000ffff3d3d7812 */ /* 0x000fe400078ec0ff */
[----:B------:R-:W-:Y:S02]  /*12b50*/  LOP3.LUT R78, R58, 0xffff, RZ, 0xc0, !PT ;  /* 0x0000ffff3a4e7812 */ /* 0x000fe400078ec0ff */
[----:B------:R-:W-:-:S02]  /*12b60*/  LOP3.LUT R54, R54, 0xffff, RZ, 0xc0, !PT ;  /* 0x0000ffff36367812 */ /* 0x000fc400078ec0ff */
[----:B------:R-:W-:Y:S02]  /*12b70*/  LOP3.LUT R90, R40, 0xffff, RZ, 0xc0, !PT ;  /* 0x0000ffff285a7812 */ /* 0x000fe400078ec0ff */
[----:B------:R-:W-:Y:S02]  /*12b80*/  LOP3.LUT R65, R48, 0xffff, RZ, 0xc0, !PT ;  /* 0x0000ffff30417812 */ /* 0x000fe400078ec0ff */
[----:B------:R-:W-:Y:S02]  /*12b90*/  LOP3.LUT R86, R44, 0xffff, RZ, 0xc0, !PT ;  /* 0x0000ffff2c567812 */ /* 0x000fe400078ec0ff */
[----:B------:R-:W-:Y:S02]  /*12ba0*/  F2FP.SATFINITE.E4M3.F32.PACK_AB_MERGE_C R66, R66, R67, RZ ;  /* 0x000000434242723e */ /* 0x000fe400048070ff */
[----:B------:R-:W-:Y:S02]  /*12bb0*/  F2FP.SATFINITE.E4M3.F32.PACK_AB_MERGE_C R46, R46, R49, RZ ;  /* 0x000000312e2e723e */ /* 0x000fe400048070ff */
[----:B------:R-:W-:-:S02]  /*12bc0*/  F2FP.SATFINITE.E4M3.F32.PACK_AB_MERGE_C R26, R26, R75, RZ ;  /* 0x0000004b1a1a723e */ /* 0x000fc400048070ff */
[----:B------:R-:W-:Y:S02]  /*12bd0*/  PRMT R75, R36, 0x5410, R45 ;  /* 0x00005410244b7816 */ /* 0x000fe4000000002d */
[----:B------:R-:W-:Y:S01]  /*12be0*/  PRMT R79, R47, 0x5410, R68 ;  /* 0x000054102f4f7816 */ /* 0x000fe20000000044 */
[----:B------:R-:W-:Y:S01]  /*12bf0*/  IMAD R47, R14, 0x4, R41 ;  /* 0x000000040e2f7824 */ /* 0x000fe200078e0229 */
[----:B------:R-:W-:Y:S02]  /*12c00*/  LOP3.LUT R81, R81, 0xffff, RZ, 0xc0, !PT ;  /* 0x0000ffff51517812 */ /* 0x000fe400078ec0ff */
[----:B------:R-:W-:Y:S02]  /*12c10*/  LOP3.LUT R80, R80, 0xffff, RZ, 0xc0, !PT ;  /* 0x0000ffff50507812 */ /* 0x000fe400078ec0ff */
[----:B------:R-:W-:Y:S02]  /*12c20*/  LOP3.LUT R68, R77, 0xffff, RZ, 0xc0, !PT ;  /* 0x0000ffff4d447812 */ /* 0x000fe400078ec0ff */
[----:B------:R-:W-:-:S02]  /*12c30*/  PRMT R45, R54, 0x3340, R1 ;  /* 0x00003340362d7816 */ /* 0x000fc40000000001 */
[----:B------:R-:W-:Y:S02]  /*12c40*/  PRMT R49, R90, 0x3340, R1 ;  /* 0x000033405a317816 */ /* 0x000fe40000000001 */
[----:B------:R-:W-:Y:S02]  /*12c50*/  PRMT R34, R61, 0x3340, R78 ;  /* 0x000033403d227816 */ /* 0x000fe4000000004e */
[----:B------:R-:W-:Y:S02]  /*12c60*/  PRMT R36, R65, 0x3340, R86 ;  /* 0x0000334041247816 */ /* 0x000fe40000000056 */
[----:B------:R-:W-:Y:S02]  /*12c70*/  LOP3.LUT R74, R74, 0xffff, RZ, 0xc0, !PT ;  /* 0x0000ffff4a4a7812 */ /* 0x000fe400078ec0ff */
[----:B------:R-:W-:Y:S02]  /*12c80*/  LOP3.LUT R69, R69, 0xffff, RZ, 0xc0, !PT ;  /* 0x0000ffff45457812 */ /* 0x000fe400078ec0ff */
[----:B------:R-:W-:-:S02]  /*12c90*/  LOP3.LUT R66, R66, 0xffff, RZ, 0xc0, !PT ;  /* 0x0000ffff42427812 */ /* 0x000fc400078ec0ff */
[----:B------:R-:W-:Y:S02]  /*12ca0*/  LOP3.LUT R58, R59, 0xffff, RZ, 0xc0, !PT ;  /* 0x0000ffff3b3a7812 */ /* 0x000fe400078ec0ff */
[----:B------:R-:W-:Y:S02]  /*12cb0*/  LOP3.LUT R71, R56, 0xffff, RZ, 0xc0, !PT ;  /* 0x0000ffff38477812 */ /* 0x000fe400078ec0ff */
[----:B------:R-:W-:Y:S02]  /*12cc0*/  LOP3.LUT R82, R52, 0xffff, RZ, 0xc0, !PT ;  /* 0x0000ffff34527812 */ /* 0x000fe400078ec0ff */
[----:B------:R-:W-:Y:S02]  /*12cd0*/  LOP3.LUT R84, R46, 0xffff, RZ, 0xc0, !PT ;  /* 0x0000ffff2e547812 */ /* 0x000fe400078ec0ff */
[----:B------:R-:W-:Y:S02]  /*12ce0*/  LOP3.LUT R92, R38, 0xffff, RZ, 0xc0, !PT ;  /* 0x0000ffff265c7812 */ /* 0x000fe400078ec0ff */
[----:B------:R-:W-:-:S02]  /*12cf0*/  LOP3.LUT R99, R42, 0xffff, RZ, 0xc0, !PT ;  /* 0x0000ffff2a637812 */ /* 0x000fc400078ec0ff */
[----:B------:R-:W-:Y:S02]  /*12d00*/  F2FP.SATFINITE.E4M3.F32.PACK_AB_MERGE_C R30, R30, R51, RZ ;  /* 0x000000331e1e723e */ /* 0x000fe400048070ff */
[----:B------:R-:W-:Y:S02]  /*12d10*/  F2FP.SATFINITE.E4M3.F32.PACK_AB_MERGE_C R50, R50, R53, RZ ;  /* 0x000000353232723e */ /* 0x000fe400048070ff */
[----:B------:R-:W-:Y:S02]  /*12d20*/  PRMT R51, R68, 0x3340, R1 ;  /* 0x0000334044337816 */ /* 0x000fe40000000001 */
[----:B------:R-:W-:Y:S02]  /*12d30*/  PRMT R40, R81, 0x3340, R80 ;  /* 0x0000334051287816 */ /* 0x000fe40000000050 */
[----:B------:R-:W-:Y:S01]  /*12d40*/  PRMT R83, R34, 0x5410, R45 ;  /* 0x0000541022537816 */ /* 0x000fe2000000002d */
[----:B------:R-:W-:Y:S01]  /*12d50*/  IMAD R45, R14, 0x4, R47 ;  /* 0x000000040e2d7824 */ /* 0x000fe200078e022f */
[----:B------:R-:W-:-:S02]  /*12d60*/  PRMT R87, R36, 0x5410, R49 ;  /* 0x0000541024577816 */ /* 0x000fc40000000031 */
[--C-:B------:R-:W-:Y:S02]  /*12d70*/  PRMT R49, R66, 0x3340, R1.reuse ;  /* 0x0000334042317816 */ /* 0x100fe40000000001 */
[--C-:B------:R-:W-:Y:S02]  /*12d80*/  PRMT R53, R82, 0x3340, R1.reuse ;  /* 0x0000334052357816 */ /* 0x100fe40000000001 */
[----:B------:R-:W-:Y:S02]  /*12d90*/  PRMT R55, R92, 0x3340, R1 ;  /* 0x000033405c377816 */ /* 0x000fe40000000001 */
[----:B------:R-:W-:Y:S02]  /*12da0*/  PRMT R34, R74, 0x3340, R69 ;  /* 0x000033404a227816 */ /* 0x000fe40000000045 */
[----:B------:R-:W-:Y:S02]  /*12db0*/  PRMT R36, R58, 0x3340, R71 ;  /* 0x000033403a247816 */ /* 0x000fe40000000047 */
[----:B------:R-:W-:-:S02]  /*12dc0*/  PRMT R38, R84, 0x3340, R99 ;  /* 0x0000334054267816 */ /* 0x000fc40000000063 */
[----:B------:R-:W-:Y:S01]  /*12dd0*/  PRMT R95, R40, 0x5410, R51 ;  /* 0x00005410285f7816 */ /* 0x000fe20000000033 */
[----:B------:R-:W-:Y:S01]  /*12de0*/  IMAD R51, R14, 0x4, R45 ;  /* 0x000000040e337824 */ /* 0x000fe200078e022d */
[----:B------:R-:W-:Y:S02]  /*12df0*/  PRMT R107, R34, 0x5410, R49 ;  /* 0x00005410226b7816 */ /* 0x000fe40000000031 */
[----:B------:R-:W-:Y:S01]  /*12e00*/  PRMT R101, R36, 0x5410, R53 ;  /* 0x0000541024657816 */ /* 0x000fe20000000035 */
[----:B------:R-:W-:Y:S01]  /*12e10*/  IMAD R49, R14, 0x4, R51 ;  /* 0x000000040e317824 */ /* 0x000fe200078e0233 */
[----:B------:R-:W-:Y:S02]  /*12e20*/  PRMT R103, R38, 0x5410, R55 ;  /* 0x0000541026677816 */ /* 0x000fe40000000037 */
[----:B------:R-:W-:Y:S01]  /*12e30*/  SHF.R.U32.HI R34, RZ, 0x8, R88 ;  /* 0x00000008ff227819 */ /* 0x000fe20000011658 */
[----:B------:R-:W-:Y:S01]  /*12e40*/  IMAD R53, R14, 0x4, R49 ;  /* 0x000000040e357824 */ /* 0x000fe200078e0231 */
[----:B------:R-:W-:-:S02]  /*12e50*/  SHF.R.U32.HI R36, RZ, 0x8, R57 ;  /* 0x00000008ff247819 */ /* 0x000fc40000011639 */
[----:B------:R-:W-:Y:S02]  /*12e60*/  SHF.R.U32.HI R38, RZ, 0x8, R70 ;  /* 0x00000008ff267819 */ /* 0x000fe40000011646 */
[----:B------:R-:W-:Y:S02]  /*12e70*/  SHF.R.U32.HI R40, RZ, 0x8, R73 ;  /* 0x00000008ff287819 */ /* 0x000fe40000011649 */
[----:B------:R-:W-:Y:S02]  /*12e80*/  LOP3.LUT R36, R36, 0xffff, RZ, 0xc0, !PT ;  /* 0x0000ffff24247812 */ /* 0x000fe400078ec0ff */
[----:B------:R-:W-:Y:S02]  /*12e90*/  LOP3.LUT R55, R34, 0xffff, RZ, 0xc0, !PT ;  /* 0x0000ffff22377812 */ /* 0x000fe400078ec0ff */
[----:B------:R-:W-:Y:S02]  /*12ea0*/  LOP3.LUT R38, R38, 0xffff, RZ, 0xc0, !PT ;  /* 0x0000ffff26267812 */ /* 0x000fe400078ec0ff */
[----:B------:R-:W-:-:S02]  /*12eb0*/  SHF.R.U32.HI R42, RZ, 0x8, R72 ;  /* 0x00000008ff2a7819 */ /* 0x000fc40000011648 */
[----:B------:R-:W-:Y:S02]  /*12ec0*/  LOP3.LUT R57, R40, 0xffff, RZ, 0xc0, !PT ;  /* 0x0000ffff28397812 */ /* 0x000fe400078ec0ff */
[----:B------:R-:W-:Y:S01]  /*12ed0*/  PRMT R44, R55, 0x3340, R36 ;  /* 0x00003340372c7816 */ /* 0x000fe20000000024 */
[----:B------:R-:W-:Y:S01]  /*12ee0*/  IMAD R55, R14, 0x4, R53 ;  /* 0x000000040e377824 */ /* 0x000fe200078e0235 */
[----:B------:R-:W-:Y:S02]  /*12ef0*/  PRMT R77, R38, 0x3340, R1 ;  /* 0x00003340264d7816 */ /* 0x000fe40000000001 */
[----:B------:R-:W-:Y:S02]  /*12f00*/  SHF.R.U32.HI R34, RZ, 0x8, R76 ;  /* 0x00000008ff227819 */ /* 0x000fe4000001164c */
[----:B------:R-:W-:Y:S02]  /*12f10*/  SHF.R.U32.HI R38, RZ, 0x8, R78 ;  /* 0x00000008ff267819 */ /* 0x000fe4000001164e */
[----:B------:R-:W-:-:S02]  /*12f20*/  SHF.R.U32.HI R36, RZ, 0x8, R61 ;  /* 0x00000008ff247819 */ /* 0x000fc4000001163d */
[----:B------:R-:W-:Y:S02]  /*12f30*/  SHF.R.U32.HI R40, RZ, 0x8, R54 ;  /* 0x00000008ff287819 */ /* 0x000fe40000011636 */
[----:B------:R-:W-:Y:S02]  /*12f40*/  LOP3.LUT R42, R42, 0xffff, RZ, 0xc0, !PT ;  /* 0x0000ffff2a2a7812 */ /* 0x000fe400078ec0ff */
[----:B------:R-:W-:Y:S02]  /*12f50*/  LOP3.LUT R34, R34, 0xffff, RZ, 0xc0, !PT ;  /* 0x0000ffff22227812 */ /* 0x000fe400078ec0ff */
[----:B------:R-:W-:Y:S02]  /*12f60*/  LOP3.LUT R38, R38, 0xffff, RZ, 0xc0, !PT ;  /* 0x0000ffff26267812 */ /* 0x000fe400078ec0ff */
[----:B------:R-:W-:Y:S02]  /*12f70*/  LOP3.LUT R59, R36, 0xffff, RZ, 0xc0, !PT ;  /* 0x0000ffff243b7812 */ /* 0x000fe400078ec0ff */
[----:B------:R-:W-:-:S02]  /*12f80*/  LOP3.LUT R40, R40, 0xffff, RZ, 0xc0, !PT ;  /* 0x0000ffff28287812 */ /* 0x000fc400078ec0ff */
        /* <DEDUP_REMOVED lines=14> */
[----:B------:R-:W-:-:S02]  /*13070*/  LOP3.LUT R65, R38, 0xffff, RZ, 0xc0, !PT ;  /* 0x0000ffff26417812 */ /* 0x000fc400078ec0ff */
[----:B------:R-:W-:Y:S02]  /*13080*/  PRMT R54, R67, 0x3340, R36 ;  /* 0x0000334043367816 */ /* 0x000fe40000000024 */
[----:B------:R-:W-:Y:S02]  /*13090*/  SHF.R.U32.HI R34, RZ, 0x8, R68 ;  /* 0x00000008ff227819 */ /* 0x000fe40000011644 */
[----:B------:R-:W-:Y:S01]  /*130a0*/  PRMT R52, R65, 0x3340, R40 ;  /* 0x0000334041347816 */ /* 0x000fe20000000028 */
[C---:B------:R-:W-:Y:S01]  /*130b0*/  IMAD R65, R14.reuse, 0x4, R61 ;  /* 0x000000040e417824 */ /* 0x040fe200078e023d */
[----:B------:R-:W-:Y:S02]  /*130c0*/  SHF.R.U32.HI R38, RZ, 0x8, R69 ;  /* 0x00000008ff267819 */ /* 0x000fe40000011645 */
[----:B------:R-:W-:Y:S01]  /*130d0*/  SHF.R.U32.HI R36, RZ, 0x8, R74 ;  /* 0x00000008ff247819 */ /* 0x000fe2000001164a */
[----:B------:R-:W-:Y:S01]  /*130e0*/  IMAD R67, R14, 0x4, R65 ;  /* 0x000000040e437824 */ /* 0x000fe200078e0241 */
[----:B------:R-:W-:-:S02]  /*130f0*/  LOP3.LUT R34, R34, 0xffff, RZ, 0xc0, !PT ;  /* 0x0000ffff22227812 */ /* 0x000fc400078ec0ff */
[----:B------:R-:W-:Y:S02]  /*13100*/  LOP3.LUT R38, R38, 0xffff, RZ, 0xc0, !PT ;  /* 0x0000ffff26267812 */ /* 0x000fe400078ec0ff */
[----:B------:R-:W-:Y:S02]  /*13110*/  LOP3.LUT R69, R36, 0xffff, RZ, 0xc0, !PT ;  /* 0x0000ffff24457812 */ /* 0x000fe400078ec0ff */
[----:B------:R-:W-:Y:S02]  /*13120*/  PRMT R93, R34, 0x3340, R1 ;  /* 0x00003340225d7816 */ /* 0x000fe40000000001 */
[----:B------:R-:W-:Y:S01]  /*13130*/  PRMT R56, R69, 0x3340, R38 ;  /* 0x0000334045387816 */ /* 0x000fe20000000026 */
[C---:B------:R-:W-:Y:S01]  /*13140*/  IMAD R69, R14.reuse, 0x4, R67 ;  /* 0x000000040e457824 */ /* 0x040fe200078e0243 */
[----:B------:R-:W-:Y:S02]  /*13150*/  SHF.R.U32.HI R34, RZ, 0x8, R58 ;  /* 0x00000008ff227819 */ /* 0x000fe4000001163a */
[----:B------:R-:W-:Y:S01]  /*13160*/  SHF.R.U32.HI R36, RZ, 0x8, R71 ;  /* 0x00000008ff247819 */ /* 0x000fe20000011647 */
[----:B------:R-:W-:Y:S01]  /*13170*/  IMAD R73, R14, 0x4, R69 ;  /* 0x000000040e497824 */ /* 0x000fe200078e0245 */
[----:B------:R-:W-:-:S02]  /*13180*/  SHF.R.U32.HI R42, RZ, 0x8, R90 ;  /* 0x00000008ff2a7819 */ /* 0x000fc4000001165a */
[----:B------:R-:W-:Y:S02]  /*13190*/  SHF.R.U32.HI R40, RZ, 0x8, R66 ;  /* 0x00000008ff287819 */ /* 0x000fe40000011642 */
[----:B------:R-:W-:Y:S02]  /*131a0*/  LOP3.LUT R36, R36, 0xffff, RZ, 0xc0, !PT ;  /* 0x0000ffff24247812 */ /* 0x000fe400078ec0ff */
[----:B------:R-:W-:Y:S02]  /*131b0*/  LOP3.LUT R71, R34, 0xffff, RZ, 0xc0, !PT ;  /* 0x0000ffff22477812 */ /* 0x000fe400078ec0ff */
[----:B------:R-:W-:Y:S02]  /*131c0*/  LOP3.LUT R42, R42, 0xffff, RZ, 0xc0, !PT ;  /* 0x0000ffff2a2a7812 */ /* 0x000fe400078ec0ff */
[----:B------:R-:W-:Y:S02]  /*131d0*/  LOP3.LUT R40, R40, 0xffff, RZ, 0xc0, !PT ;  /* 0x0000ffff28287812 */ /* 0x000fe400078ec0ff */
[----:B------:R-:W-:Y:S01]  /*131e0*/  PRMT R36, R71, 0x3340, R36 ;  /* 0x0000334047247816 */ /* 0x000fe20000000024 */
[----:B------:R-:W-:Y:S01]  /*131f0*/  IMAD R71, R14, 0x4, R73 ;  /* 0x000000040e477824 */ /* 0x000fe200078e0249 */
[----:B------:R-:W-:-:S02]  /*13200*/  LOP3.LUT R34, R32, 0xffff, RZ, 0xc0, !PT ;  /* 0x0000ffff20227812 */ /* 0x000fc400078ec0ff */
[--C-:B------:R-:W-:Y:S02]  /*13210*/  PRMT R91, R42, 0x3340, R1.reuse ;  /* 0x000033402a5b7816 */ /* 0x100fe40000000001 */
[----:B------:R-:W-:Y:S02]  /*13220*/  PRMT R97, R40, 0x3340, R1 ;  /* 0x0000334028617816 */ /* 0x000fe40000000001 */
[----:B------:R-:W-:Y:S02]  /*13230*/  SHF.R.U32.HI R40, RZ, 0x8, R84 ;  /* 0x00000008ff287819 */ /* 0x000fe40000011654 */
[----:B------:R-:W-:Y:S02]  /*13240*/  SHF.R.U32.HI R42, RZ, 0x8, R99 ;  /* 0x00000008ff2a7819 */ /* 0x000fe40000011663 */
[----:B------:R-:W-:Y:S02]  /*13250*/  LOP3.LUT R50, R50, 0xffff, RZ, 0xc0, !PT ;  /* 0x0000ffff32327812 */ /* 0x000fe400078ec0ff */
[----:B------:R-:W-:Y:S01]  /*13260*/  PRMT R80, R75, 0x4210, R34 ;  /* 0x000042104b507816 */ /* 0x000fe20000000022 */
[----:B------:R-:W-:Y:S01]  /*13270*/  IMAD R75, R14, 0x4, R71 ;  /* 0x000000040e4b7824 */ /* 0x000fe200078e0247 */
[----:B------:R-:W-:-:S02]  /*13280*/  LOP3.LUT R42, R42, 0xffff, RZ, 0xc0, !PT ;  /* 0x0000ffff2a2a7812 */ /* 0x000fc400078ec0ff */
[----:B------:R-:W-:Y:S02]  /*13290*/  LOP3.LUT R81, R40, 0xffff, RZ, 0xc0, !PT ;  /* 0x0000ffff28517812 */ /* 0x000fe400078ec0ff */
[----:B------:R-:W-:Y:S02]  /*132a0*/  SHF.R.U32.HI R32, RZ, 0x8, R92 ;  /* 0x00000008ff207819 */ /* 0x000fe4000001165c */
[----:B------:R-:W-:Y:S02]  /*132b0*/  PRMT R86, R83, 0x4210, R50 ;  /* 0x0000421053567816 */ /* 0x000fe40000000032 */
[----:B------:R-:W-:Y:S02]  /*132c0*/  LOP3.LUT R64, R64, 0xffff, RZ, 0xc0, !PT ;  /* 0x0000ffff40407812 */ /* 0x000fe400078ec0ff */
[----:B------:R-:W-:Y:S01]  /*132d0*/  PRMT R83, R44, 0x5410, R77 ;  /* 0x000054102c537816 */ /* 0x000fe2000000004d */
[----:B------:R-:W-:Y:S01]  /*132e0*/  IMAD R77, R14, 0x4, R75 ;  /* 0x000000040e4d7824 */ /* 0x000fe200078e024b */
[----:B------:R-:W-:-:S02]  /*132f0*/  PRMT R42, R81, 0x3340, R42 ;  /* 0x00003340512a7816 */ /* 0x000fc4000000002a */
[----:B------:R-:W-:Y:S02]  /*13300*/  LOP3.LUT R32, R32, 0xffff, RZ, 0xc0, !PT ;  /* 0x0000ffff20207812 */ /* 0x000fe400078ec0ff */
[----:B------:R-:W-:Y:S01]  /*13310*/  PRMT R81, R79, 0x4210, R64 ;  /* 0x000042104f517816 */ /* 0x000fe20000000040 */
[----:B------:R-:W-:Y:S01]  /*13320*/  BAR.SYNC.DEFER_BLOCKING 0x0 ;  /* 0x0000000000007b1d */ /* 0x000fe20000010000 */
[----:B------:R-:W-:Y:S01]  /*13330*/  IMAD R79, R14, 0x4, R77 ;  /* 0x000000040e4f7824 */ /* 0x000fe200078e024d */
[----:B------:R-:W-:Y:S01]  /*13340*/  PRMT R111, R32, 0x3340, R1 ;  /* 0x00003340206f7816 */ /* 0x000fe20000000001 */
[----:B------:R-:W-:Y:S01]  /*13350*/  IMAD.IADD R32, R10, 0x1, -R63 ;  /* 0x000000010a207824 */ /* 0x000fe200078e0a3f */
[----:B------:R-:W-:Y:S01]  /*13360*/  LOP3.LUT R60, R60, 0xffff, RZ, 0xc0, !PT ;  /* 0x0000ffff3c3c7812 */ /* 0x000fe200078ec0ff */
[----:B------:R-:W-:Y:S01]  /*13370*/  IMAD R63, R14, 0x4, R79 ;  /* 0x000000040e3f7824 */ /* 0x000fe200078e024f */
[----:B------:R-:W-:Y:S01]  /*13380*/  PRMT R85, R46, 0x5410, R85 ;  /* 0x000054102e557816 */ /* 0x000fe20000000055 */
[----:B------:R-:W-:Y:S01]  /*13390*/  FADD R32, R32, -1 ;  /* 0xbf80000020207421 */ /* 0x000fe20000000000 */
[----:B------:R-:W-:-:S02]  /*133a0*/  PRMT R87, R87, 0x4210, R60 ;  /* 0x0000421057577816 */ /* 0x000fc4000000003c */
[----:B------:R-:W-:Y:S02]  /*133b0*/  PRMT R99, R54, 0x5410, R93 ;  /* 0x0000541036637816 */ /* 0x000fe4000000005d */
[----:B------:R-:W-:Y:S02]  /*133c0*/  PRMT R93, R85, 0x5210, R64 ;  /* 0x00005210555d7816 */ /* 0x000fe40000000040 */
[----:B------:R-:W-:Y:S02]  /*133d0*/  PRMT R89, R48, 0x5410, R89 ;  /* 0x0000541030597816 */ /* 0x000fe40000000059 */
[----:B------:R-:W-:Y:S01]  /*133e0*/  PRMT R92, R83, 0x5210, R34 ;  /* 0x00005210535c7816 */ /* 0x000fe20000000022 */
[----:B------:R-:W-:Y:S01]  /*133f0*/  FFMA.FTZ R83, R32, R117, -0.16845393180847167969 ;  /* 0xbe2c7f3020537423 */ /* 0x000fe20000010075 */
[----:B------:R-:W-:Y:S02]  /*13400*/  PRMT R91, R52, 0x5410, R91 ;  /* 0x00005410345b7816 */ /* 0x000fe4000000005b */
[----:B------:R-:W-:Y:S01]  /*13410*/  PRMT R96, R89, 0x5210, R50 ;  /* 0x0000521059607816 */ /* 0x000fe20000000032 */
[----:B------:R-:W-:Y:S01]  /*13420*/  FFMA.FTZ R83, R32, R83, 0.1716887056827545166 ;  /* 0x3e2fcf2a20537423 */ /* 0x000fe20000010053 */
[----:B------:R-:W-:Y:S01]  /*13430*/  PRMT R109, R56, 0x5410, R97 ;  /* 0x00005410386d7816 */ /* 0x000fe20000000061 */
[----:B------:R3:W-:Y:S01]  /*13440*/  STS.64 [R12+UR6], R80 ;  /* 0x000000500c007988 */ /* 0x0007e20008000a06 */
[----:B------:R-:W-:Y:S01]  /*13450*/  PRMT R97, R91, 0x5210, R60 ;  /* 0x000052105b617816 */ /* 0x000fe2000000003c */
[----:B------:R-:W-:Y:S01]  /*13460*/  FFMA.FTZ R83, R32, R83, -0.17900948226451873779 ;  /* 0xbe374e4320537423 */ /* 0x000fe20000010053 */
[----:B------:R-:W-:Y:S01]  /*13470*/  LOP3.LUT R26, R26, 0xffff, RZ, 0xc0, !PT ;  /* 0x0000ffff1a1a7812 */ /* 0x000fe200078ec0ff */
[----:B------:R4:W-:Y:S01]  /*13480*/  STS.64 [R12+UR6+0x80], R86 ;  /* 0x000080560c007988 */ /* 0x0009e20008000a06 */
[----:B------:R-:W-:Y:S01]  /*13490*/  SHF.R.U32.HI R38, RZ, 0x8, R82 ;  /* 0x00000008ff267819 */ /* 0x000fe20000011652 */
[C---:B------:R-:W-:Y:S01]  /*134a0*/  FFMA.FTZ R83, R32.reuse, R83, 0.20512372255325317383 ;  /* 0x3e520bf420537423 */ /* 0x040fe20000010053 */
[--C-:B------:R-:W-:Y:S01]  /*134b0*/  PRMT R106, R95, 0x4210, R26.reuse ;  /* 0x000042105f6a7816 */ /* 0x100fe2000000001a */
[----:B------:R-:W-:Y:S01]  /*134c0*/  STS.64 [R12+UR6+0x180], R96 ;  /* 0x000180600c007988 */ /* 0x000fe20008000a06 */
[----:B------:R-:W-:Y:S01]  /*134d0*/  PRMT R108, R99, 0x5210, R26 ;  /* 0x00005210636c7816 */ /* 0x000fe2000000001a */
[----:B------:R-:W-:Y:S01]  /*134e0*/  FFMA.FTZ R83, R32, R83, -0.24046532809734344482 ;  /* 0xbe763c8b20537423 */ /* 0x000fe20000010053 */
[----:B------:R-:W-:Y:S01]  /*134f0*/  LOP3.LUT R30, R30, 0xffff, RZ, 0xc0, !PT ;  /* 0x0000ffff1e1e7812 */ /* 0x000fe200078ec0ff */
[----:B---3--:R-:W-:Y:S01]  /*13500*/  IMAD R81, R14, 0x4, R63 ;  /* 0x000000040e517824 */ /* 0x008fe200078e023f */
[----:B------:R3:W-:Y:S01]  /*13510*/  STS.64 [R12+UR6+0x100], R92 ;  /* 0x0001005c0c007988 */ /* 0x0007e20008000a06 */
[----:B------:R-:W-:Y:S01]  /*13520*/  FFMA.FTZ R83, R32, R83, 0.28857114911079406738 ;  /* 0x3e93bf9920537423 */ /* 0x000fe20000010053 */
[----:B------:R-:W-:Y:S01]  /*13530*/  LOP3.LUT R38, R38, 0xffff, RZ, 0xc0, !PT ;  /* 0x0000ffff26267812 */ /* 0x000fe200078ec0ff */
[----:B------:R-:W-:Y:S01]  /*13540*/  IMAD R85, R14, 0x4, R81 ;  /* 0x000000040e557824 */ /* 0x000fe200078e0251 */
[----:B------:R-:W-:Y:S01]  /*13550*/  LOP3.LUT R62, R62, 0xffff, RZ, 0xc0, !PT ;  /* 0x0000ffff3e3e7812 */ /* 0x000fe200078ec0ff */
[----:B------:R-:W-:Y:S01]  /*13560*/  FFMA.FTZ R83, R32, R83, -0.36067417263984680176 ;  /* 0xbeb8aa4920537423 */ /* 0x000fe20000010053 */
[----:B------:R-:W-:Y:S01]  /*13570*/  LOP3.LUT R28, R28, 0xffff, RZ, 0xc0, !PT ;  /* 0x0000ffff1c1c7812 */ /* 0x000fe200078ec0ff */
[----:B----4-:R-:W-:Y:S01]  /*13580*/  IMAD R87, R14, 0x4, R85 ;  /* 0x000000040e577824 */ /* 0x010fe200078e0255 */
[----:B------:R-:W-:Y:S01]  /*13590*/  PRMT R105, R38, 0x3340, R1 ;  /* 0x0000334026697816 */ /* 0x000fe20000000001 */
[----:B------:R-:W-:Y:S01]  /*135a0*/  FFMA.FTZ R83, R32, R83, 0.48089820146560668945 ;  /* 0x3ef6384a20537423 */ /* 0x000fe20000010053 */
[----:B------:R-:W-:Y:S01]  /*135b0*/  PRMT R107, R107, 0x4210, R28 ;  /* 0x000042106b6b7816 */ /* 0x000fe2000000001c */
[----:B------:R-:W-:Y:S01]  /*135c0*/  IMAD R89, R14, 0x4, R87 ;  /* 0x000000040e597824 */ /* 0x000fe200078e0257 */
[----:B---3--:R-:W-:Y:S01]  /*135d0*/  PRMT R92, R101, 0x4210, R30 ;  /* 0x00004210655c7816 */ /* 0x008fe2000000001e */
[----:B------:R-:W-:Y:S01]  /*135e0*/  FFMA.FTZ R83, R32, R83, -0.72134751081466674805 ;  /* 0xbf38aa3b20537423 */ /* 0x000fe20000010053 */
[----:B------:R-:W-:Y:S01]  /*135f0*/  PRMT R93, R103, 0x4210, R62 ;  /* 0x00004210675d7816 */ /* 0x000fe2000000003e */
[----:B------:R-:W-:Y:S01]  /*13600*/  IMAD R91, R14, 0x4, R89 ;  /* 0x000000040e5b7824 */ /* 0x000fe200078e0259 */
[----:B------:R-:W-:Y:S01]  /*13610*/  LOP3.LUT R26, R12, 0x8, RZ, 0x3c, !PT ;  /* 0x000000080c1a7812 */ /* 0x000fe200078e3cff */
[----:B------:R-:W-:Y:S01]  /*13620*/  FMUL R83, R32, R83 ;  /* 0x0000005320537220 */ /* 0x000fe20000400000 */
[----:B------:R-:W-:Y:S01]  /*13630*/  PRMT R113, R36, 0x5410, R105 ;  /* 0x0000541024717816 */ /* 0x000fe20000000069 */
[----:B------:R-:W-:Y:S01]  /*13640*/  IMAD R95, R14, 0x4, R91 ;  /* 0x000000040e5f7824 */ /* 0x000fe200078e025b */
[----:B------:R-:W-:Y:S01]  /*13650*/  PRMT R109, R109, 0x5210, R28 ;  /* 0x000052106d6d7816 */ /* 0x000fe2000000001c */
[----:B------:R-:W-:Y:S01]  /*13660*/  STS.64 [R26+UR6+0x1000], R106 ;  /* 0x0010006a1a007988 */ /* 0x000fe20008000a06 */
[----:B------:R-:W-:Y:S01]  /*13670*/  FMUL R83, R32, R83 ;  /* 0x0000005320537220 */ /* 0x000fe20000400000 */
[----:B------:R-:W-:Y:S01]  /*13680*/  IMAD R97, R14, 0x4, R95 ;  /* 0x000000040e617824 */ /* 0x000fe200078e025f */
[----:B------:R-:W-:Y:S01]  /*13690*/  PRMT R115, R42, 0x5410, R111 ;  /* 0x000054102a737816 */ /* 0x000fe2000000006f */
[----:B------:R-:W-:Y:S01]  /*136a0*/  STS.64 [R26+UR6+0x1100], R108 ;  /* 0x0011006c1a007988 */ /* 0x000fe20008000a06 */
[----:B------:R-:W-:Y:S01]  /*136b0*/  FADD R12, R43, -1 ;  /* 0xbf8000002b0c7421 */ /* 0x000fe20000000000 */
[----:B------:R-:W-:-:S02]  /*136c0*/  IMAD R99, R14, 0x4, R97 ;  /* 0x000000040e637824 */ /* 0x000fc400078e0261 */
[----:B------:R-:W-:Y:S01]  /*136d0*/  FFMA.FTZ R32, R32, 1.4426950216293334961, R83 ;  /* 0x3fb8aa3b20207823 */ /* 0x000fe20000010053 */
[----:B------:R3:W-:Y:S01]  /*136e0*/  STS.64 [R26+UR6+0x1080], R92 ;  /* 0x0010805c1a007988 */ /* 0x0007e20008000a06 */
[-C--:B------:R-:W-:Y:S01]  /*136f0*/  FFMA.FTZ R43, R24, R117.reuse, -0.16845393180847167969 ;  /* 0xbe2c7f30182b7423 */ /* 0x080fe20000010075 */
[----:B------:R-:W-:Y:S02]  /*13700*/  IMAD R101, R14, 0x4, R99 ;  /* 0x000000040e657824 */ /* 0x000fe400078e0263 */
[----:B------:R-:W-:Y:S01]  /*13710*/  FFMA.FTZ R83, R22, R117, -0.16845393180847167969 ;  /* 0xbe2c7f3016537423 */ /* 0x000fe20000010075 */
[----:B------:R-:W-:Y:S01]  /*13720*/  ISETP.GE.U32.AND P1, PT, R10, 0x7f800000, PT ;  /* 0x7f8000000a00780c */ /* 0x000fe20003f26070 */
[----:B------:R-:W-:Y:S01]  /*13730*/  FFMA.FTZ R43, R24, R43, 0.1716887056827545166 ;  /* 0x3e2fcf2a182b7423 */ /* 0x000fe2000001002b */
[----:B------:R-:W-:Y:S02]  /*13740*/  IMAD R103, R14, 0x4, R101 ;  /* 0x000000040e677824 */ /* 0x000fe400078e0265 */
[----:B------:R-:W-:Y:S01]  /*13750*/  FFMA.FTZ R83, R22, R83, 0.1716887056827545166 ;  /* 0x3e2fcf2a16537423 */ /* 0x000fe20000010053 */
[----:B------:R-:W-:Y:S01]  /*13760*/  ISETP.GE.U32.AND P6, PT, R9, 0x7f800000, PT ;  /* 0x7f8000000900780c */ /* 0x000fe20003fc6070 */
[----:B------:R-:W-:Y:S01]  /*13770*/  FFMA.FTZ R43, R24, R43, -0.17900948226451873779 ;  /* 0xbe374e43182b7423 */ /* 0x000fe2000001002b */
[----:B------:R-:W-:-:S02]  /*13780*/  IMAD R105, R14, 0x4, R103 ;  /* 0x000000040e697824 */ /* 0x000fc400078e0267 */
[----:B------:R-:W-:Y:S01]  /*13790*/  FFMA.FTZ R83, R22, R83, -0.17900948226451873779 ;  /* 0xbe374e4316537423 */ /* 0x000fe20000010053 */
[----:B---3--:R-:W-:Y:S01]  /*137a0*/  FFMA.FTZ R93, R12, R117, -0.16845393180847167969 ;  /* 0xbe2c7f300c5d7423 */ /* 0x008fe20000010075 */
[----:B------:R-:W-:Y:S01]  /*137b0*/  FFMA.FTZ R43, R24, R43, 0.20512372255325317383 ;  /* 0x3e520bf4182b7423 */ /* 0x000fe2000001002b */
[----:B------:R-:W-:Y:S02]  /*137c0*/  IMAD R107, R14, 0x4, R105 ;  /* 0x000000040e6b7824 */ /* 0x000fe400078e0269 */
[----:B------:R-:W-:Y:S01]  /*137d0*/  FFMA.FTZ R83, R22, R83, 0.20512372255325317383 ;  /* 0x3e520bf416537423 */ /* 0x000fe20000010053 */
[----:B------:R-:W-:Y:S01]  /*137e0*/  FFMA.FTZ R93, R12, R93, 0.1716887056827545166 ;  /* 0x3e2fcf2a0c5d7423 */ /* 0x000fe2000001005d */
[----:B------:R-:W-:Y:S01]  /*137f0*/  FFMA.FTZ R43, R24, R43, -0.24046532809734344482 ;  /* 0xbe763c8b182b7423 */ /* 0x000fe2000001002b */
[----:B------:R-:W-:Y:S02]  /*13800*/  IMAD R109, R14, 0x4, R107 ;  /* 0x000000040e6d7824 */ /* 0x000fe400078e026b */
[----:B------:R-:W-:Y:S01]  /*13810*/  FFMA.FTZ R83, R22, R83, -0.24046532809734344482 ;  /* 0xbe763c8b16537423 */ /* 0x000fe20000010053 */
[----:B------:R-:W-:Y:S01]  /*13820*/  FFMA.FTZ R93, R12, R93, -0.17900948226451873779 ;  /* 0xbe374e430c5d7423 */ /* 0x000fe2000001005d */
[----:B------:R-:W-:Y:S01]  /*13830*/  FFMA.FTZ R43, R24, R43, 0.28857114911079406738 ;  /* 0x3e93bf99182b7423 */ /* 0x000fe2000001002b */
[----:B------:R-:W-:-:S02]  /*13840*/  IMAD R111, R14, 0x4, R109 ;  /* 0x000000040e6f7824 */ /* 0x000fc400078e026d */
[----:B------:R-:W-:Y:S01]  /*13850*/  FFMA.FTZ R83, R22, R83, 0.28857114911079406738 ;  /* 0x3e93bf9916537423 */ /* 0x000fe20000010053 */
[----:B------:R-:W-:Y:S01]  /*13860*/  FFMA.FTZ R93, R12, R93, 0.20512372255325317383 ;  /* 0x3e520bf40c5d7423 */ /* 0x000fe2000001005d */
[----:B------:R-:W-:Y:S01]  /*13870*/  FFMA.FTZ R43, R24, R43, -0.36067417263984680176 ;  /* 0xbeb8aa49182b7423 */ /* 0x000fe2000001002b */
[----:B------:R-:W-:Y:S02]  /*13880*/  IMAD R117, R14, 0x4, R111 ;  /* 0x000000040e757824 */ /* 0x000fe400078e026f */
[----:B------:R-:W-:Y:S01]  /*13890*/  FFMA.FTZ R83, R22, R83, -0.36067417263984680176 ;  /* 0xbeb8aa4916537423 */ /* 0x000fe20000010053 */
[----:B------:R-:W-:Y:S01]  /*138a0*/  FFMA.FTZ R93, R12, R93, -0.24046532809734344482 ;  /* 0xbe763c8b0c5d7423 */ /* 0x000fe2000001005d */
[----:B------:R-:W-:Y:S01]  /*138b0*/  FFMA.FTZ R43, R24, R43, 0.48089820146560668945 ;  /* 0x3ef6384a182b7423 */ /* 0x000fe2000001002b */
[----:B------:R-:W-:Y:S02]  /*138c0*/  IMAD R119, R14, 0x4, R117 ;  /* 0x000000040e777824 */ /* 0x000fe400078e0275 */
[----:B------:R-:W-:Y:S01]  /*138d0*/  FFMA.FTZ R83, R22, R83, 0.48089820146560668945 ;  /* 0x3ef6384a16537423 */ /* 0x000fe20000010053 */
[----:B------:R-:W-:Y:S01]  /*138e0*/  FFMA.FTZ R93, R12, R93, 0.28857114911079406738 ;  /* 0x3e93bf990c5d7423 */ /* 0x000fe2000001005d */
[----:B------:R-:W-:Y:S01]  /*138f0*/  FFMA.FTZ R43, R24, R43, -0.72134751081466674805 ;  /* 0xbf38aa3b182b7423 */ /* 0x000fe2000001002b */
[----:B------:R-:W-:-:S02]  /*13900*/  IMAD R125, R14, 0x4, R119 ;  /* 0x000000040e7d7824 */ /* 0x000fc400078e0277 */
[----:B------:R-:W-:Y:S01]  /*13910*/  FFMA.FTZ R83, R22, R83, -0.72134751081466674805 ;  /* 0xbf38aa3b16537423 */ /* 0x000fe20000010053 */
[----:B------:R-:W-:Y:S01]  /*13920*/  FFMA.FTZ R93, R12, R93, -0.36067417263984680176 ;  /* 0xbeb8aa490c5d7423 */ /* 0x000fe2000001005d */
[----:B------:R-:W-:Y:S01]  /*13930*/  FMUL R43, R24, R43 ;  /* 0x0000002b182b7220 */ /* 0x000fe20000400000 */
[----:B------:R-:W-:Y:S01]  /*13940*/  IMAD R129, R14, 0x4, R125 ;  /* 0x000000040e817824 */ /* 0x000fe200078e027d */
[----:B------:R-:W-:Y:S01]  /*13950*/  ISETP.GE.U32.AND P4, PT, R11, 0x7f800000, PT ;  /* 0x7f8000000b00780c */ /* 0x000fe20003f86070 */
[----:B------:R-:W-:Y:S01]  /*13960*/  FFMA.FTZ R93, R12, R93, 0.48089820146560668945 ;  /* 0x3ef6384a0c5d7423 */ /* 0x000fe2000001005d */
[----:B------:R-:W-:Y:S01]  /*13970*/  FADD R74, R19, R32 ;  /* 0x00000020134a7221 */ /* 0x000fe20000000000 */
[----:B------:R-:W-:Y:S02]  /*13980*/  IMAD R131, R14, 0x4, R129 ;  /* 0x000000040e837824 */ /* 0x000fe400078e0281 */
[----:B------:R-:W-:Y:S01]  /*13990*/  FMUL R43, R24, R43 ;  /* 0x0000002b182b7220 */ /* 0x000fe20000400000 */
[----:B------:R-:W-:Y:S01]  /*139a0*/  FFMA.FTZ R93, R12, R93, -0.72134751081466674805 ;  /* 0xbf38aa3b0c5d7423 */ /* 0x000fe2000001005d */
[----:B------:R-:W-:-:S02]  /*139b0*/  @P1 IMAD.MOV.U32 R19, RZ, RZ, 0x7f800000 ;  /* 0x7f800000ff131424 */ /* 0x000fc400078e00ff */
[----:B------:R-:W-:Y:S01]  /*139c0*/  FMUL R83, R22, R83 ;  /* 0x0000005316537220 */ /* 0x000fe20000400000 */
[----:B------:R-:W-:Y:S02]  /*139d0*/  IMAD R135, R14, 0x4, R131 ;  /* 0x000000040e877824 */ /* 0x000fe400078e0283 */
[----:B------:R-:W-:Y:S01]  /*139e0*/  FMUL R93, R12, R93 ;  /* 0x0000005d0c5d7220 */ /* 0x000fe20000400000 */
[----:B0-----:R-:W-:Y:S01]  /*139f0*/  LOP3.LUT R168, R168, 0x1f, RZ, 0xc0, !PT ;  /* 0x0000001fa8a87812 */ /* 0x001fe200078ec0ff */
[----:B------:R-:W-:Y:S01]  /*13a00*/  FFMA.FTZ R43, R24, 1.4426950216293334961, R43 ;  /* 0x3fb8aa3b182b7823 */ /* 0x000fe2000001002b */
[----:B------:R-:W-:Y:S01]  /*13a10*/  IMAD R137, R14, 0x4, R135 ;  /* 0x000000040e897824 */ /* 0x000fe200078e0287 */
[C---:B------:R-:W-:Y:S01]  /*13a20*/  FSETP.NEU.AND P3, PT, R10.reuse, RZ, PT ;  /* 0x000000ff0a00720b */ /* 0x040fe20003f6d000 */
[----:B------:R-:W-:Y:S01]  /*13a30*/  @P1 FFMA.FTZ R74, R10, R19, +INF ;  /* 0x7f8000000a4a1423 */ /* 0x000fe20000010013 */
[----:B------:R-:W-:Y:S01]  /*13a40*/  FMUL R83, R22, R83 ;  /* 0x0000005316537220 */ /* 0x000fe20000400000 */
[----:B------:R-:W-:-:S02]  /*13a50*/  IMAD R141, R14, 0x4, R137 ;  /* 0x000000040e8d7824 */ /* 0x000fc400078e0289 */
[----:B------:R-:W-:Y:S01]  /*13a60*/  FMUL R93, R12, R93 ;  /* 0x0000005d0c5d7220 */ /* 0x000fe20000400000 */
[----:B------:R-:W-:Y:S01]  /*13a70*/  @P6 IMAD.MOV.U32 R10, RZ, RZ, 0x7f800000 ;  /* 0x7f800000ff0a6424 */ /* 0x000fe200078e00ff */
[----:B------:R-:W-:Y:S01]  /*13a80*/  ISETP.GE.U32.AND P5, PT, R8, 0x7f800000, PT ;  /* 0x7f8000000800780c */ /* 0x000fe20003fa6070 */
[----:B------:R-:W-:Y:S02]  /*13a90*/  IMAD R143, R14, 0x4, R141 ;  /* 0x000000040e8f7824 */ /* 0x000fe400078e028d */
[----:B------:R-:W-:Y:S01]  /*13aa0*/  FADD R80, R16, R43 ;  /* 0x0000002b10507221 */ /* 0x000fe20000000000 */
[----:B-1----:R-:W-:Y:S02]  /*13ab0*/  IMAD R166, R166, 0x20, R168 ;  /* 0x00000020a6a67824 */ /* 0x002fe400078e02a8 */
[----:B------:R-:W-:Y:S01]  /*13ac0*/  FFMA.FTZ R83, R22, 1.4426950216293334961, R83 ;  /* 0x3fb8aa3b16537823 */ /* 0x000fe20000010053 */
[----:B------:R-:W-:Y:S02]  /*13ad0*/  IMAD R145, R14, 0x4, R143 ;  /* 0x000000040e917824 */ /* 0x000fe400078e028f */
[----:B------:R-:W-:Y:S01]  /*13ae0*/  FFMA.FTZ R93, R12, 1.4426950216293334961, R93 ;  /* 0x3fb8aa3b0c5d7823 */ /* 0x000fe2000001005d */
[C---:B------:R-:W-:Y:S01]  /*13af0*/  FSETP.NEU.AND P2, PT, R9.reuse, RZ, PT ;  /* 0x000000ff0900720b */ /* 0x040fe20003f4d000 */
[----:B------:R-:W-:Y:S01]  /*13b00*/  @P6 FFMA.FTZ R80, R9, R10, +INF ;  /* 0x7f80000009506423 */ /* 0x000fe2000001000a */
[----:B------:R-:W-:-:S02]  /*13b10*/  IMAD R147, R14, 0x4, R145 ;  /* 0x000000040e937824 */ /* 0x000fc400078e0291 */
[----:B------:R-:W-:Y:S01]  /*13b20*/  FADD R82, R18, R83 ;  /* 0x0000005312527221 */ /* 0x000fe20000000000 */
[----:B------:R-:W-:Y:S01]  /*13b30*/  @P4 IMAD.MOV.U32 R12, RZ, RZ, 0x7f800000 ;  /* 0x7f800000ff0c4424 */ /* 0x000fe200078e00ff */
[C---:B------:R-:W-:Y:S01]  /*13b40*/  FSETP.NEU.AND P1, PT, R11.reuse, RZ, PT ;  /* 0x000000ff0b00720b */ /* 0x040fe20003f2d000 */
[----:B------:R-:W-:Y:S02]  /*13b50*/  IMAD R151, R14, 0x4, R147 ;  /* 0x000000040e977824 */ /* 0x000fe400078e0293 */
[----:B------:R-:W-:Y:S01]  /*13b60*/  FADD R83, R20, R93 ;  /* 0x0000005d14537221 */ /* 0x000fe20000000000 */
[----:B------:R-:W-:Y:S01]  /*13b70*/  IMAD R9, R166, UR5, RZ ;  /* 0x00000005a6097c24 */ /* 0x000fe2000f8e02ff */
[----:B------:R-:W-:Y:S01]  /*13b80*/  USHF.R.S32.HI UR5, URZ, 0x1f, UR4 ;  /* 0x0000001f3f057899 */ /* 0x000fe20008011404 */
[C---:B------:R-:W-:Y:S02]  /*13b90*/  IMAD R153, R14.reuse, 0x4, R151 ;  /* 0x000000040e997824 */ /* 0x040fe400078e0297 */
[----:B------:R-:W-:Y:S01]  /*13ba0*/  @P4 FFMA.FTZ R82, R11, R12, +INF ;  /* 0x7f8000000b524423 */ /* 0x000fe2000001000c */
[----:B------:R-:W-:Y:S01]  /*13bb0*/  @P5 IMAD.MOV.U32 R11, RZ, RZ, 0x7f800000 ;  /* 0x7f800000ff0b5424 */ /* 0x000fe200078e00ff */
[----:B--2---:R-:W-:Y:S01]  /*13bc0*/  IADD3 R162, P4, P6, R9, UR4, R162 ;  /* 0x0000000409a27c10 */ /* 0x004fe2000fe9e0a2 */
[----:B------:R-:W-:Y:S01]  /*13bd0*/  IMAD R155, R14, 0x4, R153 ;  /* 0x000000040e9b7824 */ /* 0x000fe200078e0299 */
[----:B------:R-:W-:Y:S01]  /*13be0*/  SHF.R.S32.HI R10, RZ, 0x1f, R9 ;  /* 0x0000001fff0a7819 */ /* 0x000fe20000011409 */
[----:B------:R-:W-:Y:S01]  /*13bf0*/  @P5 FFMA.FTZ R83, R8, R11, +INF ;  /* 0x7f80000008535423 */ /* 0x000fe2000001000b */
[----:B------:R-:W-:Y:S01]  /*13c00*/  PRMT R18, R113, 0x5210, R30 ;  /* 0x0000521071127816 */ /* 0x000fe2000000001e */
[----:B------:R-:W-:Y:S01]  /*13c10*/  IMAD R157, R14, 0x4, R155 ;  /* 0x000000040e9d7824 */ /* 0x000fe200078e029b */
[----:B------:R-:W-:Y:S01]  /*13c20*/  IADD3.X R164, R10, UR5, R163, P4, P6 ;  /* 0x000000050aa47c10 */ /* 0x000fe2000a7ec4a3 */
[----:B------:R-:W-:Y:S01]  /*13c30*/  ULDC UR4, c[0x0][0x27c] ;  /* 0x00009f0000047ab9 */ /* 0x000fe20000000800 */
[-C--:B------:R-:W-:Y:S01]  /*13c40*/  IADD3 R10, P4, R13, R162.reuse, RZ ;  /* 0x000000a20d0a7210 */ /* 0x080fe20007f9e0ff */
[C---:B------:R-:W-:Y:S01]  /*13c50*/  IMAD R159, R14.reuse, 0x4, R157 ;  /* 0x000000040e9f7824 */ /* 0x040fe200078e029d */
[----:B------:R-:W-:Y:S01]  /*13c60*/  PRMT R19, R115, 0x5210, R62 ;  /* 0x0000521073137816 */ /* 0x000fe2000000003e */
[----:B------:R-:W-:Y:S01]  /*13c70*/  UIMAD UR4, UR7, UR4, URZ ;  /* 0x00000004070472a4 */ /* 0x000fe2000f8e023f */
[----:B------:R-:W-:Y:S01]  /*13c80*/  IADD3 R12, P6, R15, R162, RZ ;  /* 0x000000a20f0c7210 */ /* 0x000fe20007fde0ff */
[C---:B------:R-:W-:Y:S01]  /*13c90*/  IMAD R9, R14.reuse, 0x4, R159 ;  /* 0x000000040e097824 */ /* 0x040fe200078e029f */
[----:B------:R-:W-:Y:S01]  /*13ca0*/  LEA.HI.X.SX32 R11, R13, R164, 0x1, P4 ;  /* 0x000000a40d0b7211 */ /* 0x000fe200020f0eff */
[----:B------:R0:W-:Y:S01]  /*13cb0*/  STS.64 [R26+UR6+0x1180], R18 ;  /* 0x001180121a007988 */ /* 0x0001e20008000a06 */
[----:B------:R-:W-:Y:S01]  /*13cc0*/  BAR.SYNC.DEFER_BLOCKING 0x0 ;  /* 0x0000000000007b1d */ /* 0x000fe20000010000 */
[----:B------:R-:W-:Y:S01]  /*13cd0*/  IMAD R160, R14, 0x4, R9 ;  /* 0x000000040ea07824 */ /* 0x000fe200078e0209 */
[-C--:B------:R-:W-:Y:S01]  /*13ce0*/  IADD3 R14, P5, R17, R162.reuse, RZ ;  /* 0x000000a2110e7210 */ /* 0x080fe20007fbe0ff */
[----:B------:R-:W-:Y:S01]  /*13cf0*/  USHF.L.U32 UR7, UR4, 0x2, URZ ;  /* 0x0000000204077899 */ /* 0x000fe2000800063f */
[----:B------:R-:W-:Y:S01]  /*13d00*/  IADD3 R16, P4, R21, R162, RZ ;  /* 0x000000a215107210 */ /* 0x000fe20007f9e0ff */
[----:B------:R-:W-:Y:S01]  /*13d10*/  UIMAD.WIDE UR4, UR4, 0x4, URZ ;  /* 0x00000004040478a5 */ /* 0x000fe2000f8e023f */
[----:B------:R-:W-:-:S02]  /*13d20*/  LEA.HI.X.SX32 R13, R15, R164, 0x1, P6 ;  /* 0x000000a40f0d7211 */ /* 0x000fc400030f0eff */
[----:B0-----:R-:W-:Y:S02]  /*13d30*/  IADD3 R18, P6, R23, R162, RZ ;  /* 0x000000a217127210 */ /* 0x001fe40007fde0ff */
[----:B------:R-:W-:Y:S02]  /*13d40*/  LEA.HI.X.SX32 R15, R17, R164, 0x1, P5 ;  /* 0x000000a4110f7211 */ /* 0x000fe400028f0eff */
[----:B------:R-:W-:Y:S02]  /*13d50*/  IADD3 R20, P5, R25, R162, RZ ;  /* 0x000000a219147210 */ /* 0x000fe40007fbe0ff */
[----:B------:R-:W-:Y:S02]  /*13d60*/  LEA.HI.X.SX32 R17, R21, R164, 0x1, P4 ;  /* 0x000000a415117211 */ /* 0x000fe400020f0eff */
[----:B------:R-:W-:Y:S02]  /*13d70*/  IADD3 R22, P4, R27, R162, RZ ;  /* 0x000000a21b167210 */ /* 0x000fe40007f9e0ff */
[----:B------:R-:W-:-:S02]  /*13d80*/  LEA.HI.X.SX32 R19, R23, R164, 0x1, P6 ;  /* 0x000000a417137211 */ /* 0x000fc400030f0eff */
[----:B------:R-:W-:Y:S02]  /*13d90*/  IADD3 R24, P6, R29, R162, RZ ;  /* 0x000000a21d187210 */ /* 0x000fe40007fde0ff */
        /* <DEDUP_REMOVED lines=65> */
[----:B------:R-:W-:Y:S02]  /*141b0*/  LEA.HI.X.SX32 R95, R97, R164, 0x1, P5 ;  /* 0x000000a4615f7211 */ /* 0x000fe400028f0eff */
[----:B------:R-:W-:Y:S02]  /*141c0*/  IADD3 R96, P5, R103, R162, RZ ;  /* 0x000000a267607210 */ /* 0x000fe40007fbe0ff */
[----:B------:R-:W-:Y:S02]  /*141d0*/  LEA.HI.X.SX32 R93, R99, R164, 0x1, P4 ;  /* 0x000000a4635d7211 */ /* 0x000fe400020f0eff */
[-C--:B------:R-:W-:Y:S02]  /*141e0*/  IADD3 R102, P4, R105, R162.reuse, RZ ;  /* 0x000000a269667210 */ /* 0x080fe40007f9e0ff */
[----:B------:R-:W-:Y:S02]  /*141f0*/  IADD3 R98, P6, R101, R162, RZ ;  /* 0x000000a265627210 */ /* 0x000fe40007fde0ff */
[----:B------:R-:W-:-:S02]  /*14200*/  LEA.HI.X.SX32 R97, R103, R164, 0x1, P5 ;  /* 0x000000a467617211 */ /* 0x000fc400028f0eff */
[----:B------:R-:W-:Y:S02]  /*14210*/  IADD3 R114, P5, R109, R162, RZ ;  /* 0x000000a26d727210 */ /* 0x000fe40007fbe0ff */
[-C--:B------:R-:W-:Y:S02]  /*14220*/  LEA.HI.X.SX32 R103, R105, R164.reuse, 0x1, P4 ;  /* 0x000000a469677211 */ /* 0x080fe400020f0eff */
[----:B------:R-:W-:Y:S02]  /*14230*/  LEA.HI.X.SX32 R99, R101, R164, 0x1, P6 ;  /* 0x000000a465637211 */ /* 0x000fe400030f0eff */
[-C--:B------:R-:W-:Y:S02]  /*14240*/  IADD3 R112, P4, R111, R162.reuse, RZ ;  /* 0x000000a26f707210 */ /* 0x080fe40007f9e0ff */
[----:B------:R-:W-:Y:S02]  /*14250*/  IADD3 R100, P6, R107, R162, RZ ;  /* 0x000000a26b647210 */ /* 0x000fe40007fde0ff */
[----:B------:R-:W-:-:S02]  /*14260*/  LEA.HI.X.SX32 R115, R109, R164, 0x1, P5 ;  /* 0x000000a46d737211 */ /* 0x000fc400028f0eff */
[----:B------:R-:W-:Y:S02]  /*14270*/  IADD3 R120, P5, R119, R162, RZ ;  /* 0x000000a277787210 */ /* 0x000fe40007fbe0ff */
[-C--:B------:R-:W-:Y:S02]  /*14280*/  LEA.HI.X.SX32 R113, R111, R164.reuse, 0x1, P4 ;  /* 0x000000a46f717211 */ /* 0x080fe400020f0eff */
[----:B------:R-:W-:Y:S01]  /*14290*/  LOP3.LUT R142, R6, 0x8, RZ, 0x3c, !PT ;  /* 0x00000008068e7812 */ /* 0x000fe200078e3cff */
[----:B------:R-:W-:Y:S01]  /*142a0*/  LDS.64 R110, [R6+UR6+0x200] ;  /* 0x00020006066e7984 */ /* 0x000fe20008000a00 */
[----:B------:R-:W-:Y:S02]  /*142b0*/  LEA.HI.X.SX32 R101, R107, R164, 0x1, P6 ;  /* 0x000000a46b657211 */ /* 0x000fe400030f0eff */
[-C--:B------:R-:W-:Y:S01]  /*142c0*/  IADD3 R126, P4, R125, R162.reuse, RZ ;  /* 0x000000a27d7e7210 */ /* 0x080fe20007f9e0ff */
[----:B------:R-:W0:Y:S01]  /*142d0*/  LDS.64 R106, [R6+UR6] ;  /* 0x00000006066a7984 */ /* 0x000e220008000a00 */
[----:B------:R-:W-:-:S02]  /*142e0*/  IADD3 R122, P6, R117, R162, RZ ;  /* 0x000000a2757a7210 */ /* 0x000fc40007fde0ff */
[----:B------:R-:W-:Y:S01]  /*142f0*/  LEA.HI.X.SX32 R121, R119, R164, 0x1, P5 ;  /* 0x000000a477797211 */ /* 0x000fe200028f0eff */
[----:B------:R-:W1:Y:S01]  /*14300*/  LDS.64 R104, [R142+UR6] ;  /* 0x000000068e687984 */ /* 0x000e620008000a00 */
[----:B------:R-:W-:Y:S02]  /*14310*/  IADD3 R132, P5, R131, R162, RZ ;  /* 0x000000a283847210 */ /* 0x000fe40007fbe0ff */
[-C--:B------:R-:W-:Y:S01]  /*14320*/  LEA.HI.X.SX32 R127, R125, R164.reuse, 0x1, P4 ;  /* 0x000000a47d7f7211 */ /* 0x080fe200020f0eff */
[----:B------:R-:W2:Y:S01]  /*14330*/  LDS.64 R108, [R142+UR6+0x200] ;  /* 0x000200068e6c7984 */ /* 0x000ea20008000a00 */
[----:B------:R-:W-:Y:S02]  /*14340*/  LEA.HI.X.SX32 R123, R117, R164, 0x1, P6 ;  /* 0x000000a4757b7211 */ /* 0x000fe400030f0eff */
[-C--:B------:R-:W-:Y:S01]  /*14350*/  IADD3 R130, P4, R135, R162.reuse, RZ ;  /* 0x000000a287827210 */ /* 0x080fe20007f9e0ff */
[----:B------:R-:W3:Y:S01]  /*14360*/  LDS.64 R118, [R6+UR6+0x400] ;  /* 0x0004000606767984 */ /* 0x000ee20008000a00 */
[----:B------:R-:W-:-:S02]  /*14370*/  IADD3 R124, P6, R129, R162, RZ ;  /* 0x000000a2817c7210 */ /* 0x000fc40007fde0ff */
[-C--:B------:R-:W-:Y:S01]  /*14380*/  LEA.HI.X.SX32 R133, R131, R164.reuse, 0x1, P5 ;  /* 0x000000a483857211 */ /* 0x080fe200028f0eff */
[----:B------:R-:W4:Y:S01]  /*14390*/  LDS.64 R116, [R142+UR6+0x400] ;  /* 0x000400068e747984 */ /* 0x000f220008000a00 */
[-C--:B------:R-:W-:Y:S02]  /*143a0*/  LEA.HI.X.SX32 R131, R135, R164.reuse, 0x1, P4 ;  /* 0x000000a487837211 */ /* 0x080fe400020f0eff */
[----:B------:R-:W-:Y:S01]  /*143b0*/  LEA.HI.X.SX32 R125, R129, R164, 0x1, P6 ;  /* 0x000000a4817d7211 */ /* 0x000fe200030f0eff */
[----:B------:R-:W5:Y:S01]  /*143c0*/  LDS.64 R134, [R6+UR6+0x600] ;  /* 0x0006000606867984 */ /* 0x000f620008000a00 */
[-C--:B------:R-:W-:Y:S02]  /*143d0*/  IADD3 R138, P6, R137, R162.reuse, RZ ;  /* 0x000000a2898a7210 */ /* 0x080fe40007fde0ff */
[----:B------:R-:W-:Y:S01]  /*143e0*/  IADD3 R136, P5, R141, R162, RZ ;  /* 0x000000a28d887210 */ /* 0x000fe20007fbe0ff */
[----:B------:R-:W5:Y:S01]  /*143f0*/  LDS.64 R128, [R142+UR6+0x600] ;  /* 0x000600068e807984 */ /* 0x000f620008000a00 */
        /* <DEDUP_REMOVED lines=13> */
[----:B0-----:R-:W-:Y:S02]  /*144d0*/  PRMT R75, R106, 0x7770, RZ ;  /* 0x000077706a4b7816 */ /* 0x001fe400000000ff */
[----:B------:R-:W-:Y:S02]  /*144e0*/  LEA.HI.X.SX32 R157, R9, R164, 0x1, P5 ;  /* 0x000000a4099d7211 */ /* 0x000fe400028f0eff */
[----:B-1----:R-:W-:Y:S01]  /*144f0*/  PRMT R9, R104, 0x7770, RZ ;  /* 0x0000777068097816 */ /* 0x002fe200000000ff */
[----:B------:R0:W-:Y:S01]  /*14500*/  STG.E.U8 desc[UR12][R10.64], R75 ;  /* 0x0000004b0a007986 */ /* 0x0001e2000c10110c */
[----:B------:R-:W-:Y:S02]  /*14510*/  PRMT R81, R110, 0x7770, RZ ;  /* 0x000077706e517816 */ /* 0x000fe400000000ff */
[----:B--2---:R-:W-:Y:S01]  /*14520*/  PRMT R165, R108, 0x7770, RZ ;  /* 0x000077706ca57816 */ /* 0x004fe200000000ff */
[----:B------:R1:W-:Y:S01]  /*14530*/  STG.E.U8 desc[UR12][R12.64], R9 ;  /* 0x000000090c007986 */ /* 0x0003e2000c10110c */
[----:B---3--:R-:W-:-:S02]  /*14540*/  PRMT R161, R118, 0x7770, RZ ;  /* 0x0000777076a17816 */ /* 0x008fc400000000ff */
[----:B----4-:R-:W-:Y:S01]  /*14550*/  PRMT R167, R116, 0x7770, RZ ;  /* 0x0000777074a77816 */ /* 0x010fe200000000ff */
[----:B------:R2:W-:Y:S01]  /*14560*/  STG.E.U8 desc[UR12][R14.64], R81 ;  /* 0x000000510e007986 */ /* 0x0005e2000c10110c */
[----:B-----5:R-:W-:Y:S02]  /*14570*/  PRMT R163, R134, 0x7770, RZ ;  /* 0x0000777086a37816 */ /* 0x020fe400000000ff */
[----:B------:R-:W-:Y:S01]  /*14580*/  PRMT R169, R128, 0x7770, RZ ;  /* 0x0000777080a97816 */ /* 0x000fe200000000ff */
[----:B------:R3:W-:Y:S01]  /*14590*/  STG.E.U8 desc[UR12][R16.64], R165 ;  /* 0x000000a510007986 */ /* 0x0007e2000c10110c */
[----:B0-----:R-:W-:Y:S02]  /*145a0*/  PRMT R75, R104, 0x7771, RZ ;  /* 0x00007771684b7816 */ /* 0x001fe400000000ff */
[----:B------:R-:W-:Y:S01]  /*145b0*/  PRMT R11, R110, 0x7771, RZ ;  /* 0x000077716e0b7816 */ /* 0x000fe200000000ff */
[----:B------:R0:W-:Y:S01]  /*145c0*/  STG.E.U8 desc[UR12][R18.64], R161 ;  /* 0x000000a112007986 */ /* 0x0001e2000c10110c */
[----:B-1----:R-:W-:-:S02]  /*145d0*/  PRMT R9, R106, 0x7771, RZ ;  /* 0x000077716a097816 */ /* 0x002fc400000000ff */
[----:B------:R-:W-:Y:S01]  /*145e0*/  PRMT R13, R118, 0x7771, RZ ;  /* 0x00007771760d7816 */ /* 0x000fe200000000ff */
[----:B------:R1:W-:Y:S01]  /*145f0*/  STG.E.U8 desc[UR12][R20.64], R167 ;  /* 0x000000a714007986 */ /* 0x0003e2000c10110c */
[----:B--2---:R-:W-:Y:S02]  /*14600*/  PRMT R15, R134, 0x7771, RZ ;  /* 0x00007771860f7816 */ /* 0x004fe400000000ff */
[C---:B------:R-:W-:Y:S01]  /*14610*/  IADD3 R144, P6, R145.reuse, R162, RZ ;  /* 0x000000a291907210 */ /* 0x040fe20007fde0ff */
[----:B------:R2:W-:Y:S01]  /*14620*/  STG.E.U8 desc[UR12][R22.64], R163 ;  /* 0x000000a316007986 */ /* 0x0005e2000c10110c */
[----:B---3--:R-:W-:Y:S02]  /*14630*/  PRMT R17, R104, 0x7772, RZ ;  /* 0x0000777268117816 */ /* 0x008fe400000000ff */
[----:B------:R-:W-:Y:S01]  /*14640*/  LEA.HI.X.SX32 R145, R145, R164, 0x1, P6 ;  /* 0x000000a491917211 */ /* 0x000fe200030f0eff */
[----:B------:R-:W-:Y:S01]  /*14650*/  STG.E.U8 desc[UR12][R24.64], R169 ;  /* 0x000000a918007986 */ /* 0x000fe2000c10110c */
[----:B0-----:R-:W-:-:S02]  /*14660*/  PRMT R19, R108, 0x7771, RZ ;  /* 0x000077716c137816 */ /* 0x001fc400000000ff */
[C---:B------:R-:W-:Y:S01]  /*14670*/  IADD3 R152, P6, R153.reuse, R162, RZ ;  /* 0x000000a299987210 */ /* 0x040fe20007fde0ff */
[----:B------:R0:W-:Y:S01]  /*14680*/  STG.E.U8 desc[UR12][R26.64], R9 ;  /* 0x000000091a007986 */ /* 0x0001e2000c10110c */
[----:B-1----:R-:W-:Y:S02]  /*14690*/  PRMT R21, R116, 0x7771, RZ ;  /* 0x0000777174157816 */ /* 0x002fe400000000ff */
[----:B------:R-:W-:Y:S01]  /*146a0*/  LEA.HI.X.SX32 R153, R153, R164, 0x1, P6 ;  /* 0x000000a499997211 */ /* 0x000fe200030f0eff */
[----:B------:R-:W-:Y:S01]  /*146b0*/  STG.E.U8 desc[UR12][R28.64], R75 ;  /* 0x0000004b1c007986 */ /* 0x000fe2000c10110c */
[----:B--2---:R-:W-:Y:S02]  /*146c0*/  PRMT R23, R128, 0x7771, RZ ;  /* 0x0000777180177816 */ /* 0x004fe400000000ff */
[-C--:B------:R-:W-:Y:S01]  /*146d0*/  IADD3 R158, P6, R159, R162.reuse, RZ ;  /* 0x000000a29f9e7210 */ /* 0x080fe20007fde0ff */
[----:B------:R1:W-:Y:S01]  /*146e0*/  STG.E.U8 desc[UR12][R30.64], R11 ;  /* 0x0000000b1e007986 */ /* 0x0003e2000c10110c */
[----:B------:R-:W-:-:S02]  /*146f0*/  IADD3 R142, P4, R160, R162, RZ ;  /* 0x000000a2a08e7210 */ /* 0x000fc40007f9e0ff */
[-C--:B------:R-:W-:Y:S01]  /*14700*/  LEA.HI.X.SX32 R159, R159, R164.reuse, 0x1, P6 ;  /* 0x000000a49f9f7211 */ /* 0x080fe200030f0eff */
[----:B------:R2:W-:Y:S01]  /*14710*/  STG.E.U8 desc[UR12][R32.64], R19 ;  /* 0x0000001320007986 */ /* 0x0005e2000c10110c */
[----:B0-----:R-:W-:Y:S02]  /*14720*/  PRMT R9, R106, 0x7772, RZ ;  /* 0x000077726a097816 */ /* 0x001fe400000000ff */
[----:B------:R-:W-:Y:S01]  /*14730*/  LEA.HI.X.SX32 R143, R160, R164, 0x1, P4 ;  /* 0x000000a4a08f7211 */ /* 0x000fe200020f0eff */
[----:B------:R0:W-:Y:S01]  /*14740*/  STG.E.U8 desc[UR12][R34.64], R13 ;  /* 0x0000000d22007986 */ /* 0x0001e2000c10110c */
[----:B------:R-:W-:Y:S02]  /*14750*/  FSETP.NEU.AND P6, PT, R8, RZ, PT ;  /* 0x000000ff0800720b */ /* 0x000fe40003fcd000 */
[----:B------:R-:W-:Y:S01]  /*14760*/  FSEL R80, R80, -INF , P2 ;  /* 0xff80000050507808 */ /* 0x000fe20001000000 */
[----:B------:R3:W-:Y:S01]  /*14770*/  STG.E.U8 desc[UR12][R36.64], R21 ;  /* 0x0000001524007986 */ /* 0x0007e2000c10110c */
[----:B-1----:R-:W-:-:S03]  /*14780*/  PRMT R11, R110, 0x7772, RZ ;  /* 0x000077726e0b7816 */ /* 0x002fc600000000ff */
[----:B------:R1:W-:Y:S01]  /*14790*/  STG.E.U8 desc[UR12][R38.64], R15 ;  /* 0x0000000f26007986 */ /* 0x0003e2000c10110c */
[----:B--2---:R-:W-:-:S03]  /*147a0*/  PRMT R19, R108, 0x7772, RZ ;  /* 0x000077726c137816 */ /* 0x004fc600000000ff */
[----:B------:R2:W-:Y:S01]  /*147b0*/  STG.E.U8 desc[UR12][R40.64], R23 ;  /* 0x0000001728007986 */ /* 0x0005e2000c10110c */
[----:B0-----:R-:W-:-:S03]  /*147c0*/  PRMT R13, R118, 0x7772, RZ ;  /* 0x00007772760d7816 */ /* 0x001fc600000000ff */
[----:B------:R0:W-:Y:S01]  /*147d0*/  STG.E.U8 desc[UR12][R42.64], R9 ;  /* 0x000000092a007986 */ /* 0x0001e2000c10110c */
[----:B---3--:R-:W-:-:S03]  /*147e0*/  PRMT R21, R116, 0x7772, RZ ;  /* 0x0000777274157816 */ /* 0x008fc600000000ff */
        /* <DEDUP_REMOVED lines=53> */
[C---:B0-----:R-:W-:Y:S02]  /*14b40*/  PRMT R9, R107.reuse, 0x7772, RZ ;  /* 0x000077726b097816 */ /* 0x041fe400000000ff */
[----:B------:R-:W-:Y:S01]  /*14b50*/  PRMT R107, R107, 0x7773, RZ ;  /* 0x000077736b6b7816 */ /* 0x000fe200000000ff */
[----:B------:R0:W-:Y:S01]  /*14b60*/  STG.E.U8 desc[UR12][R114.64], R13 ;  /* 0x0000000d72007986 */ /* 0x0001e2000c10110c */
[C---:B---3--:R-:W-:Y:S02]  /*14b70*/  PRMT R17, R105.reuse, 0x7772, RZ ;  /* 0x0000777269117816 */ /* 0x048fe400000000ff */
[----:B------:R-:W-:Y:S01]  /*14b80*/  PRMT R105, R105, 0x7773, RZ ;  /* 0x0000777369697816 */ /* 0x000fe200000000ff */
[----:B------:R3:W-:Y:S01]  /*14b90*/  STG.E.U8 desc[UR12][R112.64], R21 ;  /* 0x0000001570007986 */ /* 0x0007e2000c10110c */
[C---:B-1----:R-:W-:Y:S02]  /*14ba0*/  PRMT R11, R111.reuse, 0x7772, RZ ;  /* 0x000077726f0b7816 */ /* 0x042fe400000000ff */
[----:B------:R-:W-:Y:S01]  /*14bb0*/  PRMT R111, R111, 0x7773, RZ ;  /* 0x000077736f6f7816 */ /* 0x000fe200000000ff */
[----:B------:R1:W-:Y:S01]  /*14bc0*/  STG.E.U8 desc[UR12][R122.64], R15 ;  /* 0x0000000f7a007986 */ /* 0x0003e2000c10110c */
[----:B--2---:R-:W-:-:S02]  /*14bd0*/  PRMT R19, R109, 0x7772, RZ ;  /* 0x000077726d137816 */ /* 0x004fc400000000ff */
[----:B------:R-:W-:Y:S01]  /*14be0*/  PRMT R109, R109, 0x7773, RZ ;  /* 0x000077736d6d7816 */ /* 0x000fe200000000ff */
[----:B------:R-:W-:Y:S01]  /*14bf0*/  STG.E.U8 desc[UR12][R120.64], R23 ;  /* 0x0000001778007986 */ /* 0x000fe2000c10110c */
[C---:B0-----:R-:W-:Y:S02]  /*14c00*/  PRMT R13, R119.reuse, 0x7772, RZ ;  /* 0x00007772770d7816 */ /* 0x041fe400000000ff */
[----:B------:R-:W-:Y:S01]  /*14c10*/  PRMT R119, R119, 0x7773, RZ ;  /* 0x0000777377777816 */ /* 0x000fe200000000ff */
[----:B------:R0:W-:Y:S01]  /*14c20*/  STG.E.U8 desc[UR12][R126.64], R9 ;  /* 0x000000097e007986 */ /* 0x0001e2000c10110c */
[C---:B---3--:R-:W-:Y:S02]  /*14c30*/  PRMT R21, R117.reuse, 0x7772, RZ ;  /* 0x0000777275157816 */ /* 0x048fe400000000ff */
[----:B------:R-:W-:Y:S01]  /*14c40*/  PRMT R117, R117, 0x7773, RZ ;  /* 0x0000777375757816 */ /* 0x000fe200000000ff */
[----:B------:R-:W-:Y:S01]  /*14c50*/  STG.E.U8 desc[UR12][R124.64], R17 ;  /* 0x000000117c007986 */ /* 0x000fe2000c10110c */
[----:B-1----:R-:W-:-:S02]  /*14c60*/  PRMT R15, R135, 0x7772, RZ ;  /* 0x00007772870f7816 */ /* 0x002fc400000000ff */
[----:B------:R-:W-:Y:S01]  /*14c70*/  PRMT R135, R135, 0x7773, RZ ;  /* 0x0000777387877816 */ /* 0x000fe200000000ff */
[----:B------:R1:W-:Y:S01]  /*14c80*/  STG.E.U8 desc[UR12][R132.64], R11 ;  /* 0x0000000b84007986 */ /* 0x0003e2000c10110c */
[----:B0-----:R-:W-:-:S03]  /*14c90*/  PRMT R9, R129, 0x7772, RZ ;  /* 0x0000777281097816 */ /* 0x001fc600000000ff */
[----:B------:R-:W-:Y:S01]  /*14ca0*/  STG.E.U8 desc[UR12][R130.64], R19 ;  /* 0x0000001382007986 */ /* 0x000fe2000c10110c */
[----:B------:R-:W-:-:S03]  /*14cb0*/  PRMT R129, R129, 0x7773, RZ ;  /* 0x0000777381817816 */ /* 0x000fc600000000ff */
[----:B------:R0:W-:Y:S01]  /*14cc0*/  STG.E.U8 desc[UR12][R138.64], R13 ;  /* 0x0000000d8a007986 */ /* 0x0001e2000c10110c */
[----:B-1----:R-:W1:Y:S03]  /*14cd0*/  LDC.64 R10, c[0x0][0x230] ;  /* 0x00008c00ff0a7b82 */ /* 0x002e660000000a00 */
[----:B------:R-:W-:Y:S04]  /*14ce0*/  STG.E.U8 desc[UR12][R136.64], R21 ;  /* 0x0000001588007986 */ /* 0x000fe8000c10110c */
[----:B------:R-:W-:Y:S04]  /*14cf0*/  STG.E.U8 desc[UR12][R140.64], R15 ;  /* 0x0000000f8c007986 */ /* 0x000fe8000c10110c */
[----:B------:R2:W-:Y:S01]  /*14d00*/  STG.E.U8 desc[UR12][R144.64], R9 ;  /* 0x0000000990007986 */ /* 0x0005e2000c10110c */
[----:B0-----:R-:W-:Y:S01]  /*14d10*/  FFMA R13, R80, 0.69314718246459960938, R3 ;  /* 0x3f317218500d7823 */ /* 0x001fe20000000003 */
[----:B------:R-:W-:-:S02]  /*14d20*/  IMAD.SHL.U32 R3, R166, 0x4, RZ ;  /* 0x00000004a6037824 */ /* 0x000fc400078e00ff */
[----:B------:R0:W-:Y:S04]  /*14d30*/  STG.E.U8 desc[UR12][R148.64], R107 ;  /* 0x0000006b94007986 */ /* 0x0001e8000c10110c */
[----:B------:R0:W-:Y:S04]  /*14d40*/  STG.E.U8 desc[UR12][R146.64], R105 ;  /* 0x0000006992007986 */ /* 0x0001e8000c10110c */
[----:B------:R0:W-:Y:S01]  /*14d50*/  STG.E.U8 desc[UR12][R152.64], R111 ;  /* 0x0000006f98007986 */ /* 0x0001e2000c10110c */
[----:B--2---:R-:W-:-:S03]  /*14d60*/  FSEL R9, R74, -INF , P3 ;  /* 0xff8000004a097808 */ /* 0x004fc60001800000 */
[----:B------:R0:W-:Y:S02]  /*14d70*/  STG.E.U8 desc[UR12][R150.64], R109 ;  /* 0x0000006d96007986 */ /* 0x0001e4000c10110c */
[----:B------:R-:W-:Y:S01]  /*14d80*/  FFMA R12, R9, 0.69314718246459960938, R2 ;  /* 0x3f317218090c7823 */ /* 0x000fe20000000002 */
[----:B------:R-:W-:Y:S01]  /*14d90*/  FSEL R9, R82, -INF , P1 ;  /* 0xff80000052097808 */ /* 0x000fe20000800000 */
[----:B------:R0:W-:Y:S01]  /*14da0*/  STG.E.U8 desc[UR12][R154.64], R119 ;  /* 0x000000779a007986 */ /* 0x0001e2000c10110c */
[----:B------:R-:W-:-:S03]  /*14db0*/  FSEL R2, R83, -INF , P6 ;  /* 0xff80000053027808 */ /* 0x000fc60003000000 */
[----:B------:R0:W-:Y:S01]  /*14dc0*/  STG.E.U8 desc[UR12][R158.64], R117 ;  /* 0x000000759e007986 */ /* 0x0001e2000c10110c */
[----:B------:R-:W-:Y:S01]  /*14dd0*/  FFMA R14, R9, 0.69314718246459960938, R4 ;  /* 0x3f317218090e7823 */ /* 0x000fe20000000004 */
[----:B------:R-:W-:Y:S01]  /*14de0*/  FFMA R15, R2, 0.69314718246459960938, R5 ;  /* 0x3f317218020f7823 */ /* 0x000fe20000000005 */
[----:B------:R-:W-:Y:S01]  /*14df0*/  LOP3.LUT R4, R0, 0x70, RZ, 0xc0, !PT ;  /* 0x0000007000047812 */ /* 0x000fe200078ec0ff */
[----:B------:R0:W-:Y:S01]  /*14e00*/  STG.E.U8 desc[UR12][R156.64], R135 ;  /* 0x000000879c007986 */ /* 0x0001e2000c10110c */
[----:B------:R-:W-:Y:S01]  /*14e10*/  IMAD.HI R0, R166, 0x4, RZ ;  /* 0x00000004a6007827 */ /* 0x000fe200078e02ff */
[----:B-1----:R-:W-:Y:S02]  /*14e20*/  IADD3 R2, P1, P2, R3, UR7, R10 ;  /* 0x0000000703027c10 */ /* 0x002fe4000fa3e00a */
[----:B------:R0:W-:Y:S02]  /*14e30*/  STG.E.U8 desc[UR12][R142.64], R129 ;  /* 0x000000818e007986 */ /* 0x0001e4000c10110c */
[----:B------:R-:W-:Y:S01]  /*14e40*/  IADD3.X R3, R0, UR5, R11, P1, P2 ;  /* 0x0000000500037c10 */ /* 0x000fe20008fe440b */
[----:B------:R-:W-:Y:S06]  /*14e50*/  BAR.SYNC.DEFER_BLOCKING 0x0 ;  /* 0x0000000000007b1d */ /* 0x000fec0000010000 */
[----:B------:R0:W-:Y:S02]  /*14e60*/  STS.128 [R4+UR6], R12 ;  /* 0x0000000c04007988 */ /* 0x0001e40008000c06 */
[----:B------:R-:W-:Y:S06]  /*14e70*/  BAR.SYNC.DEFER_BLOCKING 0x0 ;  /* 0x0000000000007b1d */ /* 0x000fec0000010000 */
[----:B------:R-:W-:Y:S05]  /*14e80*/  @P0 EXIT ;  /* 0x000000000000094d */ /* 0x000fea0003800000 */
[----:B------:R-:W1:Y:S04]  /*14e90*/  LDS R7, [R7] ;  /* 0x0000000007077984 */ /* 0x000e680000000800 */
[----:B-1----:R-:W-:Y:S01]  /*14ea0*/  STG.E desc[UR12][R2.64], R7 ;  /* 0x0000000702007986 */ /* 0x002fe2000c10190c */
[----:B------:R-:W-:Y:S05]  /*14eb0*/  EXIT ;  /* 0x000000000000794d */ /* 0x000fea0003800000 */
.L_x_2:
[----:B------:R-:W-:-:S00]  /*14ec0*/  BRA `(.L_x_2) ;  /* 0xfffffffc00fc7947 */ /* 0x000fc0000383ffff */
[----:B------:R-:W-:-:S00]  /*14ed0*/  NOP ;  /* 0x0000000000007918 */ /* 0x000fc00000000000 */
        /* <DEDUP_REMOVED lines=10> */
.L_x_3:


//--------------------- .nv.global.init           --------------------------
	.section	.nv.global.init,"aw",@progbits
.nv.global.init:
	.type		_$_str,@object
	.size		_$_str,(.L_0 - _$_str)
_$_str:
        /*0000*/ 	.byte	0x5f, 0x5f, 0x43, 0x55, 0x44, 0x41, 0x5f, 0x46, 0x54, 0x5a, 0x00
.L_0:


//--------------------- .nv.shared.attn_fwd       --------------------------
	.section	.nv.shared.attn_fwd,"aw",@nobits
	.sectionflags	@""
	.align	16
	.zero		1024


//--------------------- .nv.shared.reserved.0     --------------------------
	.section	.nv.shared.reserved.0,"aw",@nobits
	.weak		__nv_reservedSMEM_offset_0_alias
	.size		__nv_reservedSMEM_offset_0_alias, 0, 0
	.other		__nv_reservedSMEM_offset_0_alias,@"STO_CUDA_RESERVED_SHARED STV_DEFAULT"
__nv_reservedSMEM_offset_0_alias:
	.zero		0


//--------------------- .nv.constant0.attn_fwd    --------------------------
	.section	.nv.constant0.attn_fwd,"a",@progbits
	.sectionflags	@""
	.align	4
.nv.constant0.attn_fwd:
	.zero		664


//--------------------- SYMBOLS --------------------------

	.type		.nv.reservedSmem.offset0,@object
	.size		.nv.reservedSmem.offset0,0x4
